def matmul_kernel(
    a_ptr,
    b_ptr,
    c_ptr,
    M,
    N,
    K,
    stride_am,
    stride_ak,
    stride_bk,
    stride_bn,
    stride_cm,
    stride_cn,
    BLOCK_M: tl.constexpr,
    BLOCK_N: tl.constexpr,
    BLOCK_K: tl.constexpr,
    GROUP_M: tl.constexpr,
):
    pid = tl.program_id(axis=0)
    num_pid_m = tl.cdiv(M, BLOCK_M)
    num_pid_n = tl.cdiv(N, BLOCK_N)
    num_pid_in_group = GROUP_M * num_pid_n
    group_id = pid // num_pid_in_group
    first_pid_m = group_id * GROUP_M
    group_size_m = min(num_pid_m - first_pid_m, GROUP_M)
    pid_m = first_pid_m + ((pid % num_pid_in_group) % group_size_m)
    pid_n = (pid % num_pid_in_group) // group_size_m

    offs_am = (pid_m * BLOCK_M + tl.arange(0, BLOCK_M)) % M
    offs_bn = (pid_n * BLOCK_N + tl.arange(0, BLOCK_N)) % N
    offs_k = tl.arange(0, BLOCK_K)
    a_ptrs = a_ptr + offs_am[:, None] * stride_am + offs_k[None, :] * stride_ak
    b_ptrs = b_ptr + offs_k[:, None] * stride_bk + offs_bn[None, :] * stride_bn

    acc = tl.zeros((BLOCK_M, BLOCK_N), dtype=tl.float32)
    for kk in range(0, tl.cdiv(K, BLOCK_K)):
        a = tl.load(a_ptrs, mask=offs_k[None, :] < K - kk * BLOCK_K, other=0.0)
        b = tl.load(b_ptrs, mask=offs_k[:, None] < K - kk * BLOCK_K, other=0.0)
        acc = tl.dot(a, b, acc)
        a_ptrs += BLOCK_K * stride_ak
        b_ptrs += BLOCK_K * stride_bk

    c = acc.to(c_ptr.dtype.element_ty)
    offs_cm = pid_m * BLOCK_M + tl.arange(0, BLOCK_M)
    offs_cn = pid_n * BLOCK_N + tl.arange(0, BLOCK_N)
    c_ptrs = c_ptr + offs_cm[:, None] * stride_cm + offs_cn[None, :] * stride_cn
    mask = (offs_cm[:, None] < M) & (offs_cn[None, :] < N)
    tl.store(c_ptrs, c, mask=mask)

# config = {"BLOCK_K": 64, "BLOCK_M": 16, "BLOCK_N": 512, "GROUP_M": 8, "arch": "sm_80", "dtype": "bf16", "num_ctas": 1, "num_stages": 3, "num_warps": 4}
# arch = sm_80


// ===== COMPILED SASS (sm_80) =====

	.target	sm_80

	.elftype	@"ET_EXEC"


//--------------------- .note.nv.tkinfo           --------------------------
	.section	.note.nv.tkinfo,"",@"SHT_NOTE"
	.sectionflags	@"SHF_NOTE_NV_TKINFO"
	.tkinfo
        /*0018*/ 	.word	0x00000002
        /*0030*/ 	.string	""
        /*0030*/ 	.string	"ptxas"
        /*0030*/ 	.string	"Cuda compilation tools, release 13.0, V13.0.88"
        /*0030*/ 	.string	"Build cuda_13.0.r13.0/compiler.36424714_0"
        /*0030*/ 	.string	"-v  -suppress-debug-info  -lineinfo  -arch sm_80 "



//--------------------- .note.nv.cuinfo           --------------------------
	.section	.note.nv.cuinfo,"",@"SHT_NOTE"
	.sectionflags	@"SHF_NOTE_NV_CUINFO"
        /*0018*/ 	.short	0x0002
        /*001a*/ 	.short	0x0050
        /*001c*/ 	.short	0x0082
	.zero		2


//--------------------- .nv.info                  --------------------------
	.section	.nv.info,"",@"SHT_CUDA_INFO"
	.align	4


	//----- nvinfo : EIATTR_REGCOUNT
	.align		4
        /*0000*/ 	.byte	0x04, 0x2f
        /*0002*/ 	.short	(.L_1 - .L_0)
	.align		4
.L_0:
        /*0004*/ 	.word	index@(matmul_kernel)
        /*0008*/ 	.word	0x00000020


	//----- nvinfo : EIATTR_FRAME_SIZE
	.align		4
.L_1:
        /*000c*/ 	.byte	0x04, 0x11
        /*000e*/ 	.short	(.L_3 - .L_2)
	.align		4
.L_2:
        /*0010*/ 	.word	index@(matmul_kernel)
        /*0014*/ 	.word	0x00001438


	//----- nvinfo : EIATTR_MIN_STACK_SIZE
	.align		4
.L_3:
        /*0018*/ 	.byte	0x04, 0x12
        /*001a*/ 	.short	(.L_5 - .L_4)
	.align		4
.L_4:
        /*001c*/ 	.word	index@(matmul_kernel)
        /*0020*/ 	.word	0x00001438
.L_5:


//--------------------- .nv.info.matmul_kernel    --------------------------
	.section	.nv.info.matmul_kernel,"",@"SHT_CUDA_INFO"
	.sectionflags	@""
	.align	4


	//----- nvinfo : EIATTR_CUDA_API_VERSION
	.align		4
        /*0000*/ 	.byte	0x04, 0x37
        /*0002*/ 	.short	(.L_7 - .L_6)
.L_6:
        /*0004*/ 	.word	0x00000082


	//----- nvinfo : EIATTR_SW2861232_WAR
	.align		4
.L_7:
        /*0008*/ 	.byte	0x01, 0x35
	.zero		2


	//----- nvinfo : EIATTR_PARAM_CBANK
	.align		4
        /*000c*/ 	.byte	0x04, 0x0a
        /*000e*/ 	.short	(.L_9 - .L_8)
	.align		4
.L_8:
        /*0010*/ 	.word	index@(.nv.constant0.matmul_kernel)
        /*0014*/ 	.short	0x0160
        /*0016*/ 	.short	0x0050


	//----- nvinfo : EIATTR_CBANK_PARAM_SIZE
	.align		4
.L_9:
        /*0018*/ 	.byte	0x03, 0x19
        /*001a*/ 	.short	0x0050


	//----- nvinfo : EIATTR_KPARAM_INFO
	.align		4
        /*001c*/ 	.byte	0x04, 0x17
        /*001e*/ 	.short	(.L_11 - .L_10)
.L_10:
        /*0020*/ 	.word	0x00000000
        /*0024*/ 	.short	0x000d
        /*0026*/ 	.short	0x0048
        /*0028*/ 	.byte	0x00, 0xf4, 0x21, 0x00


	//----- nvinfo : EIATTR_KPARAM_INFO
	.align		4
.L_11:
        /*002c*/ 	.byte	0x04, 0x17
        /*002e*/ 	.short	(.L_13 - .L_12)
.L_12:
        /*0030*/ 	.word	0x00000000
        /*0034*/ 	.short	0x000c
        /*0036*/ 	.short	0x0040
        /*0038*/ 	.byte	0x00, 0xf4, 0x21, 0x00


	//----- nvinfo : EIATTR_KPARAM_INFO
	.align		4
.L_13:
        /*003c*/ 	.byte	0x04, 0x17
        /*003e*/ 	.short	(.L_15 - .L_14)
.L_14:
        /*0040*/ 	.word	0x00000000
        /*0044*/ 	.short	0x000b
        /*0046*/ 	.short	0x0038
        /*0048*/ 	.byte	0x00, 0xf0, 0x11, 0x00


	//----- nvinfo : EIATTR_KPARAM_INFO
	.align		4
.L_15:
        /*004c*/ 	.byte	0x04, 0x17
        /*004e*/ 	.short	(.L_17 - .L_16)
.L_16:
        /*0050*/ 	.word	0x00000000
        /*0054*/ 	.short	0x000a
        /*0056*/ 	.short	0x0034
        /*0058*/ 	.byte	0x00, 0xf0, 0x11, 0x00


	//----- nvinfo : EIATTR_KPARAM_INFO
	.align		4
.L_17:
        /*005c*/ 	.byte	0x04, 0x17
        /*005e*/ 	.short	(.L_19 - .L_18)
.L_18:
        /*0060*/ 	.word	0x00000000
        /*0064*/ 	.short	0x0009
        /*0066*/ 	.short	0x0030
        /*0068*/ 	.byte	0x00, 0xf0, 0x11, 0x00


	//----- nvinfo : EIATTR_KPARAM_INFO
	.align		4
.L_19:
        /*006c*/ 	.byte	0x04, 0x17
        /*006e*/ 	.short	(.L_21 - .L_20)
.L_20:
        /*0070*/ 	.word	0x00000000
        /*0074*/ 	.short	0x0008
        /*0076*/ 	.short	0x002c
        /*0078*/ 	.byte	0x00, 0xf0, 0x11, 0x00


	//----- nvinfo : EIATTR_KPARAM_INFO
	.align		4
.L_21:
        /*007c*/ 	.byte	0x04, 0x17
        /*007e*/ 	.short	(.L_23 - .L_22)
.L_22:
        /*0080*/ 	.word	0x00000000
        /*0084*/ 	.short	0x0007
        /*0086*/ 	.short	0x0028
        /*0088*/ 	.byte	0x00, 0xf0, 0x11, 0x00


	//----- nvinfo : EIATTR_KPARAM_INFO
	.align		4
.L_23:
        /*008c*/ 	.byte	0x04, 0x17
        /*008e*/ 	.short	(.L_25 - .L_24)
.L_24:
        /*0090*/ 	.word	0x00000000
        /*0094*/ 	.short	0x0006
        /*0096*/ 	.short	0x0024
        /*0098*/ 	.byte	0x00, 0xf0, 0x11, 0x00


	//----- nvinfo : EIATTR_KPARAM_INFO
	.align		4
.L_25:
        /*009c*/ 	.byte	0x04, 0x17
        /*009e*/ 	.short	(.L_27 - .L_26)
.L_26:
        /*00a0*/ 	.word	0x00000000
        /*00a4*/ 	.short	0x0005
        /*00a6*/ 	.short	0x0020
        /*00a8*/ 	.byte	0x00, 0xf0, 0x11, 0x00


	//----- nvinfo : EIATTR_KPARAM_INFO
	.align		4
.L_27:
        /*00ac*/ 	.byte	0x04, 0x17
        /*00ae*/ 	.short	(.L_29 - .L_28)
.L_28:
        /*00b0*/ 	.word	0x00000000
        /*00b4*/ 	.short	0x0004
        /*00b6*/ 	.short	0x001c
        /*00b8*/ 	.byte	0x00, 0xf0, 0x11, 0x00


	//----- nvinfo : EIATTR_KPARAM_INFO
	.align		4
.L_29:
        /*00bc*/ 	.byte	0x04, 0x17
        /*00be*/ 	.short	(.L_31 - .L_30)
.L_30:
        /*00c0*/ 	.word	0x00000000
        /*00c4*/ 	.short	0x0003
        /*00c6*/ 	.short	0x0018
        /*00c8*/ 	.byte	0x00, 0xf0, 0x11, 0x00


	//----- nvinfo : EIATTR_KPARAM_INFO
	.align		4
.L_31:
        /*00cc*/ 	.byte	0x04, 0x17
        /*00ce*/ 	.short	(.L_33 - .L_32)
.L_32:
        /*00d0*/ 	.word	0x00000000
        /*00d4*/ 	.short	0x0002
        /*00d6*/ 	.short	0x0010
        /*00d8*/ 	.byte	0x00, 0xf4, 0x21, 0x00


	//----- nvinfo : EIATTR_KPARAM_INFO
	.align		4
.L_33:
        /*00dc*/ 	.byte	0x04, 0x17
        /*00de*/ 	.short	(.L_35 - .L_34)
.L_34:
        /*00e0*/ 	.word	0x00000000
        /*00e4*/ 	.short	0x0001
        /*00e6*/ 	.short	0x0008
        /*00e8*/ 	.byte	0x00, 0xf4, 0x21, 0x00


	//----- nvinfo : EIATTR_KPARAM_INFO
	.align		4
.L_35:
        /*00ec*/ 	.byte	0x04, 0x17
        /*00ee*/ 	.short	(.L_37 - .L_36)
.L_36:
        /*00f0*/ 	.word	0x00000000
        /*00f4*/ 	.short	0x0000
        /*00f6*/ 	.short	0x0000
        /*00f8*/ 	.byte	0x00, 0xf4, 0x21, 0x00


	//----- nvinfo : EIATTR_MAXREG_COUNT
	.align		4
.L_37:
        /*00fc*/ 	.byte	0x03, 0x1b
        /*00fe*/ 	.short	0x00ff


	//----- nvinfo : EIATTR_NUM_BARRIERS
	.align		4
        /*0100*/ 	.byte	0x02, 0x4c
        /*0102*/ 	.byte	0x01
	.zero		1


	//----- nvinfo : EIATTR_ANNOTATIONS
	.align		4
        /*0104*/ 	.byte	0x04, 0x55
        /*0106*/ 	.short	(.L_39 - .L_38)


	//   ....[0]....
.L_38:
        /*0108*/ 	.word	0x00000001
        /*010c*/ 	.byte	0x60, 0x05, 0x00, 0x00, 0x01, 0x00, 0x00, 0x00, 0x90, 0x05, 0x00, 0x00, 0x01, 0x00, 0x00, 0x00
        /* <DEDUP_REMOVED lines=2800> */
        /*b01c*/ 	.byte	0xf0, 0x1e, 0x03, 0x00


	//----- nvinfo : EIATTR_MERCURY_ISA_VERSION
	.align		4
.L_39:
        /*b020*/ 	.byte	0x03, 0x5f
        /*b022*/ 	.short	0x0000


	//----- nvinfo : EIATTR_EXIT_INSTR_OFFSETS
	.align		4
        /*b024*/ 	.byte	0x04, 0x1c
        /*b026*/ 	.short	(.L_41 - .L_40)


	//   ....[0]....
.L_40:
        /*b028*/ 	.word	0x00032240


	//   ....[1]....
        /*b02c*/ 	.word	0x00032270


	//----- nvinfo : EIATTR_REQNTID
	.align		4
.L_41:
        /*b030*/ 	.byte	0x04, 0x10
        /*b032*/ 	.short	(.L_43 - .L_42)
.L_42:
        /*b034*/ 	.word	0x00000080
        /*b038*/ 	.word	0x00000001
        /*b03c*/ 	.word	0x00000001
.L_43:


//--------------------- .nv.callgraph             --------------------------
	.section	.nv.callgraph,"",@"SHT_CUDA_CALLGRAPH"
	.align	4
	.sectionentsize	8
	.align		4
        /*0000*/ 	.word	0x00000000
	.align		4
        /*0004*/ 	.word	0xffffffff
	.align		4
        /*0008*/ 	.word	0x00000000
	.align		4
        /*000c*/ 	.word	0xfffffffe
	.align		4
        /*0010*/ 	.word	0x00000000
	.align		4
        /*0014*/ 	.word	0xfffffffd
	.align		4
        /*0018*/ 	.word	0x00000000
	.align		4
        /*001c*/ 	.word	0xfffffffc


//--------------------- .nv.rel.action            --------------------------
	.section	.nv.rel.action,"",@"SHT_CUDA_RELOCINFO"
	.align	8
	.sectionentsize	8
        /*0000*/ 	.byte	0x73, 0x00, 0x00, 0x00, 0x00, 0x00, 0x00, 0x00, 0x00, 0x00, 0x00, 0x11, 0x25, 0x00, 0x05, 0x36


//--------------------- .nv.constant0.matmul_kernel --------------------------
	.section	.nv.constant0.matmul_kernel,"a",@progbits
	.sectionflags	@""
	.align	4
.nv.constant0.matmul_kernel:
	.zero		432


//--------------------- .text.matmul_kernel       --------------------------
	.section	.text.matmul_kernel,"ax",@progbits
	.sectioninfo	@"SHI_REGISTERS=32"
	.align	128
        .global         matmul_kernel
        .type           matmul_kernel,@function
        .size           matmul_kernel,(.L_x_5 - matmul_kernel)
        .other          matmul_kernel,@"STO_CUDA_ENTRY STV_DEFAULT"
matmul_kernel:
.text.matmul_kernel:
[----:B------:R-:W-:-:S03]  /*0000*/  IMAD.MOV.U32 R1, RZ, RZ, c[0x0][0x28] ;  /* 0x00000a00ff017624 */ /* 0x000fc600078e00ff */
[----:B------:R-:W-:Y:S01]  /*0010*/  IMAD.MOV.U32 R0, RZ, RZ, c[0x0][0x17c] ;  /* 0x00005f00ff007624 */ /* 0x000fe200078e00ff */
[----:B------:R-:W0:Y:S01]  /*0020*/  S2R R29, SR_TID.X ;  /* 0x00000000001d7919 */ /* 0x000e220000002100 */
[----:B------:R-:W-:Y:S01]  /*0030*/  IADD3 R1, R1, -0x1438, RZ ;  /* 0xffffebc801017810 */ /* 0x000fe20007ffe0ff */
[----:B------:R-:W-:Y:S02]  /*0040*/  ULDC.64 UR10, c[0x0][0x118] ;  /* 0x00004600000a7ab9 */ /* 0x000fe40000000a00 */
[----:B------:R-:W-:-:S04]  /*0050*/  IADD3 R0, R0, 0x1ff, RZ ;  /* 0x000001ff00007810 */ /* 0x000fc80007ffe0ff */
[----:B------:R-:W-:-:S04]  /*0060*/  SHF.R.S32.HI R3, RZ, 0x1f, R0 ;  /* 0x0000001fff037819 */ /* 0x000fc80000011400 */
[----:B------:R-:W-:-:S04]  /*0070*/  LEA.HI R3, R3, R0, RZ, 0x9 ;  /* 0x0000000003037211 */ /* 0x000fc800078f48ff */
[----:B------:R-:W-:Y:S02]  /*0080*/  SHF.R.S32.HI R0, RZ, 0x9, R3 ;  /* 0x00000009ff007819 */ /* 0x000fe40000011403 */
[----:B------:R-:W1:Y:S03]  /*0090*/  S2R R3, SR_CTAID.X ;  /* 0x0000000000037919 */ /* 0x000e660000002500 */
[----:B------:R-:W-:-:S05]  /*00a0*/  IMAD.SHL.U32 R0, R0, 0x8, RZ ;  /* 0x0000000800007824 */ /* 0x000fca00078e00ff */
[-C--:B------:R-:W-:Y:S02]  /*00b0*/  IABS R7, R0.reuse ;  /* 0x0000000000077213 */ /* 0x080fe40000000000 */
[----:B------:R-:W-:Y:S02]  /*00c0*/  IABS R10, R0 ;  /* 0x00000000000a7213 */ /* 0x000fe40000000000 */
[----:B------:R-:W2:Y:S01]  /*00d0*/  I2F.RP R2, R7 ;  /* 0x0000000700027306 */ /* 0x000ea20000209400 */
[----:B-1----:R-:W-:-:S07]  /*00e0*/  IABS R8, R3 ;  /* 0x0000000300087213 */ /* 0x002fce0000000000 */
[----:B--2---:R-:W1:Y:S02]  /*00f0*/  MUFU.RCP R2, R2 ;  /* 0x0000000200027308 */ /* 0x004e640000001000 */
[----:B-1----:R-:W-:Y:S01]  /*0100*/  IADD3 R4, R2, 0xffffffe, RZ ;  /* 0x0ffffffe02047810 */ /* 0x002fe20007ffe0ff */
[----:B------:R-:W-:-:S05]  /*0110*/  IMAD.MOV R2, RZ, RZ, -R10 ;  /* 0x000000ffff027224 */ /* 0x000fca00078e0a0a */
[----:B------:R1:W2:Y:S02]  /*0120*/  F2I.FTZ.U32.TRUNC.NTZ R5, R4 ;  /* 0x0000000400057305 */ /* 0x0002a4000021f000 */
[----:B-1----:R-:W-:Y:S02]  /*0130*/  IMAD.MOV.U32 R4, RZ, RZ, RZ ;  /* 0x000000ffff047224 */ /* 0x002fe400078e00ff */
[----:B--2---:R-:W-:-:S04]  /*0140*/  IMAD.MOV R6, RZ, RZ, -R5 ;  /* 0x000000ffff067224 */ /* 0x004fc800078e0a05 */
[----:B------:R-:W-:Y:S02]  /*0150*/  IMAD R9, R6, R7, RZ ;  /* 0x0000000706097224 */ /* 0x000fe400078e02ff */
[----:B------:R-:W-:Y:S02]  /*0160*/  IMAD.MOV.U32 R6, RZ, RZ, R8 ;  /* 0x000000ffff067224 */ /* 0x000fe400078e0008 */
[----:B------:R-:W-:-:S06]  /*0170*/  IMAD.HI.U32 R5, R5, R9, R4 ;  /* 0x0000000905057227 */ /* 0x000fcc00078e0004 */
[----:B------:R-:W-:-:S04]  /*0180*/  IMAD.HI.U32 R5, R5, R6, RZ ;  /* 0x0000000605057227 */ /* 0x000fc800078e00ff */
[----:B------:R-:W-:-:S05]  /*0190*/  IMAD R2, R5, R2, R6 ;  /* 0x0000000205027224 */ /* 0x000fca00078e0206 */
[----:B------:R-:W-:-:S13]  /*01a0*/  ISETP.GT.U32.AND P1, PT, R7, R2, PT ;  /* 0x000000020700720c */ /* 0x000fda0003f24070 */
[----:B------:R-:W-:Y:S01]  /*01b0*/  @!P1 IMAD.IADD R2, R2, 0x1, -R7 ;  /* 0x0000000102029824 */ /* 0x000fe200078e0a07 */
[----:B------:R-:W-:Y:S02]  /*01c0*/  @!P1 IADD3 R5, R5, 0x1, RZ ;  /* 0x0000000105059810 */ /* 0x000fe40007ffe0ff */
[----:B------:R-:W-:Y:S02]  /*01d0*/  ISETP.NE.AND P1, PT, R0, RZ, PT ;  /* 0x000000ff0000720c */ /* 0x000fe40003f25270 */
[----:B------:R-:W-:Y:S02]  /*01e0*/  ISETP.GE.U32.AND P0, PT, R2, R7, PT ;  /* 0x000000070200720c */ /* 0x000fe40003f06070 */
[----:B------:R-:W-:-:S04]  /*01f0*/  LOP3.LUT R2, R3, R0, RZ, 0x3c, !PT ;  /* 0x0000000003027212 */ /* 0x000fc800078e3cff */
[----:B------:R-:W-:Y:S01]  /*0200*/  ISETP.GE.AND P2, PT, R2, RZ, PT ;  /* 0x000000ff0200720c */ /* 0x000fe20003f46270 */
[----:B------:R-:W-:-:S05]  /*0210*/  IMAD.MOV.U32 R2, RZ, RZ, c[0x0][0x178] ;  /* 0x00005e00ff027624 */ /* 0x000fca00078e00ff */
[----:B------:R-:W-:Y:S02]  /*0220*/  IADD3 R2, R2, 0xf, RZ ;  /* 0x0000000f02027810 */ /* 0x000fe40007ffe0ff */
[----:B------:R-:W-:-:S05]  /*0230*/  @P0 IADD3 R5, R5, 0x1, RZ ;  /* 0x0000000105050810 */ /* 0x000fca0007ffe0ff */
[----:B------:R-:W-:Y:S01]  /*0240*/  IMAD.MOV.U32 R4, RZ, RZ, R5 ;  /* 0x000000ffff047224 */ /* 0x000fe200078e0005 */
[----:B------:R-:W-:-:S03]  /*0250*/  SHF.R.S32.HI R5, RZ, 0x1f, R2 ;  /* 0x0000001fff057819 */ /* 0x000fc60000011402 */
[----:B------:R-:W-:Y:S01]  /*0260*/  @!P2 IMAD.MOV R4, RZ, RZ, -R4 ;  /* 0x000000ffff04a224 */ /* 0x000fe200078e0a04 */
[----:B------:R-:W-:Y:S02]  /*0270*/  @!P1 LOP3.LUT R4, RZ, R0, RZ, 0x33, !PT ;  /* 0x00000000ff049212 */ /* 0x000fe400078e33ff */
[----:B------:R-:W-:-:S03]  /*0280*/  LEA.HI R5, R5, R2, RZ, 0x4 ;  /* 0x0000000205057211 */ /* 0x000fc600078f20ff */
[----:B------:R-:W-:Y:S02]  /*0290*/  IMAD.SHL.U32 R2, R4, 0x8, RZ ;  /* 0x0000000804027824 */ /* 0x000fe400078e00ff */
[----:B------:R-:W-:-:S03]  /*02a0*/  IMAD.MOV R4, RZ, RZ, -R4 ;  /* 0x000000ffff047224 */ /* 0x000fc600078e0a04 */
[----:B------:R-:W-:Y:S01]  /*02b0*/  LEA.HI.SX32 R5, R5, -R2, 0x1c ;  /* 0x8000000205057211 */ /* 0x000fe200078fe2ff */
[----:B------:R-:W-:Y:S02]  /*02c0*/  IMAD R11, R0, R4, R3 ;  /* 0x00000004000b7224 */ /* 0x000fe400078e0203 */
[----:B------:R-:W-:Y:S01]  /*02d0*/  IMAD.MOV.U32 R4, RZ, RZ, RZ ;  /* 0x000000ffff047224 */ /* 0x000fe200078e00ff */
[----:B------:R-:W-:-:S04]  /*02e0*/  IMNMX R8, R5, 0x8, PT ;  /* 0x0000000805087817 */ /* 0x000fc80003800200 */
[----:B------:R-:W-:-:S04]  /*02f0*/  IABS R7, R8 ;  /* 0x0000000800077213 */ /* 0x000fc80000000000 */
[----:B------:R-:W1:Y:S08]  /*0300*/  I2F.RP R6, R7 ;  /* 0x0000000700067306 */ /* 0x000e700000209400 */
[----:B-1----:R-:W1:Y:S02]  /*0310*/  MUFU.RCP R6, R6 ;  /* 0x0000000600067308 */ /* 0x002e640000001000 */
[----:B-1----:R-:W-:-:S06]  /*0320*/  IADD3 R5, R6, 0xffffffe, RZ ;  /* 0x0ffffffe06057810 */ /* 0x002fcc0007ffe0ff */
[----:B------:R-:W1:Y:S02]  /*0330*/  F2I.FTZ.U32.TRUNC.NTZ R5, R5 ;  /* 0x0000000500057305 */ /* 0x000e64000021f000 */
[----:B-1----:R-:W-:-:S04]  /*0340*/  IMAD.MOV R9, RZ, RZ, -R5 ;  /* 0x000000ffff097224 */ /* 0x002fc800078e0a05 */
[----:B------:R-:W-:Y:S01]  /*0350*/  IMAD.MOV.U32 R0, RZ, RZ, R9 ;  /* 0x000000ffff007224 */ /* 0x000fe200078e0009 */
[----:B------:R-:W-:-:S03]  /*0360*/  IABS R9, R11 ;  /* 0x0000000b00097213 */ /* 0x000fc60000000000 */
[----:B------:R-:W-:Y:S01]  /*0370*/  IMAD R3, R0, R7, RZ ;  /* 0x0000000700037224 */ /* 0x000fe200078e02ff */
[----:B------:R-:W-:-:S03]  /*0380*/  IABS R0, R8 ;  /* 0x0000000800007213 */ /* 0x000fc60000000000 */
[----:B------:R-:W-:Y:S01]  /*0390*/  IMAD.HI.U32 R4, R5, R3, R4 ;  /* 0x0000000305047227 */ /* 0x000fe200078e0004 */
[----:B0-----:R-:W-:-:S03]  /*03a0*/  SHF.R.U32.HI R5, RZ, 0x4, R29 ;  /* 0x00000004ff057819 */ /* 0x001fc6000001161d */
[----:B------:R-:W-:Y:S01]  /*03b0*/  IMAD.MOV R0, RZ, RZ, -R0 ;  /* 0x000000ffff007224 */ /* 0x000fe200078e0a00 */
[----:B------:R-:W-:Y:S01]  /*03c0*/  SGXT.U32 R12, R5, 0x3 ;  /* 0x00000003050c781a */ /* 0x000fe20000000000 */
[----:B------:R-:W-:-:S03]  /*03d0*/  IMAD.HI.U32 R4, R4, R9, RZ ;  /* 0x0000000904047227 */ /* 0x000fc600078e00ff */
[----:B------:R-:W-:Y:S01]  /*03e0*/  LOP3.LUT R5, R12, 0x10, RZ, 0xfc, !PT ;  /* 0x000000100c057812 */ /* 0x000fe200078efcff */
[----:B------:R-:W-:Y:S01]  /*03f0*/  IMAD R0, R4, R0, R9 ;  /* 0x0000000004007224 */ /* 0x000fe200078e0209 */
[----:B------:R-:W-:-:S04]  /*0400*/  LOP3.LUT R5, R12, 0x28, RZ, 0xfc, !PT ;  /* 0x000000280c057812 */ /* 0x000fc800078efcff */
[----:B------:R-:W-:-:S13]  /*0410*/  ISETP.GT.U32.AND P1, PT, R7, R0, PT ;  /* 0x000000000700720c */ /* 0x000fda0003f24070 */
[----:B------:R-:W-:Y:S01]  /*0420*/  @!P1 IMAD.IADD R0, R0, 0x1, -R7 ;  /* 0x0000000100009824 */ /* 0x000fe200078e0a07 */
[----:B------:R-:W-:Y:S02]  /*0430*/  @!P1 IADD3 R4, R4, 0x1, RZ ;  /* 0x0000000104049810 */ /* 0x000fe40007ffe0ff */
[----:B------:R-:W-:Y:S02]  /*0440*/  ISETP.NE.AND P1, PT, R8, RZ, PT ;  /* 0x000000ff0800720c */ /* 0x000fe40003f25270 */
[----:B------:R-:W-:Y:S02]  /*0450*/  ISETP.GE.U32.AND P0, PT, R0, R7, PT ;  /* 0x000000070000720c */ /* 0x000fe40003f06070 */
[----:B------:R-:W-:-:S04]  /*0460*/  LOP3.LUT R0, R11, R8, RZ, 0x3c, !PT ;  /* 0x000000080b007212 */ /* 0x000fc800078e3cff */
[----:B------:R-:W-:Y:S01]  /*0470*/  ISETP.GE.AND P2, PT, R0, RZ, PT ;  /* 0x000000ff0000720c */ /* 0x000fe20003f46270 */
[----:B------:R-:W-:-:S05]  /*0480*/  IMAD.MOV.U32 R0, RZ, RZ, 0x3f ;  /* 0x0000003fff007424 */ /* 0x000fca00078e00ff */
[----:B------:R-:W-:Y:S02]  /*0490*/  IADD3 R0, R0, c[0x0][0x180], RZ ;  /* 0x0000600000007a10 */ /* 0x000fe40007ffe0ff */
[----:B------:R-:W-:Y:S02]  /*04a0*/  @P0 IADD3 R4, R4, 0x1, RZ ;  /* 0x0000000104040810 */ /* 0x000fe40007ffe0ff */
[----:B------:R-:W-:-:S03]  /*04b0*/  ISETP.GT.AND P0, PT, R0, 0x3f, PT ;  /* 0x0000003f0000780c */ /* 0x000fc60003f04270 */
[----:B------:R-:W-:Y:S01]  /*04c0*/  @!P2 IMAD.MOV R4, RZ, RZ, -R4 ;  /* 0x000000ffff04a224 */ /* 0x000fe200078e0a04 */
[----:B------:R-:W-:-:S05]  /*04d0*/  @!P1 LOP3.LUT R4, RZ, R8, RZ, 0x33, !PT ;  /* 0x00000008ff049212 */ /* 0x000fca00078e33ff */
[----:B------:R-:W-:-:S04]  /*04e0*/  IMAD.MOV R3, RZ, RZ, -R4 ;  /* 0x000000ffff037224 */ /* 0x000fc800078e0a04 */
[----:B------:R-:W-:-:S04]  /*04f0*/  IMAD R3, R8, R3, R11 ;  /* 0x0000000308037224 */ /* 0x000fc800078e020b */
[----:B------:R-:W-:Y:S01]  /*0500*/  IMAD.IADD R3, R2, 0x1, R3 ;  /* 0x0000000102037824 */ /* 0x000fe200078e0203 */
[----:B------:R-:W-:-:S05]  /*0510*/  LOP3.LUT R2, R29, 0xf, RZ, 0xc0, !PT ;  /* 0x0000000f1d027812 */ /* 0x000fca00078ec0ff */
[----:B------:R-:W-:Y:S01]  /*0520*/  IMAD R28, R3, 0x10, R2 ;  /* 0x00000010031c7824 */ /* 0x000fe200078e0202 */
[C---:B------:R-:W-:Y:S02]  /*0530*/  LOP3.LUT R2, R12.reuse, 0x8, RZ, 0xfc, !PT ;  /* 0x000000080c027812 */ /* 0x040fe400078efcff */
[----:B------:R-:W-:Y:S01]  /*0540*/  LOP3.LUT R2, R12, 0x20, RZ, 0xfc, !PT ;  /* 0x000000200c027812 */ /* 0x000fe200078efcff */
[----:B------:R-:W-:Y:S01]  /*0550*/  IMAD.SHL.U32 R2, R4, 0x200, RZ ;  /* 0x0000020004027824 */ /* 0x000fe200078e00ff */
[----:B------:R0:W-:Y:S01]  /*0560*/  STL [R1+0xb0c], R28 ;  /* 0x000b0c1c01007387 */ /* 0x0001e20000100800 */
[C---:B------:R-:W-:Y:S02]  /*0570*/  LOP3.LUT R3, R12.reuse, 0x18, RZ, 0xfc, !PT ;  /* 0x000000180c037812 */ /* 0x040fe400078efcff */
[----:B------:R-:W-:Y:S01]  /*0580*/  LOP3.LUT R3, R12, 0x30, RZ, 0xfc, !PT ;  /* 0x000000300c037812 */ /* 0x000fe200078efcff */
[----:B------:R0:W-:Y:S01]  /*0590*/  STL [R1+0x278], R2 ;  /* 0x0002780201007387 */ /* 0x0001e20000100800 */
[----:B------:R-:W-:Y:S05]  /*05a0*/  @P0 BRA `(.L_x_0) ;  /* 0x000001a000000947 */ /* 0x000fea0003800000 */
[C---:B0-----:R-:W-:Y:S01]  /*05b0*/  IMAD.SHL.U32 R2, R29.reuse, 0x10, RZ ;  /* 0x000000101d027824 */ /* 0x041fe200078e00ff */
[----:B------:R-:W-:Y:S01]  /*05c0*/  CS2R R24, SRZ ;  /* 0x0000000000187805 */ /* 0x000fe2000001ff00 */
[----:B------:R-:W-:Y:S01]  /*05d0*/  IMAD.SHL.U32 R0, R29, 0x20, RZ ;  /* 0x000000201d007824 */ /* 0x000fe200078e00ff */
[----:B------:R-:W-:Y:S01]  /*05e0*/  CS2R R26, SRZ ;  /* 0x00000000001a7805 */ /* 0x000fe2000001ff00 */
[----:B------:R-:W-:Y:S01]  /*05f0*/  CS2R R20, SRZ ;  /* 0x0000000000147805 */ /* 0x000fe2000001ff00 */
[----:B------:R0:W-:Y:S01]  /*0600*/  STL [R1+0xb08], R2 ;  /* 0x000b080201007387 */ /* 0x0001e20000100800 */
[----:B------:R-:W-:Y:S01]  /*0610*/  CS2R R22, SRZ ;  /* 0x0000000000167805 */ /* 0x000fe2000001ff00 */
[----:B------:R-:W-:Y:S01]  /*0620*/  LOP3.LUT R0, R0, 0x60, RZ, 0xc0, !PT ;  /* 0x0000006000007812 */ /* 0x000fe200078ec0ff */
[----:B------:R-:W-:Y:S01]  /*0630*/  CS2R R16, SRZ ;  /* 0x0000000000107805 */ /* 0x000fe2000001ff00 */
[----:B------:R0:W-:Y:S01]  /*0640*/  STL [R1], RZ ;  /* 0x000000ff01007387 */ /* 0x0001e20000100800 */
[----:B------:R-:W-:Y:S01]  /*0650*/  CS2R R18, SRZ ;  /* 0x0000000000127805 */ /* 0x000fe2000001ff00 */
[----:B------:R-:W-:Y:S01]  /*0660*/  CS2R R12, SRZ ;  /* 0x00000000000c7805 */ /* 0x000fe2000001ff00 */
[----:B------:R-:W-:Y:S01]  /*0670*/  CS2R R14, SRZ ;  /* 0x00000000000e7805 */ /* 0x000fe2000001ff00 */
[----:B------:R0:W-:Y:S01]  /*0680*/  STL [R1+0x4], RZ ;  /* 0x000004ff01007387 */ /* 0x0001e20000100800 */
[----:B------:R-:W-:Y:S01]  /*0690*/  CS2R R8, SRZ ;  /* 0x0000000000087805 */ /* 0x000fe2000001ff00 */
[----:B------:R-:W-:Y:S01]  /*06a0*/  CS2R R10, SRZ ;  /* 0x00000000000a7805 */ /* 0x000fe2000001ff00 */
[----:B------:R-:W-:Y:S01]  /*06b0*/  CS2R R4, SRZ ;  /* 0x0000000000047805 */ /* 0x000fe2000001ff00 */
[----:B------:R0:W-:Y:S01]  /*06c0*/  STL [R1+0x8], RZ ;  /* 0x000008ff01007387 */ /* 0x0001e20000100800 */
[----:B------:R-:W-:-:S03]  /*06d0*/  CS2R R6, SRZ ;  /* 0x0000000000067805 */ /* 0x000fc6000001ff00 */
[----:B------:R0:W-:Y:S04]  /*06e0*/  STL [R1+0xc], RZ ;  /* 0x00000cff01007387 */ /* 0x0001e80000100800 */
[----:B------:R0:W-:Y:S04]  /*06f0*/  STL [R1+0x10], RZ ;  /* 0x000010ff01007387 */ /* 0x0001e80000100800 */
[----:B------:R0:W-:Y:S04]  /*0700*/  STL [R1+0x14], RZ ;  /* 0x000014ff01007387 */ /* 0x0001e80000100800 */
[----:B------:R0:W-:Y:S04]  /*0710*/  STL [R1+0x18], RZ ;  /* 0x000018ff01007387 */ /* 0x0001e80000100800 */
[----:B------:R0:W-:Y:S04]  /*0720*/  STL [R1+0x1c], RZ ;  /* 0x00001cff01007387 */ /* 0x0001e80000100800 */
[----:B------:R0:W-:Y:S01]  /*0730*/  STL [R1+0xb04], R0 ;  /* 0x000b040001007387 */ /* 0x0001e20000100800 */
[----:B------:R-:W-:Y:S05]  /*0740*/  BRA `(.L_x_1) ;  /* 0x0002f61000007947 */ /* 0x000fea0003800000 */
.L_x_0:
[----:B------:R-:W-:Y:S01]  /*0750*/  IABS R25, c[0x0][0x17c] ;  /* 0x00005f0000197a13 */ /* 0x000fe20000000000 */
[----:B------:R-:W-:Y:S01]  /*0760*/  IMAD.MOV.U32 R7, RZ, RZ, R2 ;  /* 0x000000ffff077224 */ /* 0x000fe200078e0002 */
[----:B------:R-:W-:Y:S01]  /*0770*/  SHF.R.U32.HI R22, RZ, 0x6, R29 ;  /* 0x00000006ff167819 */ /* 0x000fe2000001161d */
[C---:B------:R-:W-:Y:S01]  /*0780*/  IMAD.SHL.U32 R24, R29.reuse, 0x20, RZ ;  /* 0x000000201d187824 */ /* 0x040fe200078e00ff */
[----:B------:R-:W1:Y:S01]  /*0790*/  I2F.RP R4, R25 ;  /* 0x0000001900047306 */ /* 0x000e620000209400 */
[----:B------:R-:W-:Y:S01]  /*07a0*/  SHF.R.S32.HI R5, RZ, 0x1f, R0 ;  /* 0x0000001fff057819 */ /* 0x000fe20000011400 */
[----:B------:R-:W-:Y:S01]  /*07b0*/  IMAD.SHL.U32 R21, R29, 0x2, RZ ;  /* 0x000000021d157824 */ /* 0x000fe200078e00ff */
[----:B------:R-:W-:Y:S01]  /*07c0*/  SGXT.U32 R22, R22, 0x1 ;  /* 0x000000011616781a */ /* 0x000fe20000000000 */
[----:B------:R-:W-:Y:S01]  /*07d0*/  ULDC.64 UR6, c[0x0][0x188] ;  /* 0x0000620000067ab9 */ /* 0x000fe20000000a00 */
[----:B------:R-:W-:-:S02]  /*07e0*/  LEA.HI R0, R5, R0, RZ, 0x6 ;  /* 0x0000000005007211 */ /* 0x000fc400078f30ff */
[----:B------:R-:W-:Y:S02]  /*07f0*/  LOP3.LUT R22, R7, R22, RZ, 0xfc, !PT ;  /* 0x0000001607167212 */ /* 0x000fe400078efcff */
[----:B------:R-:W-:Y:S01]  /*0800*/  LOP3.LUT R7, R29, 0x3f, RZ, 0xc0, !PT ;  /* 0x0000003f1d077812 */ /* 0x000fe200078ec0ff */
[----:B------:R2:W-:Y:S01]  /*0810*/  STL [R1+0xb10], R0 ;  /* 0x000b100001007387 */ /* 0x0005e20000100800 */
[C---:B------:R-:W-:Y:S02]  /*0820*/  LOP3.LUT R8, R22.reuse, 0x1fe, RZ, 0xfc, !PT ;  /* 0x000001fe16087812 */ /* 0x040fe400078efcff */
[----:B------:R-:W-:Y:S01]  /*0830*/  LOP3.LUT R6, R22, 0x1fc, RZ, 0xfc, !PT ;  /* 0x000001fc16067812 */ /* 0x000fe200078efcff */
[----:B------:R-:W-:Y:S01]  /*0840*/  IMAD.SHL.U32 R7, R7, 0x2, RZ ;  /* 0x0000000207077824 */ /* 0x000fe200078e00ff */
[----:B------:R-:W-:Y:S01]  /*0850*/  LOP3.LUT R5, R24, 0xc00, RZ, 0xc0, !PT ;  /* 0x00000c0018057812 */ /* 0x000fe200078ec0ff */
[----:B-1----:R-:W1:Y:S01]  /*0860*/  MUFU.RCP R4, R4 ;  /* 0x0000000400047308 */ /* 0x002e620000001000 */
[----:B------:R-:W-:-:S02]  /*0870*/  IABS R12, R6 ;  /* 0x00000006000c7213 */ /* 0x000fc40000000000 */
[----:B------:R-:W-:Y:S02]  /*0880*/  ISETP.GE.AND P4, PT, R6, RZ, PT ;  /* 0x000000ff0600720c */ /* 0x000fe40003f86270 */
[----:B--2---:R-:W-:Y:S02]  /*0890*/  SHF.R.S32.HI R0, RZ, 0x6, R29 ;  /* 0x00000006ff007819 */ /* 0x004fe4000001141d */
[----:B------:R-:W-:Y:S02]  /*08a0*/  ISETP.GE.AND P0, PT, R8, RZ, PT ;  /* 0x000000ff0800720c */ /* 0x000fe40003f06270 */
[----:B------:R-:W-:Y:S02]  /*08b0*/  SGXT R0, R0, 0x1 ;  /* 0x000000010000781a */ /* 0x000fe40000000200 */
[----:B------:R-:W-:Y:S02]  /*08c0*/  LOP3.LUT R16, R22, 0x1d0, RZ, 0xfc, !PT ;  /* 0x000001d016107812 */ /* 0x000fe400078efcff */
[----:B------:R-:W-:-:S02]  /*08d0*/  LOP3.LUT R0, R7, 0x90, R0, 0x78, !PT ;  /* 0x0000009007007812 */ /* 0x000fc400078e7800 */
[----:B------:R-:W-:Y:S02]  /*08e0*/  LOP3.LUT R17, R22, 0x1ce, RZ, 0xfc, !PT ;  /* 0x000001ce16117812 */ /* 0x000fe400078efcff */
[----:B01----:R-:W-:Y:S01]  /*08f0*/  IADD3 R2, R4, 0xffffffe, RZ ;  /* 0x0ffffffe04027810 */ /* 0x003fe20007ffe0ff */
[----:B------:R0:W-:Y:S01]  /*0900*/  STL [R1+0xb2c], R0 ;  /* 0x000b2c0001007387 */ /* 0x0001e20000100800 */
[----:B------:R-:W-:Y:S02]  /*0910*/  LOP3.LUT R4, R22, 0x1fa, RZ, 0xfc, !PT ;  /* 0x000001fa16047812 */ /* 0x000fe400078efcff */
[----:B------:R1:W2:Y:S01]  /*0920*/  F2I.FTZ.U32.TRUNC.NTZ R3, R2 ;  /* 0x0000000200037305 */ /* 0x0002a2000021f000 */
[----:B------:R-:W-:Y:S02]  /*0930*/  IABS R18, R17 ;  /* 0x0000001100127213 */ /* 0x000fe40000000000 */
[----:B------:R-:W-:Y:S01]  /*0940*/  IABS R9, R4 ;  /* 0x0000000400097213 */ /* 0x000fe20000000000 */
[----:B-1----:R-:W-:-:S02]  /*0950*/  IMAD.MOV.U32 R2, RZ, RZ, RZ ;  /* 0x000000ffff027224 */ /* 0x002fc400078e00ff */
[----:B--2---:R-:W-:-:S04]  /*0960*/  IMAD.MOV R10, RZ, RZ, -R3 ;  /* 0x000000ffff0a7224 */ /* 0x004fc800078e0a03 */
[----:B------:R-:W-:Y:S01]  /*0970*/  IMAD R23, R10, R25, RZ ;  /* 0x000000190a177224 */ /* 0x000fe200078e02ff */
[----:B------:R-:W-:Y:S02]  /*0980*/  IABS R10, R8 ;  /* 0x00000008000a7213 */ /* 0x000fe40000000000 */
[----:B------:R-:W-:Y:S01]  /*0990*/  LOP3.LUT R8, R22, 0x1f4, RZ, 0xfc, !PT ;  /* 0x000001f416087812 */ /* 0x000fe200078efcff */
[----:B------:R-:W-:-:S06]  /*09a0*/  IMAD.HI.U32 R23, R3, R23, R2 ;  /* 0x0000001703177227 */ /* 0x000fcc00078e0002 */
[----:B------:R-:W-:-:S04]  /*09b0*/  IMAD.HI.U32 R2, R23, R10, RZ ;  /* 0x0000000a17027227 */ /* 0x000fc800078e00ff */
[----:B------:R-:W-:-:S04]  /*09c0*/  IMAD.HI.U32 R11, R23, R9, RZ ;  /* 0x00000009170b7227 */ /* 0x000fc800078e00ff */
[----:B------:R-:W-:Y:S02]  /*09d0*/  IMAD.MOV R2, RZ, RZ, -R2 ;  /* 0x000000ffff027224 */ /* 0x000fe400078e0a02 */
[----:B------:R-:W-:Y:S02]  /*09e0*/  IMAD.MOV R11, RZ, RZ, -R11 ;  /* 0x000000ffff0b7224 */ /* 0x000fe400078e0a0b */
[----:B------:R-:W-:Y:S01]  /*09f0*/  IMAD R13, R25, R2, R10 ;  /* 0x00000002190d7224 */ /* 0x000fe200078e020a */
[----:B------:R-:W-:Y:S01]  /*0a00*/  LOP3.LUT R10, R29, 0x7, RZ, 0xc0, !PT ;  /* 0x000000071d0a7812 */ /* 0x000fe200078ec0ff */
[----:B------:R-:W-:Y:S02]  /*0a10*/  IMAD R9, R25, R11, R9 ;  /* 0x0000000b19097224 */ /* 0x000fe400078e0209 */
[----:B------:R-:W-:Y:S01]  /*0a20*/  IMAD.HI.U32 R3, R23, R12, RZ ;  /* 0x0000000c17037227 */ /* 0x000fe200078e00ff */
[C---:B------:R-:W-:Y:S02]  /*0a30*/  ISETP.GT.U32.AND P1, PT, R25.reuse, R13, PT ;  /* 0x0000000d1900720c */ /* 0x040fe40003f24070 */
[----:B------:R-:W-:Y:S01]  /*0a40*/  ISETP.GT.U32.AND P5, PT, R25, R9, PT ;  /* 0x000000091900720c */ /* 0x000fe20003fa4070 */
[----:B------:R-:W-:Y:S01]  /*0a50*/  IMAD R2, R10, 0x80, R5 ;  /* 0x000000800a027824 */ /* 0x000fe200078e0205 */
[----:B------:R-:W-:Y:S01]  /*0a60*/  LOP3.LUT R5, R22, 0x1f8, RZ, 0xfc, !PT ;  /* 0x000001f816057812 */ /* 0x000fe200078efcff */
[----:B------:R-:W-:-:S02]  /*0a70*/  IMAD.SHL.U32 R10, R10, 0x10, RZ ;  /* 0x000000100a0a7824 */ /* 0x000fc400078e00ff */
[----:B------:R-:W-:Y:S01]  /*0a80*/  IMAD.MOV R3, RZ, RZ, -R3 ;  /* 0x000000ffff037224 */ /* 0x000fe200078e0a03 */
[----:B------:R-:W-:Y:S01]  /*0a90*/  IABS R7, R5 ;  /* 0x0000000500077213 */ /* 0x000fe20000000000 */
[----:B------:R-:W-:Y:S01]  /*0aa0*/  IMAD.HI.U32 R19, R23, R18, RZ ;  /* 0x0000001217137227 */ /* 0x000fe200078e00ff */
[----:B------:R-:W-:Y:S02]  /*0ab0*/  LOP3.LUT R10, R10, 0x30, R21, 0x78, !PT ;  /* 0x000000300a0a7812 */ /* 0x000fe400078e7815 */
[----:B------:R-:W-:Y:S01]  /*0ac0*/  ISETP.GE.AND P6, PT, R5, RZ, PT ;  /* 0x000000ff0500720c */ /* 0x000fe20003fc6270 */
[----:B------:R-:W-:Y:S01]  /*0ad0*/  IMAD R3, R25, R3, R12 ;  /* 0x0000000319037224 */ /* 0x000fe200078e020c */
[----:B------:R-:W-:Y:S01]  /*0ae0*/  LOP3.LUT R5, R22, 0x1f0, RZ, 0xfc, !PT ;  /* 0x000001f016057812 */ /* 0x000fe200078efcff */
[----:B0-----:R-:W-:Y:S01]  /*0af0*/  IMAD.IADD R0, R2, 0x1, R10 ;  /* 0x0000000102007824 */ /* 0x001fe200078e020a */
[----:B------:R-:W-:Y:S01]  /*0b00*/  LOP3.LUT R2, R22, 0x1f6, RZ, 0xfc, !PT ;  /* 0x000001f616027812 */ /* 0x000fe200078efcff */
[--C-:B------:R-:W-:Y:S01]  /*0b10*/  @!P5 IMAD.IADD R9, R9, 0x1, -R25.reuse ;  /* 0x000000010909d824 */ /* 0x100fe200078e0a19 */
[----:B------:R-:W-:Y:S01]  /*0b20*/  ISETP.GT.U32.AND P2, PT, R25, R3, PT ;  /* 0x000000031900720c */ /* 0x000fe20003f44070 */
[----:B------:R-:W-:Y:S01]  /*0b30*/  @!P1 IMAD.IADD R13, R13, 0x1, -R25 ;  /* 0x000000010d0d9824 */ /* 0x000fe200078e0a19 */
[----:B------:R-:W-:Y:S01]  /*0b40*/  IABS R11, R2 ;  /* 0x00000002000b7213 */ /* 0x000fe20000000000 */
[----:B------:R-:W-:Y:S01]  /*0b50*/  IMAD.HI.U32 R6, R23, R7, RZ ;  /* 0x0000000717067227 */ /* 0x000fe200078e00ff */
[----:B------:R-:W-:Y:S01]  /*0b60*/  ISETP.GE.AND P1, PT, R4, RZ, PT ;  /* 0x000000ff0400720c */ /* 0x000fe20003f26270 */
[----:B------:R0:W-:Y:S01]  /*0b70*/  STL [R1+0x270], R0 ;  /* 0x0002700001007387 */ /* 0x0001e20000100800 */
[----:B------:R-:W-:Y:S01]  /*0b80*/  ISETP.GT.U32.AND P5, PT, R25, R9, PT ;  /* 0x000000091900720c */ /* 0x000fe20003fa4070 */
[----:B------:R-:W-:Y:S01]  /*0b90*/  IMAD.HI.U32 R4, R23, R11, RZ ;  /* 0x0000000b17047227 */ /* 0x000fe200078e00ff */
[----:B------:R-:W-:-:S02]  /*0ba0*/  ISETP.GT.U32.AND P3, PT, R25, R13, PT ;  /* 0x0000000d1900720c */ /* 0x000fc40003f64070 */
[----:B------:R-:W-:Y:S01]  /*0bb0*/  IABS R10, R8 ;  /* 0x00000008000a7213 */ /* 0x000fe20000000000 */
[----:B------:R-:W-:Y:S02]  /*0bc0*/  IMAD.MOV R4, RZ, RZ, -R4 ;  /* 0x000000ffff047224 */ /* 0x000fe400078e0a04 */
[----:B------:R-:W-:Y:S02]  /*0bd0*/  IMAD.MOV R6, RZ, RZ, -R6 ;  /* 0x000000ffff067224 */ /* 0x000fe400078e0a06 */
[----:B------:R-:W-:Y:S02]  /*0be0*/  @!P2 IMAD.IADD R3, R3, 0x1, -R25 ;  /* 0x000000010303a824 */ /* 0x000fe400078e0a19 */
[C---:B------:R-:W-:Y:S01]  /*0bf0*/  IMAD R11, R25.reuse, R4, R11 ;  /* 0x00000004190b7224 */ /* 0x040fe200078e020b */
[----:B------:R-:W-:Y:S01]  /*0c00*/  LOP3.LUT R4, R22, 0x1f2, RZ, 0xfc, !PT ;  /* 0x000001f216047812 */ /* 0x000fe200078efcff */
[C---:B------:R-:W-:Y:S01]  /*0c10*/  IMAD R7, R25.reuse, R6, R7 ;  /* 0x0000000619077224 */ /* 0x040fe200078e0207 */
[----:B------:R-:W-:Y:S01]  /*0c20*/  ISETP.GT.U32.AND P2, PT, R25, R3, PT ;  /* 0x000000031900720c */ /* 0x000fe20003f44070 */
[--C-:B------:R-:W-:Y:S01]  /*0c30*/  @!P5 IMAD.IADD R9, R9, 0x1, -R25.reuse ;  /* 0x000000010909d824 */ /* 0x100fe200078e0a19 */
[----:B------:R-:W-:Y:S01]  /*0c40*/  ISETP.GT.U32.AND P5, PT, R25, R11, PT ;  /* 0x0000000b1900720c */ /* 0x000fe20003fa4070 */
[----:B------:R-:W-:Y:S01]  /*0c50*/  @!P3 IMAD.IADD R13, R13, 0x1, -R25 ;  /* 0x000000010d0db824 */ /* 0x000fe200078e0a19 */
[----:B------:R-:W-:Y:S01]  /*0c60*/  ISETP.GT.U32.AND P3, PT, R25, R7, PT ;  /* 0x000000071900720c */ /* 0x000fe20003f64070 */
[----:B------:R-:W-:Y:S01]  /*0c70*/  IMAD.HI.U32 R12, R23, R10, RZ ;  /* 0x0000000a170c7227 */ /* 0x000fe200078e00ff */
[----:B------:R-:W-:-:S03]  /*0c80*/  IABS R6, R5 ;  /* 0x0000000500067213 */ /* 0x000fc60000000000 */
[----:B0-----:R-:W-:Y:S02]  /*0c90*/  IMAD.MOV.U32 R0, RZ, RZ, R13 ;  /* 0x000000ffff007224 */ /* 0x001fe400078e000d */
[----:B------:R-:W-:Y:S02]  /*0ca0*/  IMAD.MOV R12, RZ, RZ, -R12 ;  /* 0x000000ffff0c7224 */ /* 0x000fe400078e0a0c */
[----:B------:R-:W-:Y:S02]  /*0cb0*/  @!P0 IMAD.MOV R0, RZ, RZ, -R0 ;  /* 0x000000ffff008224 */ /* 0x000fe400078e0a00 */
[--C-:B------:R-:W-:Y:S01]  /*0cc0*/  @!P2 IMAD.IADD R3, R3, 0x1, -R25.reuse ;  /* 0x000000010303a824 */ /* 0x100fe200078e0a19 */
[----:B------:R-:W-:Y:S01]  /*0cd0*/  ISETP.GE.AND P2, PT, R2, RZ, PT ;  /* 0x000000ff0200720c */ /* 0x000fe20003f46270 */
[--C-:B------:R-:W-:Y:S01]  /*0ce0*/  @!P5 IMAD.IADD R11, R11, 0x1, -R25.reuse ;  /* 0x000000010b0bd824 */ /* 0x100fe200078e0a19 */
[----:B------:R-:W-:Y:S01]  /*0cf0*/  IABS R2, R4 ;  /* 0x0000000400027213 */ /* 0x000fe20000000000 */
[----:B------:R-:W-:Y:S01]  /*0d00*/  @!P3 IMAD.IADD R7, R7, 0x1, -R25 ;  /* 0x000000010707b824 */ /* 0x000fe200078e0a19 */
[----:B------:R0:W-:Y:S01]  /*0d10*/  STL [R1+0x7c], R0 ;  /* 0x00007c0001007387 */ /* 0x0001e20000100800 */
[C---:B------:R-:W-:Y:S01]  /*0d20*/  IMAD R10, R25.reuse, R12, R10 ;  /* 0x0000000c190a7224 */ /* 0x040fe200078e020a */
[----:B------:R-:W-:Y:S01]  /*0d30*/  ISETP.GE.AND P3, PT, R8, RZ, PT ;  /* 0x000000ff0800720c */ /* 0x000fe20003f66270 */
[----:B------:R-:W-:Y:S01]  /*0d40*/  IMAD.MOV.U32 R13, RZ, RZ, R3 ;  /* 0x000000ffff0d7224 */ /* 0x000fe200078e0003 */
[----:B------:R-:W-:Y:S01]  /*0d50*/  ISETP.GT.U32.AND P5, PT, R25, R11, PT ;  /* 0x0000000b1900720c */ /* 0x000fe20003fa4070 */
[----:B------:R-:W-:Y:S01]  /*0d60*/  IMAD.HI.U32 R8, R23, R2, RZ ;  /* 0x0000000217087227 */ /* 0x000fe200078e00ff */
[----:B------:R-:W-:-:S03]  /*0d70*/  ISETP.GT.U32.AND P0, PT, R25, R7, PT ;  /* 0x000000071900720c */ /* 0x000fc60003f04070 */
[----:B------:R-:W-:Y:S01]  /*0d80*/  @!P4 IMAD.MOV R13, RZ, RZ, -R13 ;  /* 0x000000ffff0dc224 */ /* 0x000fe200078e0a0d */
[----:B------:R-:W-:Y:S01]  /*0d90*/  ISETP.GT.U32.AND P4, PT, R25, R10, PT ;  /* 0x0000000a1900720c */ /* 0x000fe20003f84070 */
[----:B0-----:R-:W-:Y:S02]  /*0da0*/  IMAD.MOV.U32 R0, RZ, RZ, R9 ;  /* 0x000000ffff007224 */ /* 0x001fe400078e0009 */
[----:B------:R-:W-:Y:S01]  /*0db0*/  IMAD.HI.U32 R3, R23, R6, RZ ;  /* 0x0000000617037227 */ /* 0x000fe200078e00ff */
[----:B------:R0:W-:Y:S03]  /*0dc0*/  STL [R1+0x58], R13 ;  /* 0x0000580d01007387 */ /* 0x0001e60000100800 */
[----:B------:R-:W-:Y:S01]  /*0dd0*/  @!P1 IMAD.MOV R0, RZ, RZ, -R0 ;  /* 0x000000ffff009224 */ /* 0x000fe200078e0a00 */
[----:B------:R-:W-:Y:S01]  /*0de0*/  ISETP.GE.AND P1, PT, R4, RZ, PT ;  /* 0x000000ff0400720c */ /* 0x000fe20003f26270 */
[----:B------:R-:W-:Y:S01]  /*0df0*/  IMAD.MOV R4, RZ, RZ, -R8 ;  /* 0x000000ffff047224 */ /* 0x000fe200078e0a08 */
[C---:B------:R-:W-:Y:S01]  /*0e00*/  LOP3.LUT R8, R22.reuse, 0x1ee, RZ, 0xfc, !PT ;  /* 0x000001ee16087812 */ /* 0x040fe200078efcff */
[----:B------:R-:W-:Y:S01]  /*0e10*/  @!P5 IMAD.IADD R11, R11, 0x1, -R25 ;  /* 0x000000010b0bd824 */ /* 0x000fe200078e0a19 */
[----:B------:R1:W-:Y:S01]  /*0e20*/  STL [R1+0x38], R0 ;  /* 0x0000380001007387 */ /* 0x0003e20000100800 */
[----:B------:R-:W-:Y:S01]  /*0e30*/  IMAD R2, R25, R4, R2 ;  /* 0x0000000419027224 */ /* 0x000fe200078e0202 */
[C---:B------:R-:W-:Y:S01]  /*0e40*/  LOP3.LUT R4, R22.reuse, 0x1ec, RZ, 0xfc, !PT ;  /* 0x000001ec16047812 */ /* 0x040fe200078efcff */
[----:B------:R-:W-:Y:S01]  /*0e50*/  IMAD.MOV R3, RZ, RZ, -R3 ;  /* 0x000000ffff037224 */ /* 0x000fe200078e0a03 */
[----:B0-----:R-:W-:Y:S01]  /*0e60*/  LOP3.LUT R13, R22, 0x1e8, RZ, 0xfc, !PT ;  /* 0x000001e8160d7812 */ /* 0x001fe200078efcff */
[--C-:B------:R-:W-:Y:S01]  /*0e70*/  @!P0 IMAD.IADD R7, R7, 0x1, -R25.reuse ;  /* 0x0000000107078824 */ /* 0x100fe200078e0a19 */
[C---:B------:R-:W-:Y:S01]  /*0e80*/  ISETP.GT.U32.AND P5, PT, R25.reuse, R2, PT ;  /* 0x000000021900720c */ /* 0x040fe20003fa4070 */
[----:B------:R-:W-:Y:S01]  /*0e90*/  @!P4 IMAD.IADD R10, R10, 0x1, -R25 ;  /* 0x000000010a0ac824 */ /* 0x000fe200078e0a19 */
[----:B------:R-:W-:Y:S01]  /*0ea0*/  IABS R9, R4 ;  /* 0x0000000400097213 */ /* 0x000fe20000000000 */
[----:B------:R-:W-:Y:S01]  /*0eb0*/  IMAD R6, R25, R3, R6 ;  /* 0x0000000319067224 */ /* 0x000fe200078e0206 */
[----:B------:R-:W-:Y:S01]  /*0ec0*/  ISETP.GE.AND P0, PT, R5, RZ, PT ;  /* 0x000000ff0500720c */ /* 0x000fe20003f06270 */
[----:B------:R-:W-:Y:S01]  /*0ed0*/  IMAD.MOV.U32 R12, RZ, RZ, R7 ;  /* 0x000000ffff0c7224 */ /* 0x000fe200078e0007 */
[C---:B------:R-:W-:Y:S01]  /*0ee0*/  ISETP.GT.U32.AND P4, PT, R25.reuse, R10, PT ;  /* 0x0000000a1900720c */ /* 0x040fe20003f84070 */
[----:B-1----:R-:W-:Y:S01]  /*0ef0*/  IMAD.MOV.U32 R0, RZ, RZ, R11 ;  /* 0x000000ffff007224 */ /* 0x002fe200078e000b */
[----:B------:R-:W-:Y:S01]  /*0f00*/  IABS R5, R8 ;  /* 0x0000000800057213 */ /* 0x000fe20000000000 */
[----:B------:R-:W-:Y:S01]  /*0f10*/  @!P6 IMAD.MOV R12, RZ, RZ, -R12 ;  /* 0x000000ffff0ce224 */ /* 0x000fe200078e0a0c */
[----:B------:R-:W-:Y:S01]  /*0f20*/  ISETP.GT.U32.AND P6, PT, R25, R6, PT ;  /* 0x000000061900720c */ /* 0x000fe20003fc4070 */
[----:B------:R-:W-:Y:S01]  /*0f30*/  @!P2 IMAD.MOV R0, RZ, RZ, -R0 ;  /* 0x000000ffff00a224 */ /* 0x000fe200078e0a00 */
[----:B------:R-:W-:Y:S01]  /*0f40*/  ISETP.GE.AND P2, PT, R8, RZ, PT ;  /* 0x000000ff0800720c */ /* 0x000fe20003f46270 */
[----:B------:R-:W-:Y:S01]  /*0f50*/  @!P5 IMAD.IADD R2, R2, 0x1, -R25 ;  /* 0x000000010202d824 */ /* 0x000fe200078e0a19 */
[----:B------:R-:W-:Y:S01]  /*0f60*/  STL [R1+0x3a0], R12 ;  /* 0x0003a00c01007387 */ /* 0x000fe20000100800 */
[----:B------:R-:W-:Y:S01]  /*0f70*/  IMAD.MOV.U32 R8, RZ, RZ, R9 ;  /* 0x000000ffff087224 */ /* 0x000fe200078e0009 */
[----:B------:R-:W-:Y:S01]  /*0f80*/  LOP3.LUT R3, R22, 0x1ea, RZ, 0xfc, !PT ;  /* 0x000001ea16037812 */ /* 0x000fe200078efcff */
[----:B------:R-:W-:Y:S01]  /*0f90*/  IMAD.HI.U32 R11, R23, R5, RZ ;  /* 0x00000005170b7227 */ /* 0x000fe200078e00ff */
[----:B------:R-:W-:Y:S01]  /*0fa0*/  ISETP.GT.U32.AND P5, PT, R25, R2, PT ;  /* 0x000000021900720c */ /* 0x000fe20003fa4070 */
[----:B------:R0:W-:Y:S01]  /*0fb0*/  STL [R1+0x3b0], R0 ;  /* 0x0003b00001007387 */ /* 0x0001e20000100800 */
[----:B------:R-:W-:Y:S01]  /*0fc0*/  IABS R7, R3 ;  /* 0x0000000300077213 */ /* 0x000fe20000000000 */
[--C-:B------:R-:W-:Y:S01]  /*0fd0*/  @!P4 IMAD.IADD R10, R10, 0x1, -R25.reuse ;  /* 0x000000010a0ac824 */ /* 0x100fe200078e0a19 */
[----:B------:R-:W-:Y:S01]  /*0fe0*/  ISETP.GE.AND P4, PT, R4, RZ, PT ;  /* 0x000000ff0400720c */ /* 0x000fe20003f86270 */
[----:B------:R-:W-:-:S02]  /*0ff0*/  @!P6 IMAD.IADD R6, R6, 0x1, -R25 ;  /* 0x000000010606e824 */ /* 0x000fc400078e0a19 */
[----:B------:R-:W-:-:S03]  /*1000*/  IMAD.HI.U32 R4, R23, R8, RZ ;  /* 0x0000000817047227 */ /* 0x000fc600078e00ff */
[----:B------:R-:W-:Y:S01]  /*1010*/  ISETP.GT.U32.AND P6, PT, R25, R6, PT ;  /* 0x000000061900720c */ /* 0x000fe20003fc4070 */
[----:B0-----:R-:W-:Y:S01]  /*1020*/  IMAD.MOV.U32 R0, RZ, RZ, R10 ;  /* 0x000000ffff007224 */ /* 0x001fe200078e000a */
[C---:B------:R-:W-:Y:S01]  /*1030*/  LOP3.LUT R10, R22.reuse, 0x1e2, RZ, 0xfc, !PT ;  /* 0x000001e2160a7812 */ /* 0x040fe200078efcff */
[----:B------:R-:W-:Y:S02]  /*1040*/  IMAD.MOV R11, RZ, RZ, -R11 ;  /* 0x000000ffff0b7224 */ /* 0x000fe400078e0a0b */
[----:B------:R-:W-:Y:S01]  /*1050*/  @!P3 IMAD.MOV R0, RZ, RZ, -R0 ;  /* 0x000000ffff00b224 */ /* 0x000fe200078e0a00 */
[----:B------:R-:W-:Y:S01]  /*1060*/  ISETP.GE.AND P3, PT, R3, RZ, PT ;  /* 0x000000ff0300720c */ /* 0x000fe20003f66270 */
[----:B------:R-:W-:Y:S01]  /*1070*/  IMAD.MOV R4, RZ, RZ, -R4 ;  /* 0x000000ffff047224 */ /* 0x000fe200078e0a04 */
[----:B------:R-:W-:Y:S01]  /*1080*/  LOP3.LUT R3, R22, 0x1e4, RZ, 0xfc, !PT ;  /* 0x000001e416037812 */ /* 0x000fe200078efcff */
[----:B------:R-:W-:Y:S01]  /*1090*/  @!P5 IMAD.IADD R2, R2, 0x1, -R25 ;  /* 0x000000010202d824 */ /* 0x000fe200078e0a19 */
[----:B------:R0:W-:Y:S01]  /*10a0*/  STL [R1+0x3b4], R0 ;  /* 0x0003b40001007387 */ /* 0x0001e20000100800 */
[C---:B------:R-:W-:Y:S01]  /*10b0*/  IMAD R5, R25.reuse, R11, R5 ;  /* 0x0000000b19057224 */ /* 0x040fe200078e0205 */
[----:B------:R-:W-:Y:S01]  /*10c0*/  LOP3.LUT R11, R22, 0x1e6, RZ, 0xfc, !PT ;  /* 0x000001e6160b7812 */ /* 0x000fe200078efcff */
[----:B------:R-:W-:Y:S01]  /*10d0*/  IMAD R8, R25, R4, R8 ;  /* 0x0000000419087224 */ /* 0x000fe200078e0208 */
[----:B------:R-:W-:Y:S01]  /*10e0*/  IABS R4, R3 ;  /* 0x0000000300047213 */ /* 0x000fe20000000000 */
[----:B------:R-:W-:Y:S01]  /*10f0*/  IMAD.HI.U32 R9, R23, R7, RZ ;  /* 0x0000000717097227 */ /* 0x000fe200078e00ff */
[----:B------:R-:W-:-:S02]  /*1100*/  ISETP.GT.U32.AND P5, PT, R25, R5, PT ;  /* 0x000000051900720c */ /* 0x000fc40003fa4070 */
[----:B------:R-:W-:Y:S01]  /*1110*/  IABS R12, R11 ;  /* 0x0000000b000c7213 */ /* 0x000fe20000000000 */
[----:B------:R-:W-:Y:S02]  /*1120*/  IMAD.MOV R9, RZ, RZ, -R9 ;  /* 0x000000ffff097224 */ /* 0x000fe400078e0a09 */
[----:B0-----:R-:W-:Y:S01]  /*1130*/  IMAD.MOV.U32 R0, RZ, RZ, R2 ;  /* 0x000000ffff007224 */ /* 0x001fe200078e0002 */
[----:B------:R-:W-:Y:S01]  /*1140*/  IABS R2, R10 ;  /* 0x0000000a00027213 */ /* 0x000fe20000000000 */
[----:B------:R-:W-:Y:S01]  /*1150*/  @!P6 IMAD.IADD R6, R6, 0x1, -R25 ;  /* 0x000000010606e824 */ /* 0x000fe200078e0a19 */
[----:B------:R-:W-:Y:S01]  /*1160*/  ISETP.GE.AND P6, PT, R13, RZ, PT ;  /* 0x000000ff0d00720c */ /* 0x000fe20003fc6270 */
[----:B------:R-:W-:Y:S01]  /*1170*/  @!P1 IMAD.MOV R0, RZ, RZ, -R0 ;  /* 0x000000ffff009224 */ /* 0x000fe200078e0a00 */
[C---:B------:R-:W-:Y:S01]  /*1180*/  ISETP.GT.U32.AND P1, PT, R25.reuse, R8, PT ;  /* 0x000000081900720c */ /* 0x040fe20003f24070 */
[----:B------:R-:W-:Y:S01]  /*1190*/  IMAD R7, R25, R9, R7 ;  /* 0x0000000919077224 */ /* 0x000fe200078e0207 */
[----:B------:R-:W-:Y:S01]  /*11a0*/  IABS R13, R13 ;  /* 0x0000000d000d7213 */ /* 0x000fe20000000000 */
[----:B------:R-:W-:Y:S01]  /*11b0*/  @!P5 IMAD.IADD R5, R5, 0x1, -R25 ;  /* 0x000000010505d824 */ /* 0x000fe200078e0a19 */
[----:B------:R0:W-:Y:S01]  /*11c0*/  STL [R1+0x3b8], R0 ;  /* 0x0003b80001007387 */ /* 0x0001e20000100800 */
[----:B------:R-:W-:-:S03]  /*11d0*/  IMAD.HI.U32 R9, R23, R12, RZ ;  /* 0x0000000c17097227 */ /* 0x000fc600078e00ff */
[----:B------:R-:W-:Y:S01]  /*11e0*/  ISETP.GT.U32.AND P5, PT, R25, R5, PT ;  /* 0x000000051900720c */ /* 0x000fe20003fa4070 */
[----:B------:R-:W-:-:S04]  /*11f0*/  IMAD.HI.U32 R14, R23, R13, RZ ;  /* 0x0000000d170e7227 */ /* 0x000fc800078e00ff */
[--C-:B------:R-:W-:Y:S02]  /*1200*/  @!P1 IMAD.IADD R8, R8, 0x1, -R25.reuse ;  /* 0x0000000108089824 */ /* 0x100fe400078e0a19 */
[----:B0-----:R-:W-:Y:S02]  /*1210*/  IMAD.MOV.U32 R0, RZ, RZ, R6 ;  /* 0x000000ffff007224 */ /* 0x001fe400078e0006 */
[----:B------:R-:W-:Y:S01]  /*1220*/  IMAD.MOV R14, RZ, RZ, -R14 ;  /* 0x000000ffff0e7224 */ /* 0x000fe200078e0a0e */
[C---:B------:R-:W-:Y:S01]  /*1230*/  ISETP.GT.U32.AND P1, PT, R25.reuse, R8, PT ;  /* 0x000000081900720c */ /* 0x040fe20003f24070 */
[----:B------:R-:W-:Y:S01]  /*1240*/  @!P0 IMAD.MOV R0, RZ, RZ, -R0 ;  /* 0x000000ffff008224 */ /* 0x000fe200078e0a00 */
[----:B------:R-:W-:Y:S01]  /*1250*/  ISETP.GT.U32.AND P0, PT, R25, R7, PT ;  /* 0x000000071900720c */ /* 0x000fe20003f04070 */
[----:B------:R-:W-:Y:S01]  /*1260*/  @!P5 IMAD.IADD R5, R5, 0x1, -R25 ;  /* 0x000000010505d824 */ /* 0x000fe200078e0a19 */
[----:B------:R-:W-:Y:S01]  /*1270*/  ISETP.GE.AND P5, PT, R11, RZ, PT ;  /* 0x000000ff0b00720c */ /* 0x000fe20003fa6270 */
[----:B------:R-:W-:Y:S01]  /*1280*/  IMAD R11, R25, R14, R13 ;  /* 0x0000000e190b7224 */ /* 0x000fe200078e020d */
[----:B------:R0:W-:Y:S01]  /*1290*/  STL [R1+0x3bc], R0 ;  /* 0x0003bc0001007387 */ /* 0x0001e20000100800 */
[----:B------:R-:W-:-:S02]  /*12a0*/  IMAD.MOV R9, RZ, RZ, -R9 ;  /* 0x000000ffff097224 */ /* 0x000fc400078e0a09 */
[----:B------:R-:W-:Y:S02]  /*12b0*/  IMAD.MOV.U32 R15, RZ, RZ, R5 ;  /* 0x000000ffff0f7224 */ /* 0x000fe400078e0005 */
[C---:B------:R-:W-:Y:S02]  /*12c0*/  IMAD R12, R25.reuse, R9, R12 ;  /* 0x00000009190c7224 */ /* 0x040fe400078e020c */
[--C-:B------:R-:W-:Y:S01]  /*12d0*/  @!P1 IMAD.IADD R8, R8, 0x1, -R25.reuse ;  /* 0x0000000108089824 */ /* 0x100fe200078e0a19 */
[----:B------:R-:W-:Y:S01]  /*12e0*/  ISETP.GT.U32.AND P1, PT, R25, R11, PT ;  /* 0x0000000b1900720c */ /* 0x000fe20003f24070 */
[----:B------:R-:W-:Y:S02]  /*12f0*/  @!P0 IMAD.IADD R7, R7, 0x1, -R25 ;  /* 0x0000000107078824 */ /* 0x000fe400078e0a19 */
[----:B0-----:R-:W-:Y:S02]  /*1300*/  IMAD.MOV.U32 R0, RZ, RZ, R8 ;  /* 0x000000ffff007224 */ /* 0x001fe400078e0008 */
[----:B------:R-:W-:Y:S01]  /*1310*/  IMAD.HI.U32 R9, R23, R2, RZ ;  /* 0x0000000217097227 */ /* 0x000fe200078e00ff */
[----:B------:R-:W-:-:S03]  /*1320*/  ISETP.GT.U32.AND P0, PT, R25, R7, PT ;  /* 0x000000071900720c */ /* 0x000fc60003f04070 */
[----:B------:R-:W-:Y:S01]  /*1330*/  @!P2 IMAD.MOV R15, RZ, RZ, -R15 ;  /* 0x000000ffff0fa224 */ /* 0x000fe200078e0a0f */
[----:B------:R-:W-:Y:S01]  /*1340*/  ISETP.GT.U32.AND P2, PT, R25, R12, PT ;  /* 0x0000000c1900720c */ /* 0x000fe20003f44070 */
[----:B------:R-:W-:Y:S01]  /*1350*/  @!P4 IMAD.MOV R0, RZ, RZ, -R0 ;  /* 0x000000ffff00c224 */ /* 0x000fe200078e0a00 */
[----:B------:R-:W-:Y:S01]  /*1360*/  ISETP.GE.AND P4, PT, R3, RZ, PT ;  /* 0x000000ff0300720c */ /* 0x000fe20003f86270 */
[----:B------:R-:W-:Y:S01]  /*1370*/  IMAD.MOV R5, RZ, RZ, -R9 ;  /* 0x000000ffff057224 */ /* 0x000fe200078e0a09 */
[----:B------:R0:W-:Y:S01]  /*1380*/  STL [R1+0x3c0], R15 ;  /* 0x0003c00f01007387 */ /* 0x0001e20000100800 */
[----:B------:R-:W-:-:S03]  /*1390*/  IMAD.HI.U32 R6, R23, R4, RZ ;  /* 0x0000000417067227 */ /* 0x000fc600078e00ff */
[----:B------:R1:W-:Y:S01]  /*13a0*/  STL [R1+0x3c4], R0 ;  /* 0x0003c40001007387 */ /* 0x0003e20000100800 */
[--C-:B------:R-:W-:Y:S02]  /*13b0*/  @!P0 IMAD.IADD R7, R7, 0x1, -R25.reuse ;  /* 0x0000000107078824 */ /* 0x100fe400078e0a19 */
[----:B------:R-:W-:Y:S01]  /*13c0*/  IMAD R2, R25, R5, R2 ;  /* 0x0000000519027224 */ /* 0x000fe200078e0202 */
[C---:B------:R-:W-:Y:S01]  /*13d0*/  LOP3.LUT R5, R22.reuse, 0x1de, RZ, 0xfc, !PT ;  /* 0x000001de16057812 */ /* 0x040fe200078efcff */
[--C-:B------:R-:W-:Y:S01]  /*13e0*/  @!P1 IMAD.IADD R11, R11, 0x1, -R25.reuse ;  /* 0x000000010b0b9824 */ /* 0x100fe200078e0a19 */
[----:B0-----:R-:W-:Y:S01]  /*13f0*/  LOP3.LUT R15, R22, 0x1d2, RZ, 0xfc, !PT ;  /* 0x000001d2160f7812 */ /* 0x001fe200078efcff */
[----:B------:R-:W-:Y:S02]  /*1400*/  IMAD.MOV R6, RZ, RZ, -R6 ;  /* 0x000000ffff067224 */ /* 0x000fe400078e0a06 */
[----:B------:R-:W-:Y:S01]  /*1410*/  @!P2 IMAD.IADD R12, R12, 0x1, -R25 ;  /* 0x000000010c0ca824 */ /* 0x000fe200078e0a19 */
[C---:B------:R-:W-:Y:S01]  /*1420*/  ISETP.GT.U32.AND P1, PT, R25.reuse, R11, PT ;  /* 0x0000000b1900720c */ /* 0x040fe20003f24070 */
[----:B-1----:R-:W-:Y:S01]  /*1430*/  IMAD.MOV.U32 R0, RZ, RZ, R7 ;  /* 0x000000ffff007224 */ /* 0x002fe200078e0007 */
[----:B------:R-:W-:Y:S01]  /*1440*/  IABS R7, R5 ;  /* 0x0000000500077213 */ /* 0x000fe20000000000 */
[C---:B------:R-:W-:Y:S01]  /*1450*/  IMAD R3, R25.reuse, R6, R4 ;  /* 0x0000000619037224 */ /* 0x040fe200078e0204 */
[----:B------:R-:W-:Y:S01]  /*1460*/  LOP3.LUT R4, R22, 0x1e0, RZ, 0xfc, !PT ;  /* 0x000001e016047812 */ /* 0x000fe200078efcff */
[----:B------:R-:W-:Y:S01]  /*1470*/  @!P3 IMAD.MOV R0, RZ, RZ, -R0 ;  /* 0x000000ffff00b224 */ /* 0x000fe200078e0a00 */
[----:B------:R-:W-:Y:S01]  /*1480*/  ISETP.GT.U32.AND P3, PT, R25, R2, PT ;  /* 0x000000021900720c */ /* 0x000fe20003f64070 */
[----:B------:R-:W-:Y:S01]  /*1490*/  IMAD.MOV R19, RZ, RZ, -R19 ;  /* 0x000000ffff137224 */ /* 0x000fe200078e0a13 */
[----:B------:R-:W-:-:S02]  /*14a0*/  IABS R8, R4 ;  /* 0x0000000400087213 */ /* 0x000fc40000000000 */
[C---:B------:R-:W-:Y:S01]  /*14b0*/  ISETP.GT.U32.AND P0, PT, R25.reuse, R3, PT ;  /* 0x000000031900720c */ /* 0x040fe20003f04070 */
[----:B------:R0:W-:Y:S01]  /*14c0*/  STL [R1+0x3e0], R0 ;  /* 0x0003e00001007387 */ /* 0x0001e20000100800 */
[----:B------:R-:W-:Y:S01]  /*14d0*/  ISETP.GT.U32.AND P2, PT, R25, R12, PT ;  /* 0x0000000c1900720c */ /* 0x000fe20003f44070 */
[----:B------:R-:W-:Y:S01]  /*14e0*/  IMAD.HI.U32 R13, R23, R8, RZ ;  /* 0x00000008170d7227 */ /* 0x000fe200078e00ff */
[----:B------:R-:W-:-:S03]  /*14f0*/  LOP3.LUT R6, R22, 0x1dc, RZ, 0xfc, !PT ;  /* 0x000001dc16067812 */ /* 0x000fc600078efcff */
[--C-:B------:R-:W-:Y:S01]  /*1500*/  @!P1 IMAD.IADD R11, R11, 0x1, -R25.reuse ;  /* 0x000000010b0b9824 */ /* 0x100fe200078e0a19 */
[----:B------:R-:W-:Y:S01]  /*1510*/  ISETP.GE.AND P1, PT, R10, RZ, PT ;  /* 0x000000ff0a00720c */ /* 0x000fe20003f26270 */
[----:B------:R-:W-:Y:S01]  /*1520*/  @!P3 IMAD.IADD R2, R2, 0x1, -R25 ;  /* 0x000000010202b824 */ /* 0x000fe200078e0a19 */
[----:B------:R-:W-:Y:S01]  /*1530*/  IABS R9, R6 ;  /* 0x0000000600097213 */ /* 0x000fe20000000000 */
[----:B------:R-:W-:Y:S02]  /*1540*/  IMAD.MOV R13, RZ, RZ, -R13 ;  /* 0x000000ffff0d7224 */ /* 0x000fe400078e0a0d */
[----:B------:R-:W-:Y:S01]  /*1550*/  IMAD.HI.U32 R10, R23, R7, RZ ;  /* 0x00000007170a7227 */ /* 0x000fe200078e00ff */
[----:B------:R-:W-:-:S03]  /*1560*/  ISETP.GT.U32.AND P3, PT, R25, R2, PT ;  /* 0x000000021900720c */ /* 0x000fc60003f64070 */
[--C-:B------:R-:W-:Y:S02]  /*1570*/  @!P0 IMAD.IADD R3, R3, 0x1, -R25.reuse ;  /* 0x0000000103038824 */ /* 0x100fe400078e0a19 */
[C---:B------:R-:W-:Y:S02]  /*1580*/  IMAD R8, R25.reuse, R13, R8 ;  /* 0x0000000d19087224 */ /* 0x040fe400078e0208 */
[----:B------:R-:W-:Y:S01]  /*1590*/  IMAD.MOV R10, RZ, RZ, -R10 ;  /* 0x000000ffff0a7224 */ /* 0x000fe200078e0a0a */
[C---:B------:R-:W-:Y:S01]  /*15a0*/  ISETP.GT.U32.AND P0, PT, R25.reuse, R3, PT ;  /* 0x000000031900720c */ /* 0x040fe20003f04070 */
[----:B------:R-:W-:Y:S01]  /*15b0*/  @!P2 IMAD.IADD R12, R12, 0x1, -R25 ;  /* 0x000000010c0ca824 */ /* 0x000fe200078e0a19 */
[C---:B------:R-:W-:Y:S01]  /*15c0*/  ISETP.GT.U32.AND P2, PT, R25.reuse, R8, PT ;  /* 0x000000081900720c */ /* 0x040fe20003f44070 */
[----:B------:R-:W-:Y:S02]  /*15d0*/  IMAD R7, R25, R10, R7 ;  /* 0x0000000a19077224 */ /* 0x000fe400078e0207 */
[----:B------:R-:W-:-:S02]  /*15e0*/  @!P3 IMAD.IADD R2, R2, 0x1, -R25 ;  /* 0x000000010202b824 */ /* 0x000fc400078e0a19 */
[----:B------:R-:W-:Y:S01]  /*15f0*/  IMAD.MOV.U32 R14, RZ, RZ, R11 ;  /* 0x000000ffff0e7224 */ /* 0x000fe200078e000b */
[----:B------:R-:W-:Y:S01]  /*1600*/  ISETP.GT.U32.AND P3, PT, R25, R7, PT ;  /* 0x000000071900720c */ /* 0x000fe20003f64070 */
[----:B0-----:R-:W-:Y:S02]  /*1610*/  IMAD.MOV.U32 R0, RZ, RZ, R12 ;  /* 0x000000ffff007224 */ /* 0x001fe400078e000c */
[----:B------:R-:W-:Y:S01]  /*1620*/  @!P6 IMAD.MOV R14, RZ, RZ, -R14 ;  /* 0x000000ffff0ee224 */ /* 0x000fe200078e0a0e */
[----:B------:R-:W-:Y:S01]  /*1630*/  ISETP.GE.AND P6, PT, R4, RZ, PT ;  /* 0x000000ff0400720c */ /* 0x000fe20003fc6270 */
[----:B------:R-:W-:Y:S01]  /*1640*/  @!P5 IMAD.MOV R0, RZ, RZ, -R0 ;  /* 0x000000ffff00d224 */ /* 0x000fe200078e0a00 */
[----:B------:R-:W-:Y:S01]  /*1650*/  LOP3.LUT R4, R22, 0x1da, RZ, 0xfc, !PT ;  /* 0x000001da16047812 */ /* 0x000fe200078efcff */
[--C-:B------:R-:W-:Y:S01]  /*1660*/  @!P0 IMAD.IADD R3, R3, 0x1, -R25.reuse ;  /* 0x0000000103038824 */ /* 0x100fe200078e0a19 */
[----:B------:R0:W-:Y:S01]  /*1670*/  STL [R1+0x3c8], R14 ;  /* 0x0003c80e01007387 */ /* 0x0001e20000100800 */
[----:B------:R-:W-:Y:S01]  /*1680*/  @!P2 IMAD.IADD R8, R8, 0x1, -R25 ;  /* 0x000000010808a824 */ /* 0x000fe200078e0a19 */
[----:B------:R-:W-:Y:S01]  /*1690*/  ISETP.GE.AND P0, PT, R6, RZ, PT ;  /* 0x000000ff0600720c */ /* 0x000fe20003f06270 */
[----:B------:R-:W-:Y:S01]  /*16a0*/  IMAD.MOV.U32 R12, RZ, RZ, R3 ;  /* 0x000000ffff0c7224 */ /* 0x000fe200078e0003 */
[----:B------:R1:W-:Y:S01]  /*16b0*/  STL [R1+0x3d4], R0 ;  /* 0x0003d40001007387 */ /* 0x0003e20000100800 */
[----:B------:R-:W-:Y:S01]  /*16c0*/  @!P3 IMAD.IADD R7, R7, 0x1, -R25 ;  /* 0x000000010707b824 */ /* 0x000fe200078e0a19 */
[----:B------:R-:W-:Y:S01]  /*16d0*/  ISETP.GT.U32.AND P2, PT, R25, R8, PT ;  /* 0x000000081900720c */ /* 0x000fe20003f44070 */
[----:B------:R-:W-:Y:S01]  /*16e0*/  IMAD.HI.U32 R11, R23, R9, RZ ;  /* 0x00000009170b7227 */ /* 0x000fe200078e00ff */
[----:B------:R-:W-:-:S02]  /*16f0*/  LOP3.LUT R3, R22, 0x1d8, RZ, 0xfc, !PT ;  /* 0x000001d816037812 */ /* 0x000fc400078efcff */
[C---:B------:R-:W-:Y:S01]  /*1700*/  ISETP.GT.U32.AND P3, PT, R25.reuse, R7, PT ;  /* 0x000000071900720c */ /* 0x040fe20003f64070 */
[----:B------:R-:W-:Y:S01]  /*1710*/  IMAD.MOV R11, RZ, RZ, -R11 ;  /* 0x000000ffff0b7224 */ /* 0x000fe200078e0a0b */
[----:B0-----:R-:W-:Y:S01]  /*1720*/  IABS R14, R3 ;  /* 0x00000003000e7213 */ /* 0x001fe20000000000 */
[----:B------:R-:W-:Y:S01]  /*1730*/  @!P4 IMAD.MOV R12, RZ, RZ, -R12 ;  /* 0x000000ffff0cc224 */ /* 0x000fe200078e0a0c */
[----:B------:R-:W-:Y:S01]  /*1740*/  ISETP.GE.AND P4, PT, R4, RZ, PT ;  /* 0x000000ff0400720c */ /* 0x000fe20003f86270 */
[----:B-1----:R-:W-:Y:S01]  /*1750*/  IMAD.MOV.U32 R0, RZ, RZ, R2 ;  /* 0x000000ffff007224 */ /* 0x002fe200078e0002 */
[----:B------:R-:W-:Y:S01]  /*1760*/  IABS R2, R4 ;  /* 0x0000000400027213 */ /* 0x000fe20000000000 */
[----:B------:R-:W-:Y:S01]  /*1770*/  IMAD R9, R25, R11, R9 ;  /* 0x0000000b19097224 */ /* 0x000fe200078e0209 */
[C---:B------:R-:W-:Y:S01]  /*1780*/  LOP3.LUT R4, R22.reuse, 0x1d6, RZ, 0xfc, !PT ;  /* 0x000001d616047812 */ /* 0x040fe200078efcff */
[----:B------:R-:W-:Y:S01]  /*1790*/  @!P1 IMAD.MOV R0, RZ, RZ, -R0 ;  /* 0x000000ffff009224 */ /* 0x000fe200078e0a00 */
[----:B------:R-:W-:Y:S01]  /*17a0*/  ISETP.GE.AND P1, PT, R3, RZ, PT ;  /* 0x000000ff0300720c */ /* 0x000fe20003f26270 */
[----:B------:R-:W-:Y:S01]  /*17b0*/  IMAD.HI.U32 R6, R23, R2, RZ ;  /* 0x0000000217067227 */ /* 0x000fe200078e00ff */
[----:B------:R-:W-:Y:S01]  /*17c0*/  ISETP.GE.AND P5, PT, R5, RZ, PT ;  /* 0x000000ff0500720c */ /* 0x000fe20003fa6270 */
[----:B------:R0:W-:Y:S01]  /*17d0*/  STL [R1+0x3d8], R12 ;  /* 0x0003d80c01007387 */ /* 0x0001e20000100800 */
[----:B------:R-:W-:Y:S01]  /*17e0*/  LOP3.LUT R5, R22, 0x1d4, RZ, 0xfc, !PT ;  /* 0x000001d416057812 */ /* 0x000fe200078efcff */
[----:B------:R-:W-:Y:S01]  /*17f0*/  IMAD.HI.U32 R3, R23, R14, RZ ;  /* 0x0000000e17037227 */ /* 0x000fe200078e00ff */
[----:B------:R-:W-:Y:S01]  /*1800*/  IABS R13, R4 ;  /* 0x00000004000d7213 */ /* 0x000fe20000000000 */
[----:B------:R-:W-:Y:S01]  /*1810*/  STL [R1+0x3dc], R0 ;  /* 0x0003dc0001007387 */ /* 0x000fe20000100800 */
[----:B------:R-:W-:Y:S01]  /*1820*/  IABS R11, R15 ;  /* 0x0000000f000b7213 */ /* 0x000fe20000000000 */
[----:B------:R-:W-:-:S02]  /*1830*/  IMAD.MOV R6, RZ, RZ, -R6 ;  /* 0x000000ffff067224 */ /* 0x000fc400078e0a06 */
[----:B------:R-:W-:Y:S01]  /*1840*/  @!P2 IMAD.IADD R8, R8, 0x1, -R25 ;  /* 0x000000010808a824 */ /* 0x000fe200078e0a19 */
[C---:B------:R-:W-:Y:S01]  /*1850*/  ISETP.GT.U32.AND P2, PT, R25.reuse, R9, PT ;  /* 0x000000091900720c */ /* 0x040fe20003f44070 */
[----:B------:R-:W-:Y:S01]  /*1860*/  IMAD.MOV R3, RZ, RZ, -R3 ;  /* 0x000000ffff037224 */ /* 0x000fe200078e0a03 */
[----:B0-----:R-:W-:Y:S01]  /*1870*/  IABS R12, R5 ;  /* 0x00000005000c7213 */ /* 0x001fe20000000000 */
[C---:B------:R-:W-:Y:S02]  /*1880*/  IMAD R2, R25.reuse, R6, R2 ;  /* 0x0000000619027224 */ /* 0x040fe400078e0202 */
[----:B------:R-:W-:Y:S02]  /*1890*/  IMAD R14, R25, R3, R14 ;  /* 0x00000003190e7224 */ /* 0x000fe400078e020e */
[----:B------:R-:W-:Y:S01]  /*18a0*/  @!P3 IMAD.IADD R7, R7, 0x1, -R25 ;  /* 0x000000010707b824 */ /* 0x000fe200078e0a19 */
[----:B------:R-:W-:Y:S01]  /*18b0*/  ISETP.GT.U32.AND P3, PT, R25, R2, PT ;  /* 0x000000021900720c */ /* 0x000fe20003f64070 */
[----:B------:R-:W-:-:S02]  /*18c0*/  IMAD.MOV.U32 R10, RZ, RZ, R8 ;  /* 0x000000ffff0a7224 */ /* 0x000fc400078e0008 */
[----:B------:R-:W-:-:S04]  /*18d0*/  IMAD.HI.U32 R6, R23, R13, RZ ;  /* 0x0000000d17067227 */ /* 0x000fc800078e00ff */
[----:B------:R-:W-:Y:S01]  /*18e0*/  @!P6 IMAD.MOV R10, RZ, RZ, -R10 ;  /* 0x000000ffff0ae224 */ /* 0x000fe200078e0a0a */
[----:B------:R-:W-:Y:S01]  /*18f0*/  ISETP.GT.U32.AND P6, PT, R25, R14, PT ;  /* 0x0000000e1900720c */ /* 0x000fe20003fc4070 */
[----:B------:R-:W-:-:S03]  /*1900*/  IMAD.HI.U32 R3, R23, R12, RZ ;  /* 0x0000000c17037227 */ /* 0x000fc600078e00ff */
[----:B------:R0:W-:Y:S01]  /*1910*/  STL [R1+0x3cc], R10 ;  /* 0x0003cc0a01007387 */ /* 0x0001e20000100800 */
[--C-:B------:R-:W-:Y:S02]  /*1920*/  @!P3 IMAD.IADD R2, R2, 0x1, -R25.reuse ;  /* 0x000000010202b824 */ /* 0x100fe400078e0a19 */
[----:B------:R-:W-:Y:S02]  /*1930*/  IMAD.MOV R6, RZ, RZ, -R6 ;  /* 0x000000ffff067224 */ /* 0x000fe400078e0a06 */
[----:B------:R-:W-:Y:S01]  /*1940*/  @!P2 IMAD.IADD R9, R9, 0x1, -R25 ;  /* 0x000000010909a824 */ /* 0x000fe200078e0a19 */
[C---:B------:R-:W-:Y:S01]  /*1950*/  ISETP.GT.U32.AND P3, PT, R25.reuse, R2, PT ;  /* 0x000000021900720c */ /* 0x040fe20003f64070 */
[----:B------:R-:W-:Y:S02]  /*1960*/  IMAD.MOV R3, RZ, RZ, -R3 ;  /* 0x000000ffff037224 */ /* 0x000fe400078e0a03 */
[----:B------:R-:W-:Y:S01]  /*1970*/  @!P6 IMAD.IADD R14, R14, 0x1, -R25 ;  /* 0x000000010e0ee824 */ /* 0x000fe200078e0a19 */
[C---:B------:R-:W-:Y:S01]  /*1980*/  ISETP.GT.U32.AND P2, PT, R25.reuse, R9, PT ;  /* 0x000000091900720c */ /* 0x040fe20003f44070 */
[C---:B------:R-:W-:Y:S01]  /*1990*/  IMAD R13, R25.reuse, R6, R13 ;  /* 0x00000006190d7224 */ /* 0x040fe200078e020d */
[----:B0-----:R-:W-:Y:S01]  /*19a0*/  IABS R10, R16 ;  /* 0x00000010000a7213 */ /* 0x001fe20000000000 */
[C---:B------:R-:W-:Y:S01]  /*19b0*/  IMAD R12, R25.reuse, R3, R12 ;  /* 0x00000003190c7224 */ /* 0x040fe200078e020c */
[----:B------:R-:W-:Y:S01]  /*19c0*/  ISETP.GT.U32.AND P6, PT, R25, R14, PT ;  /* 0x0000000e1900720c */ /* 0x000fe20003fc4070 */
[----:B------:R-:W-:Y:S01]  /*19d0*/  IMAD.HI.U32 R6, R23, R11, RZ ;  /* 0x0000000b17067227 */ /* 0x000fe200078e00ff */
[----:B------:R-:W-:-:S03]  /*19e0*/  LOP3.LUT R3, R22, 0x1cc, RZ, 0xfc, !PT ;  /* 0x000001cc16037812 */ /* 0x000fc600078efcff */
[----:B------:R-:W-:Y:S01]  /*19f0*/  @!P3 IMAD.IADD R2, R2, 0x1, -R25 ;  /* 0x000000010202b824 */ /* 0x000fe200078e0a19 */
[----:B------:R-:W-:Y:S01]  /*1a00*/  ISETP.GT.U32.AND P3, PT, R25, R13, PT ;  /* 0x0000000d1900720c */ /* 0x000fe20003f64070 */
[----:B------:R-:W-:Y:S01]  /*1a10*/  IMAD.MOV.U32 R0, RZ, RZ, R7 ;  /* 0x000000ffff007224 */ /* 0x000fe200078e0007 */
[----:B------:R-:W-:Y:S01]  /*1a20*/  LOP3.LUT R7, R22, 0x1ca, RZ, 0xfc, !PT ;  /* 0x000001ca16077812 */ /* 0x000fe200078efcff */
[----:B------:R-:W-:Y:S02]  /*1a30*/  IMAD.MOV R6, RZ, RZ, -R6 ;  /* 0x000000ffff067224 */ /* 0x000fe400078e0a06 */
[----:B------:R-:W-:-:S04]  /*1a40*/  IMAD.HI.U32 R20, R23, R10, RZ ;  /* 0x0000000a17147227 */ /* 0x000fc800078e00ff */
[----:B------:R-:W-:Y:S01]  /*1a50*/  @!P6 IMAD.IADD R14, R14, 0x1, -R25 ;  /* 0x000000010e0ee824 */ /* 0x000fe200078e0a19 */
[C---:B------:R-:W-:Y:S01]  /*1a60*/  ISETP.GT.U32.AND P6, PT, R25.reuse, R12, PT ;  /* 0x0000000c1900720c */ /* 0x040fe20003fc4070 */
[----:B------:R-:W-:Y:S01]  /*1a70*/  @!P5 IMAD.MOV R0, RZ, RZ, -R0 ;  /* 0x000000ffff00d224 */ /* 0x000fe200078e0a00 */
[----:B------:R-:W-:Y:S01]  /*1a80*/  ISETP.GE.AND P5, PT, R4, RZ, PT ;  /* 0x000000ff0400720c */ /* 0x000fe20003fa6270 */
[----:B------:R-:W-:Y:S01]  /*1a90*/  IMAD R11, R25, R6, R11 ;  /* 0x00000006190b7224 */ /* 0x000fe200078e020b */
[----:B------:R-:W-:Y:S01]  /*1aa0*/  IABS R4, R7 ;  /* 0x0000000700047213 */ /* 0x000fe20000000000 */
[----:B------:R-:W-:Y:S01]  /*1ab0*/  IMAD.MOV R20, RZ, RZ, -R20 ;  /* 0x000000ffff147224 */ /* 0x000fe200078e0a14 */
[----:B------:R0:W-:Y:S01]  /*1ac0*/  STL [R1+0x3d0], R0 ;  /* 0x0003d00001007387 */ /* 0x0001e20000100800 */
[--C-:B------:R-:W-:Y:S01]  /*1ad0*/  @!P2 IMAD.IADD R9, R9, 0x1, -R25.reuse ;  /* 0x000000010909a824 */ /* 0x100fe200078e0a19 */
[----:B------:R-:W-:Y:S01]  /*1ae0*/  ISETP.GE.AND P2, PT, R5, RZ, PT ;  /* 0x000000ff0500720c */ /* 0x000fe20003f46270 */
[--C-:B------:R-:W-:Y:S01]  /*1af0*/  @!P3 IMAD.IADD R13, R13, 0x1, -R25.reuse ;  /* 0x000000010d0db824 */ /* 0x100fe200078e0a19 */
[C---:B------:R-:W-:Y:S01]  /*1b00*/  ISETP.GT.U32.AND P3, PT, R25.reuse, R11, PT ;  /* 0x0000000b1900720c */ /* 0x040fe20003f64070 */
[----:B------:R-:W-:Y:S01]  /*1b10*/  IMAD R10, R25, R20, R10 ;  /* 0x00000014190a7224 */ /* 0x000fe200078e020a */
[----:B------:R-:W-:Y:S01]  /*1b20*/  IABS R5, R3 ;  /* 0x0000000300057213 */ /* 0x000fe20000000000 */
[----:B------:R-:W-:-:S02]  /*1b30*/  @!P6 IMAD.IADD R12, R12, 0x1, -R25 ;  /* 0x000000010c0ce824 */ /* 0x000fc400078e0a19 */
[----:B------:R-:W-:Y:S01]  /*1b40*/  IMAD.HI.U32 R8, R23, R4, RZ ;  /* 0x0000000417087227 */ /* 0x000fe200078e00ff */
[----:B------:R-:W-:-:S03]  /*1b50*/  ISETP.GT.U32.AND P6, PT, R25, R10, PT ;  /* 0x0000000a1900720c */ /* 0x000fc60003fc4070 */
[----:B0-----:R-:W-:Y:S01]  /*1b60*/  IMAD.MOV.U32 R0, RZ, RZ, R9 ;  /* 0x000000ffff007224 */ /* 0x001fe200078e0009 */
[----:B------:R-:W-:Y:S01]  /*1b70*/  LOP3.LUT R9, R22, 0x1c6, RZ, 0xfc, !PT ;  /* 0x000001c616097812 */ /* 0x000fe200078efcff */
[----:B------:R-:W-:-:S04]  /*1b80*/  IMAD.HI.U32 R6, R23, R5, RZ ;  /* 0x0000000517067227 */ /* 0x000fc800078e00ff */
[----:B------:R-:W-:Y:S01]  /*1b90*/  @!P0 IMAD.MOV R0, RZ, RZ, -R0 ;  /* 0x000000ffff008224 */ /* 0x000fe200078e0a00 */
[----:B------:R-:W-:Y:S01]  /*1ba0*/  ISETP.GT.U32.AND P0, PT, R25, R12, PT ;  /* 0x0000000c1900720c */ /* 0x000fe20003f04070 */
[--C-:B------:R-:W-:Y:S01]  /*1bb0*/  @!P3 IMAD.IADD R11, R11, 0x1, -R25.reuse ;  /* 0x000000010b0bb824 */ /* 0x100fe200078e0a19 */
[C---:B------:R-:W-:Y:S01]  /*1bc0*/  ISETP.GT.U32.AND P3, PT, R25.reuse, R13, PT ;  /* 0x0000000d1900720c */ /* 0x040fe20003f64070 */
[----:B------:R-:W-:Y:S01]  /*1bd0*/  @!P6 IMAD.IADD R10, R10, 0x1, -R25 ;  /* 0x000000010a0ae824 */ /* 0x000fe200078e0a19 */
[----:B------:R0:W-:Y:S01]  /*1be0*/  STL [R1+0x3ac], R0 ;  /* 0x0003ac0001007387 */ /* 0x0001e20000100800 */
[----:B------:R-:W-:Y:S01]  /*1bf0*/  IMAD.MOV R20, RZ, RZ, -R6 ;  /* 0x000000ffff147224 */ /* 0x000fe200078e0a06 */
[C---:B------:R-:W-:Y:S01]  /*1c00*/  ISETP.GT.U32.AND P6, PT, R25.reuse, R11, PT ;  /* 0x0000000b1900720c */ /* 0x040fe20003fc4070 */
[C---:B------:R-:W-:Y:S02]  /*1c10*/  IMAD R6, R25.reuse, R19, R18 ;  /* 0x0000001319067224 */ /* 0x040fe400078e0212 */
[----:B------:R-:W-:Y:S01]  /*1c20*/  IMAD.MOV R18, RZ, RZ, -R8 ;  /* 0x000000ffff127224 */ /* 0x000fe200078e0a08 */
[----:B------:R-:W-:Y:S01]  /*1c30*/  LOP3.LUT R8, R22, 0x1c8, RZ, 0xfc, !PT ;  /* 0x000001c816087812 */ /* 0x000fe200078efcff */
[----:B------:R-:W-:-:S02]  /*1c40*/  IMAD R5, R25, R20, R5 ;  /* 0x0000001419057224 */ /* 0x000fc400078e0205 */
[----:B------:R-:W-:Y:S01]  /*1c50*/  IMAD R4, R25, R18, R4 ;  /* 0x0000001219047224 */ /* 0x000fe200078e0204 */
[----:B------:R-:W-:Y:S01]  /*1c60*/  IABS R18, R8 ;  /* 0x0000000800127213 */ /* 0x000fe20000000000 */
[----:B0-----:R-:W-:Y:S01]  /*1c70*/  IMAD.MOV.U32 R0, RZ, RZ, R2 ;  /* 0x000000ffff007224 */ /* 0x001fe200078e0002 */
[----:B------:R-:W-:Y:S01]  /*1c80*/  IABS R2, R9 ;  /* 0x0000000900027213 */ /* 0x000fe20000000000 */
[--C-:B------:R-:W-:Y:S01]  /*1c90*/  @!P3 IMAD.IADD R13, R13, 0x1, -R25.reuse ;  /* 0x000000010d0db824 */ /* 0x100fe200078e0a19 */
[C---:B------:R-:W-:Y:S01]  /*1ca0*/  ISETP.GT.U32.AND P3, PT, R25.reuse, R5, PT ;  /* 0x000000051900720c */ /* 0x040fe20003f64070 */
[----:B------:R-:W-:Y:S01]  /*1cb0*/  @!P4 IMAD.MOV R0, RZ, RZ, -R0 ;  /* 0x000000ffff00c224 */ /* 0x000fe200078e0a00 */
[----:B------:R-:W-:Y:S01]  /*1cc0*/  ISETP.GT.U32.AND P4, PT, R25, R10, PT ;  /* 0x0000000a1900720c */ /* 0x000fe20003f84070 */
[--C-:B------:R-:W-:Y:S01]  /*1cd0*/  @!P6 IMAD.IADD R11, R11, 0x1, -R25.reuse ;  /* 0x000000010b0be824 */ /* 0x100fe200078e0a19 */
[----:B------:R-:W-:Y:S01]  /*1ce0*/  ISETP.GT.U32.AND P6, PT, R25, R4, PT ;  /* 0x000000041900720c */ /* 0x000fe20003fc4070 */
[----:B------:R-:W-:Y:S01]  /*1cf0*/  @!P0 IMAD.IADD R12, R12, 0x1, -R25 ;  /* 0x000000010c0c8824 */ /* 0x000fe200078e0a19 */
[----:B------:R0:W-:Y:S01]  /*1d00*/  STL [R1+0x3a8], R0 ;  /* 0x0003a80001007387 */ /* 0x0001e20000100800 */
[----:B------:R-:W-:Y:S01]  /*1d10*/  IMAD.MOV.U32 R19, RZ, RZ, R13 ;  /* 0x000000ffff137224 */ /* 0x000fe200078e000d */
[----:B------:R-:W-:Y:S01]  /*1d20*/  ISETP.GE.AND P0, PT, R15, RZ, PT ;  /* 0x000000ff0f00720c */ /* 0x000fe20003f06270 */
[----:B------:R-:W-:Y:S01]  /*1d30*/  IMAD.HI.U32 R15, R23, R18, RZ ;  /* 0x00000012170f7227 */ /* 0x000fe200078e00ff */
[----:B------:R-:W-:-:S03]  /*1d40*/  LOP3.LUT R13, R22, 0x1c4, RZ, 0xfc, !PT ;  /* 0x000001c4160d7812 */ /* 0x000fc600078efcff */
[--C-:B------:R-:W-:Y:S01]  /*1d50*/  @!P3 IMAD.IADD R5, R5, 0x1, -R25.reuse ;  /* 0x000000010505b824 */ /* 0x100fe200078e0a19 */
[----:B------:R-:W-:Y:S01]  /*1d60*/  ISETP.GE.AND P3, PT, R3, RZ, PT ;  /* 0x000000ff0300720c */ /* 0x000fe20003f66270 */
[----:B------:R-:W-:Y:S01]  /*1d70*/  @!P4 IMAD.IADD R10, R10, 0x1, -R25 ;  /* 0x000000010a0ac824 */ /* 0x000fe200078e0a19 */
[----:B------:R-:W-:Y:S01]  /*1d80*/  ISETP.GE.AND P4, PT, R16, RZ, PT ;  /* 0x000000ff1000720c */ /* 0x000fe20003f86270 */
[----:B0-----:R-:W-:Y:S02]  /*1d90*/  IMAD.MOV.U32 R0, RZ, RZ, R14 ;  /* 0x000000ffff007224 */ /* 0x001fe400078e000e */
[----:B------:R-:W-:Y:S02]  /*1da0*/  @!P5 IMAD.MOV R19, RZ, RZ, -R19 ;  /* 0x000000ffff13d224 */ /* 0x000fe400078e0a13 */
[----:B------:R-:W-:Y:S01]  /*1db0*/  @!P1 IMAD.MOV R0, RZ, RZ, -R0 ;  /* 0x000000ffff009224 */ /* 0x000fe200078e0a00 */
[----:B------:R-:W-:Y:S01]  /*1dc0*/  ISETP.GT.U32.AND P1, PT, R25, R6, PT ;  /* 0x000000061900720c */ /* 0x000fe20003f24070 */
[----:B------:R-:W-:-:S03]  /*1dd0*/  IMAD.HI.U32 R14, R23, R2, RZ ;  /* 0x00000002170e7227 */ /* 0x000fc600078e00ff */
[----:B------:R0:W-:Y:S01]  /*1de0*/  STL [R1+0x3a4], R0 ;  /* 0x0003a40001007387 */ /* 0x0001e20000100800 */
[----:B------:R-:W-:Y:S02]  /*1df0*/  @!P6 IMAD.IADD R4, R4, 0x1, -R25 ;  /* 0x000000010404e824 */ /* 0x000fe400078e0a19 */
[----:B------:R-:W-:Y:S01]  /*1e00*/  IMAD.MOV R15, RZ, RZ, -R15 ;  /* 0x000000ffff0f7224 */ /* 0x000fe200078e0a0f */
[----:B------:R-:W-:Y:S01]  /*1e10*/  STL [R1+0x20], R19 ;  /* 0x0000201301007387 */ /* 0x000fe20000100800 */
[----:B------:R-:W-:Y:S01]  /*1e20*/  IMAD.MOV R14, RZ, RZ, -R14 ;  /* 0x000000ffff0e7224 */ /* 0x000fe200078e0a0e */
[C---:B------:R-:W-:Y:S01]  /*1e30*/  ISETP.GT.U32.AND P6, PT, R25.reuse, R4, PT ;  /* 0x000000041900720c */ /* 0x040fe20003fc4070 */
[----:B------:R-:W-:Y:S02]  /*1e40*/  IMAD R3, R25, R15, R18 ;  /* 0x0000000f19037224 */ /* 0x000fe400078e0212 */
[----:B------:R-:W-:Y:S01]  /*1e50*/  @!P1 IMAD.IADD R6, R6, 0x1, -R25 ;  /* 0x0000000106069824 */ /* 0x000fe200078e0a19 */
[----:B------:R-:W-:Y:S01]  /*1e60*/  ISETP.GE.AND P1, PT, R17, RZ, PT ;  /* 0x000000ff1100720c */ /* 0x000fe20003f26270 */
[----:B0-----:R-:W-:-:S02]  /*1e70*/  IMAD.MOV.U32 R0, RZ, RZ, R12 ;  /* 0x000000ffff007224 */ /* 0x001fc400078e000c */
[----:B------:R-:W-:Y:S01]  /*1e80*/  IMAD.MOV.U32 R12, RZ, RZ, R11 ;  /* 0x000000ffff0c7224 */ /* 0x000fe200078e000b */
[C---:B------:R-:W-:Y:S01]  /*1e90*/  ISETP.GT.U32.AND P5, PT, R25.reuse, R6, PT ;  /* 0x000000061900720c */ /* 0x040fe20003fa4070 */
[----:B------:R-:W-:Y:S01]  /*1ea0*/  @!P2 IMAD.MOV R0, RZ, RZ, -R0 ;  /* 0x000000ffff00a224 */ /* 0x000fe200078e0a00 */
[C---:B------:R-:W-:Y:S01]  /*1eb0*/  ISETP.GT.U32.AND P2, PT, R25.reuse, R5, PT ;  /* 0x000000051900720c */ /* 0x040fe20003f44070 */
[C---:B------:R-:W-:Y:S01]  /*1ec0*/  IMAD R2, R25.reuse, R14, R2 ;  /* 0x0000000e19027224 */ /* 0x040fe200078e0202 */
[----:B------:R-:W-:Y:S01]  /*1ed0*/  LOP3.LUT R11, R22, 0x1c2, RZ, 0xfc, !PT ;  /* 0x000001c2160b7812 */ /* 0x000fe200078efcff */
[----:B------:R-:W-:Y:S01]  /*1ee0*/  @!P0 IMAD.MOV R12, RZ, RZ, -R12 ;  /* 0x000000ffff0c8224 */ /* 0x000fe200078e0a0c */
[----:B------:R0:W-:Y:S01]  /*1ef0*/  STL [R1+0x1c], R0 ;  /* 0x00001c0001007387 */ /* 0x0001e20000100800 */
[----:B------:R-:W-:Y:S01]  /*1f00*/  ISETP.GT.U32.AND P0, PT, R25, R3, PT ;  /* 0x000000031900720c */ /* 0x000fe20003f04070 */
[--C-:B------:R-:W-:Y:S01]  /*1f10*/  @!P6 IMAD.IADD R4, R4, 0x1, -R25.reuse ;  /* 0x000000010404e824 */ /* 0x100fe200078e0a19 */
[----:B------:R-:W-:Y:S01]  /*1f20*/  ISETP.GE.AND P6, PT, R9, RZ, PT ;  /* 0x000000ff0900720c */ /* 0x000fe20003fc6270 */
[----:B------:R1:W-:Y:S03]  /*1f30*/  STL [R1+0x18], R12 ;  /* 0x0000180c01007387 */ /* 0x0003e60000100800 */
[--C-:B------:R-:W-:Y:S01]  /*1f40*/  @!P5 IMAD.IADD R6, R6, 0x1, -R25.reuse ;  /* 0x000000010606d824 */ /* 0x100fe200078e0a19 */
[----:B------:R-:W-:Y:S01]  /*1f50*/  ISETP.GT.U32.AND P5, PT, R25, R2, PT ;  /* 0x000000021900720c */ /* 0x000fe20003fa4070 */
[----:B------:R-:W-:Y:S01]  /*1f60*/  @!P2 IMAD.IADD R5, R5, 0x1, -R25 ;  /* 0x000000010505a824 */ /* 0x000fe200078e0a19 */
[----:B------:R-:W-:Y:S01]  /*1f70*/  ISETP.GE.AND P2, PT, R8, RZ, PT ;  /* 0x000000ff0800720c */ /* 0x000fe20003f46270 */
[----:B0-----:R-:W-:Y:S01]  /*1f80*/  IMAD.MOV.U32 R0, RZ, RZ, R10 ;  /* 0x000000ffff007224 */ /* 0x001fe200078e000a */
[----:B------:R-:W-:Y:S01]  /*1f90*/  IABS R10, R11 ;  /* 0x0000000b000a7213 */ /* 0x000fe20000000000 */
[----:B-1----:R-:W-:-:S02]  /*1fa0*/  IMAD.MOV.U32 R12, RZ, RZ, R6 ;  /* 0x000000ffff0c7224 */ /* 0x002fc400078e0006 */
[----:B------:R-:W-:Y:S01]  /*1fb0*/  @!P4 IMAD.MOV R0, RZ, RZ, -R0 ;  /* 0x000000ffff00c224 */ /* 0x000fe200078e0a00 */
[----:B------:R-:W-:Y:S01]  /*1fc0*/  ISETP.GE.AND P4, PT, R7, RZ, PT ;  /* 0x000000ff0700720c */ /* 0x000fe20003f86270 */
[----:B------:R-:W-:Y:S01]  /*1fd0*/  @!P1 IMAD.MOV R12, RZ, RZ, -R12 ;  /* 0x000000ffff0c9224 */ /* 0x000fe200078e0a0c */
[----:B------:R-:W-:Y:S01]  /*1fe0*/  IABS R7, R13 ;  /* 0x0000000d00077213 */ /* 0x000fe20000000000 */
[--C-:B------:R-:W-:Y:S01]  /*1ff0*/  @!P0 IMAD.IADD R3, R3, 0x1, -R25.reuse ;  /* 0x0000000103038824 */ /* 0x100fe200078e0a19 */
[----:B------:R0:W-:Y:S01]  /*2000*/  STL [R1+0x14], R0 ;  /* 0x0000140001007387 */ /* 0x0001e20000100800 */
[----:B------:R-:W-:Y:S01]  /*2010*/  @!P5 IMAD.IADD R2, R2, 0x1, -R25 ;  /* 0x000000010202d824 */ /* 0x000fe200078e0a19 */
[----:B------:R-:W-:Y:S01]  /*2020*/  ISETP.GE.AND P0, PT, R13, RZ, PT ;  /* 0x000000ff0d00720c */ /* 0x000fe20003f06270 */
[----:B------:R-:W-:Y:S01]  /*2030*/  IMAD.HI.U32 R9, R23, R7, RZ ;  /* 0x0000000717097227 */ /* 0x000fe200078e00ff */
[----:B------:R1:W-:Y:S01]  /*2040*/  STL [R1+0x338], R12 ;  /* 0x0003380c01007387 */ /* 0x0003e20000100800 */
[----:B------:R-:W-:-:S02]  /*2050*/  ISETP.GT.U32.AND P1, PT, R25, R3, PT ;  /* 0x000000031900720c */ /* 0x000fc40003f24070 */
[----:B------:R-:W-:Y:S01]  /*2060*/  IMAD.MOV R9, RZ, RZ, -R9 ;  /* 0x000000ffff097224 */ /* 0x000fe200078e0a09 */
[----:B------:R-:W-:Y:S01]  /*2070*/  ISETP.GT.U32.AND P5, PT, R25, R2, PT ;  /* 0x000000021900720c */ /* 0x000fe20003fa4070 */
[----:B------:R-:W-:-:S04]  /*2080*/  IMAD.HI.U32 R8, R23, R10, RZ ;  /* 0x0000000a17087227 */ /* 0x000fc800078e00ff */
[----:B0-----:R-:W-:Y:S01]  /*2090*/  IMAD.MOV.U32 R0, RZ, RZ, R5 ;  /* 0x000000ffff007224 */ /* 0x001fe200078e0005 */
[C---:B-1----:R-:W-:Y:S01]  /*20a0*/  LOP3.LUT R12, R22.reuse, 0x1c0, RZ, 0xfc, !PT ;  /* 0x000001c0160c7812 */ /* 0x042fe200078efcff */
[C---:B------:R-:W-:Y:S01]  /*20b0*/  IMAD R13, R25.reuse, R9, R7 ;  /* 0x00000009190d7224 */ /* 0x040fe200078e0207 */
[C---:B------:R-:W-:Y:S01]  /*20c0*/  LOP3.LUT R5, R22.reuse, 0x1be, RZ, 0xfc, !PT ;  /* 0x000001be16057812 */ /* 0x040fe200078efcff */
[----:B------:R-:W-:Y:S01]  /*20d0*/  @!P3 IMAD.MOV R0, RZ, RZ, -R0 ;  /* 0x000000ffff00b224 */ /* 0x000fe200078e0a00 */
[----:B------:R-:W-:Y:S01]  /*20e0*/  LOP3.LUT R9, R22, 0x1b8, RZ, 0xfc, !PT ;  /* 0x000001b816097812 */ /* 0x000fe200078efcff */
[----:B------:R-:W-:Y:S01]  /*20f0*/  IMAD.MOV R8, RZ, RZ, -R8 ;  /* 0x000000ffff087224 */ /* 0x000fe200078e0a08 */
[----:B------:R-:W-:Y:S01]  /*2100*/  IABS R6, R5 ;  /* 0x0000000500067213 */ /* 0x000fe20000000000 */
[--C-:B------:R-:W-:Y:S01]  /*2110*/  @!P5 IMAD.IADD R2, R2, 0x1, -R25.reuse ;  /* 0x000000010202d824 */ /* 0x100fe200078e0a19 */
[----:B------:R0:W-:Y:S01]  /*2120*/  STL [R1+0x358], R0 ;  /* 0x0003580001007387 */ /* 0x0001e20000100800 */
[----:B------:R-:W-:Y:S01]  /*2130*/  IMAD R10, R25, R8, R10 ;  /* 0x00000008190a7224 */ /* 0x000fe200078e020a */
[----:B------:R-:W-:Y:S01]  /*2140*/  ISETP.GE.AND P3, PT, R11, RZ, PT ;  /* 0x000000ff0b00720c */ /* 0x000fe20003f66270 */
[----:B------:R-:W-:Y:S01]  /*2150*/  @!P1 IMAD.IADD R3, R3, 0x1, -R25 ;  /* 0x0000000103039824 */ /* 0x000fe200078e0a19 */
[----:B------:R-:W-:-:S02]  /*2160*/  ISETP.GE.AND P1, PT, R12, RZ, PT ;  /* 0x000000ff0c00720c */ /* 0x000fc40003f26270 */
[----:B------:R-:W-:Y:S02]  /*2170*/  ISETP.GT.U32.AND P5, PT, R25, R10, PT ;  /* 0x0000000a1900720c */ /* 0x000fe40003fa4070 */
[----:B------:R-:W-:Y:S01]  /*2180*/  IABS R12, R12 ;  /* 0x0000000c000c7213 */ /* 0x000fe20000000000 */
[----:B0-----:R-:W-:Y:S01]  /*2190*/  IMAD.MOV.U32 R0, RZ, RZ, R4 ;  /* 0x000000ffff007224 */ /* 0x001fe200078e0004 */
[----:B------:R-:W-:-:S03]  /*21a0*/  LOP3.LUT R4, R22, 0x1bc, RZ, 0xfc, !PT ;  /* 0x000001bc16047812 */ /* 0x000fc600078efcff */
[----:B------:R-:W-:Y:S01]  /*21b0*/  IMAD.HI.U32 R7, R23, R12, RZ ;  /* 0x0000000c17077227 */ /* 0x000fe200078e00ff */
[----:B------:R-:W-:Y:S02]  /*21c0*/  IABS R14, R9 ;  /* 0x00000009000e7213 */ /* 0x000fe40000000000 */
[----:B------:R-:W-:Y:S01]  /*21d0*/  IABS R8, R4 ;  /* 0x0000000400087213 */ /* 0x000fe20000000000 */
[----:B------:R-:W-:Y:S01]  /*21e0*/  @!P4 IMAD.MOV R0, RZ, RZ, -R0 ;  /* 0x000000ffff00c224 */ /* 0x000fe200078e0a00 */
[C---:B------:R-:W-:Y:S01]  /*21f0*/  ISETP.GT.U32.AND P4, PT, R25.reuse, R13, PT ;  /* 0x0000000d1900720c */ /* 0x040fe20003f84070 */
[----:B------:R-:W-:Y:S02]  /*2200*/  IMAD.MOV R7, RZ, RZ, -R7 ;  /* 0x000000ffff077224 */ /* 0x000fe400078e0a07 */
[----:B------:R-:W-:Y:S01]  /*2210*/  @!P5 IMAD.IADD R10, R10, 0x1, -R25 ;  /* 0x000000010a0ad824 */ /* 0x000fe200078e0a19 */
[----:B------:R0:W-:Y:S01]  /*2220*/  STL [R1+0x38c], R0 ;  /* 0x00038c0001007387 */ /* 0x0001e20000100800 */
[----:B------:R-:W-:Y:S01]  /*2230*/  IMAD R12, R25, R7, R12 ;  /* 0x00000007190c7224 */ /* 0x000fe200078e020c */
[----:B------:R-:W-:-:S02]  /*2240*/  LOP3.LUT R7, R22, 0x1b6, RZ, 0xfc, !PT ;  /* 0x000001b616077812 */ /* 0x000fc400078efcff */
[----:B------:R-:W-:Y:S02]  /*2250*/  ISETP.GT.U32.AND P5, PT, R25, R10, PT ;  /* 0x0000000a1900720c */ /* 0x000fe40003fa4070 */
[----:B------:R-:W-:-:S03]  /*2260*/  IABS R11, R7 ;  /* 0x00000007000b7213 */ /* 0x000fc60000000000 */
[----:B------:R-:W-:Y:S02]  /*2270*/  @!P4 IMAD.IADD R13, R13, 0x1, -R25 ;  /* 0x000000010d0dc824 */ /* 0x000fe400078e0a19 */
[----:B0-----:R-:W-:Y:S02]  /*2280*/  IMAD.MOV.U32 R0, RZ, RZ, R3 ;  /* 0x000000ffff007224 */ /* 0x001fe400078e0003 */
[----:B------:R-:W-:Y:S01]  /*2290*/  IMAD.MOV.U32 R3, RZ, RZ, R6 ;  /* 0x000000ffff037224 */ /* 0x000fe200078e0006 */
[----:B------:R-:W-:Y:S01]  /*22a0*/  ISETP.GT.U32.AND P4, PT, R25, R13, PT ;  /* 0x0000000d1900720c */ /* 0x000fe20003f84070 */
[----:B------:R-:W-:Y:S01]  /*22b0*/  @!P2 IMAD.MOV R0, RZ, RZ, -R0 ;  /* 0x000000ffff00a224 */ /* 0x000fe200078e0a00 */
[----:B------:R-:W-:Y:S01]  /*22c0*/  ISETP.GE.AND P2, PT, R5, RZ, PT ;  /* 0x000000ff0500720c */ /* 0x000fe20003f46270 */
[----:B------:R-:W-:-:S03]  /*22d0*/  IMAD.HI.U32 R5, R23, R8, RZ ;  /* 0x0000000817057227 */ /* 0x000fc600078e00ff */
[----:B------:R0:W-:Y:S01]  /*22e0*/  STL [R1+0x398], R0 ;  /* 0x0003980001007387 */ /* 0x0001e20000100800 */
[----:B------:R-:W-:-:S04]  /*22f0*/  IMAD.HI.U32 R6, R23, R3, RZ ;  /* 0x0000000317067227 */ /* 0x000fc800078e00ff */
[----:B------:R-:W-:Y:S02]  /*2300*/  IMAD.MOV R5, RZ, RZ, -R5 ;  /* 0x000000ffff057224 */ /* 0x000fe400078e0a05 */
[----:B------:R-:W-:Y:S01]  /*2310*/  @!P4 IMAD.IADD R13, R13, 0x1, -R25 ;  /* 0x000000010d0dc824 */ /* 0x000fe200078e0a19 */
[C---:B------:R-:W-:Y:S01]  /*2320*/  ISETP.GT.U32.AND P4, PT, R25.reuse, R12, PT ;  /* 0x0000000c1900720c */ /* 0x040fe20003f84070 */
[----:B------:R-:W-:Y:S02]  /*2330*/  IMAD.MOV R6, RZ, RZ, -R6 ;  /* 0x000000ffff067224 */ /* 0x000fe400078e0a06 */
[----:B0-----:R-:W-:Y:S01]  /*2340*/  IMAD.MOV.U32 R0, RZ, RZ, R2 ;  /* 0x000000ffff007224 */ /* 0x001fe200078e0002 */
[----:B------:R-:W-:Y:S01]  /*2350*/  LOP3.LUT R2, R22, 0x1ba, RZ, 0xfc, !PT ;  /* 0x000001ba16027812 */ /* 0x000fe200078efcff */
[C---:B------:R-:W-:Y:S02]  /*2360*/  IMAD R8, R25.reuse, R5, R8 ;  /* 0x0000000519087224 */ /* 0x040fe400078e0208 */
[----:B------:R-:W-:Y:S01]  /*2370*/  @!P6 IMAD.MOV R0, RZ, RZ, -R0 ;  /* 0x000000ffff00e224 */ /* 0x000fe200078e0a00 */
[----:B------:R-:W-:Y:S01]  /*2380*/  ISETP.GE.AND P6, PT, R4, RZ, PT ;  /* 0x000000ff0400720c */ /* 0x000fe20003fc6270 */
[C---:B------:R-:W-:Y:S01]  /*2390*/  IMAD R3, R25.reuse, R6, R3 ;  /* 0x0000000619037224 */ /* 0x040fe200078e0203 */
[----:B------:R-:W-:Y:S01]  /*23a0*/  IABS R6, R2 ;  /* 0x0000000200067213 */ /* 0x000fe20000000000 */
[--C-:B------:R-:W-:Y:S01]  /*23b0*/  @!P5 IMAD.IADD R10, R10, 0x1, -R25.reuse ;  /* 0x000000010a0ad824 */ /* 0x100fe200078e0a19 */
[----:B------:R0:W-:Y:S01]  /*23c0*/  STL [R1+0x39c], R0 ;  /* 0x00039c0001007387 */ /* 0x0001e20000100800 */
[----:B------:R-:W-:Y:S01]  /*23d0*/  @!P4 IMAD.IADD R12, R12, 0x1, -R25 ;  /* 0x000000010c0cc824 */ /* 0x000fe200078e0a19 */
[----:B------:R-:W-:-:S02]  /*23e0*/  ISETP.GT.U32.AND P5, PT, R25, R3, PT ;  /* 0x000000031900720c */ /* 0x000fc40003fa4070 */
[----:B------:R-:W-:Y:S02]  /*23f0*/  LOP3.LUT R4, R22, 0x1b4, RZ, 0xfc, !PT ;  /* 0x000001b416047812 */ /* 0x000fe400078efcff */
[C---:B------:R-:W-:Y:S02]  /*2400*/  ISETP.GT.U32.AND P4, PT, R25.reuse, R12, PT ;  /* 0x0000000c1900720c */ /* 0x040fe40003f84070 */
[----:B------:R-:W-:Y:S01]  /*2410*/  IABS R5, R4 ;  /* 0x0000000400057213 */ /* 0x000fe20000000000 */
[----:B0-----:R-:W-:Y:S02]  /*2420*/  IMAD.MOV.U32 R0, RZ, RZ, R13 ;  /* 0x000000ffff007224 */ /* 0x001fe400078e000d */
[----:B------:R-:W-:Y:S02]  /*2430*/  IMAD.MOV.U32 R13, RZ, RZ, R14 ;  /* 0x000000ffff0d7224 */ /* 0x000fe400078e000e */
[----:B------:R-:W-:Y:S01]  /*2440*/  @!P0 IMAD.MOV R0, RZ, RZ, -R0 ;  /* 0x000000ffff008224 */ /* 0x000fe200078e0a00 */
[----:B------:R-:W-:Y:S01]  /*2450*/  ISETP.GT.U32.AND P0, PT, R25, R8, PT ;  /* 0x000000081900720c */ /* 0x000fe20003f04070 */
[----:B------:R-:W-:-:S03]  /*2460*/  IMAD.HI.U32 R14, R23, R6, RZ ;  /* 0x00000006170e7227 */ /* 0x000fc600078e00ff */
[----:B------:R0:W-:Y:S01]  /*2470*/  STL [R1+0x394], R0 ;  /* 0x0003940001007387 */ /* 0x0001e20000100800 */
[----:B------:R-:W-:Y:S02]  /*2480*/  IMAD.MOV R14, RZ, RZ, -R14 ;  /* 0x000000ffff0e7224 */ /* 0x000fe400078e0a0e */
[--C-:B------:R-:W-:Y:S02]  /*2490*/  @!P5 IMAD.IADD R3, R3, 0x1, -R25.reuse ;  /* 0x000000010303d824 */ /* 0x100fe400078e0a19 */
[----:B------:R-:W-:-:S03]  /*24a0*/  @!P4 IMAD.IADD R12, R12, 0x1, -R25 ;  /* 0x000000010c0cc824 */ /* 0x000fc600078e0a19 */
[C---:B------:R-:W-:Y:S01]  /*24b0*/  ISETP.GT.U32.AND P5, PT, R25.reuse, R3, PT ;  /* 0x000000031900720c */ /* 0x040fe20003fa4070 */
[----:B------:R-:W-:Y:S02]  /*24c0*/  @!P0 IMAD.IADD R8, R8, 0x1, -R25 ;  /* 0x0000000108088824 */ /* 0x000fe400078e0a19 */
[----:B0-----:R-:W-:Y:S02]  /*24d0*/  IMAD.MOV.U32 R0, RZ, RZ, R10 ;  /* 0x000000ffff007224 */ /* 0x001fe400078e000a */
[----:B------:R-:W-:Y:S01]  /*24e0*/  IMAD.MOV.U32 R10, RZ, RZ, R11 ;  /* 0x000000ffff0a7224 */ /* 0x000fe200078e000b */
[C---:B------:R-:W-:Y:S01]  /*24f0*/  ISETP.GT.U32.AND P0, PT, R25.reuse, R8, PT ;  /* 0x000000081900720c */ /* 0x040fe20003f04070 */
[----:B------:R-:W-:Y:S01]  /*2500*/  @!P3 IMAD.MOV R0, RZ, RZ, -R0 ;  /* 0x000000ffff00b224 */ /* 0x000fe200078e0a00 */
[----:B------:R-:W-:Y:S01]  /*2510*/  ISETP.GE.AND P3, PT, R2, RZ, PT ;  /* 0x000000ff0200720c */ /* 0x000fe20003f66270 */
[----:B------:R-:W-:Y:S02]  /*2520*/  IMAD R2, R25, R14, R6 ;  /* 0x0000000e19027224 */ /* 0x000fe400078e0206 */
[----:B------:R-:W-:Y:S01]  /*2530*/  IMAD.HI.U32 R6, R23, R10, RZ ;  /* 0x0000000a17067227 */ /* 0x000fe200078e00ff */
[----:B------:R0:W-:Y:S02]  /*2540*/  STL [R1+0x390], R0 ;  /* 0x0003900001007387 */ /* 0x0001e40000100800 */
[----:B------:R-:W-:Y:S01]  /*2550*/  ISETP.GT.U32.AND P4, PT, R25, R2, PT ;  /* 0x000000021900720c */ /* 0x000fe20003f84070 */
[----:B------:R-:W-:-:S04]  /*2560*/  IMAD.HI.U32 R14, R23, R13, RZ ;  /* 0x0000000d170e7227 */ /* 0x000fc800078e00ff */
[----:B------:R-:W-:-:S04]  /*2570*/  IMAD.HI.U32 R11, R23, R5, RZ ;  /* 0x00000005170b7227 */ /* 0x000fc800078e00ff */
[----:B0-----:R-:W-:Y:S02]  /*2580*/  IMAD.MOV.U32 R0, RZ, RZ, R12 ;  /* 0x000000ffff007224 */ /* 0x001fe400078e000c */
[----:B------:R-:W-:Y:S02]  /*2590*/  IMAD.MOV R6, RZ, RZ, -R6 ;  /* 0x000000ffff067224 */ /* 0x000fe400078e0a06 */
[----:B------:R-:W-:Y:S02]  /*25a0*/  @!P1 IMAD.MOV R0, RZ, RZ, -R0 ;  /* 0x000000ffff009224 */ /* 0x000fe400078e0a00 */
[----:B------:R-:W-:Y:S02]  /*25b0*/  IMAD.MOV R14, RZ, RZ, -R14 ;  /* 0x000000ffff0e7224 */ /* 0x000fe400078e0a0e */
[----:B------:R-:W-:Y:S01]  /*25c0*/  IMAD.MOV R11, RZ, RZ, -R11 ;  /* 0x000000ffff0b7224 */ /* 0x000fe200078e0a0b */
[----:B------:R0:W-:Y:S01]  /*25d0*/  STL [R1+0x378], R0 ;  /* 0x0003780001007387 */ /* 0x0001e20000100800 */
[----:B------:R-:W-:Y:S01]  /*25e0*/  IMAD R10, R25, R6, R10 ;  /* 0x00000006190a7224 */ /* 0x000fe200078e020a */
[----:B------:R-:W-:Y:S01]  /*25f0*/  LOP3.LUT R6, R22, 0x1b2, RZ, 0xfc, !PT ;  /* 0x000001b216067812 */ /* 0x000fe200078efcff */
[----:B------:R-:W-:-:S02]  /*2600*/  @!P0 IMAD.IADD R8, R8, 0x1, -R25 ;  /* 0x0000000108088824 */ /* 0x000fc400078e0a19 */
[----:B------:R-:W-:Y:S01]  /*2610*/  @!P5 IMAD.IADD R3, R3, 0x1, -R25 ;  /* 0x000000010303d824 */ /* 0x000fe200078e0a19 */
[----:B------:R-:W-:Y:S01]  /*2620*/  ISETP.GE.AND P5, PT, R9, RZ, PT ;  /* 0x000000ff0900720c */ /* 0x000fe20003fa6270 */
[C---:B------:R-:W-:Y:S01]  /*2630*/  IMAD R9, R25.reuse, R14, R13 ;  /* 0x0000000e19097224 */ /* 0x040fe200078e020d */
[C---:B------:R-:W-:Y:S01]  /*2640*/  ISETP.GT.U32.AND P0, PT, R25.reuse, R10, PT ;  /* 0x0000000a1900720c */ /* 0x040fe20003f04070 */
[C---:B------:R-:W-:Y:S01]  /*2650*/  IMAD R5, R25.reuse, R11, R5 ;  /* 0x0000000b19057224 */ /* 0x040fe200078e0205 */
[----:B------:R-:W-:Y:S01]  /*2660*/  IABS R11, R6 ;  /* 0x00000006000b7213 */ /* 0x000fe20000000000 */
[----:B0-----:R-:W-:Y:S01]  /*2670*/  IMAD.MOV.U32 R0, RZ, RZ, R8 ;  /* 0x000000ffff007224 */ /* 0x001fe200078e0008 */
[C---:B------:R-:W-:Y:S01]  /*2680*/  ISETP.GT.U32.AND P1, PT, R25.reuse, R9, PT ;  /* 0x000000091900720c */ /* 0x040fe20003f24070 */
[----:B------:R-:W-:Y:S01]  /*2690*/  @!P4 IMAD.IADD R2, R2, 0x1, -R25 ;  /* 0x000000010202c824 */ /* 0x000fe200078e0a19 */
[----:B------:R-:W-:Y:S01]  /*26a0*/  LOP3.LUT R8, R22, 0x1b0, RZ, 0xfc, !PT ;  /* 0x000001b016087812 */ /* 0x000fe200078efcff */
[----:B------:R-:W-:Y:S01]  /*26b0*/  @!P6 IMAD.MOV R0, RZ, RZ, -R0 ;  /* 0x000000ffff00e224 */ /* 0x000fe200078e0a00 */
[C---:B------:R-:W-:Y:S01]  /*26c0*/  ISETP.GT.U32.AND P6, PT, R25.reuse, R5, PT ;  /* 0x000000051900720c */ /* 0x040fe20003fc4070 */
[----:B------:R-:W-:Y:S01]  /*26d0*/  IMAD.MOV.U32 R12, RZ, RZ, R3 ;  /* 0x000000ffff0c7224 */ /* 0x000fe200078e0003 */
[----:B------:R-:W-:Y:S01]  /*26e0*/  ISETP.GT.U32.AND P4, PT, R25, R2, PT ;  /* 0x000000021900720c */ /* 0x000fe20003f84070 */
[----:B------:R-:W-:Y:S01]  /*26f0*/  IMAD.MOV.U32 R3, RZ, RZ, R11 ;  /* 0x000000ffff037224 */ /* 0x000fe200078e000b */
[----:B------:R-:W-:Y:S01]  /*2700*/  IABS R11, R8 ;  /* 0x00000008000b7213 */ /* 0x000fe20000000000 */
[----:B------:R-:W-:Y:S01]  /*2710*/  @!P2 IMAD.MOV R12, RZ, RZ, -R12 ;  /* 0x000000ffff0ca224 */ /* 0x000fe200078e0a0c */
[----:B------:R-:W-:Y:S01]  /*2720*/  ISETP.GE.AND P2, PT, R7, RZ, PT ;  /* 0x000000ff0700720c */ /* 0x000fe20003f46270 */
[----:B------:R-:W-:-:S03]  /*2730*/  IMAD.HI.U32 R7, R23, R3, RZ ;  /* 0x0000000317077227 */ /* 0x000fc600078e00ff */
[----:B------:R-:W-:Y:S01]  /*2740*/  STL [R1+0x380], R12 ;  /* 0x0003800c01007387 */ /* 0x000fe20000100800 */
[----:B------:R-:W-:Y:S02]  /*2750*/  @!P0 IMAD.IADD R10, R10, 0x1, -R25 ;  /* 0x000000010a0a8824 */ /* 0x000fe400078e0a19 */
[----:B------:R-:W-:Y:S01]  /*2760*/  IMAD.MOV R7, RZ, RZ, -R7 ;  /* 0x000000ffff077224 */ /* 0x000fe200078e0a07 */
[----:B------:R0:W-:Y:S01]  /*2770*/  STL [R1+0x384], R0 ;  /* 0x0003840001007387 */ /* 0x0001e20000100800 */
[--C-:B------:R-:W-:Y:S01]  /*2780*/  @!P1 IMAD.IADD R9, R9, 0x1, -R25.reuse ;  /* 0x0000000109099824 */ /* 0x100fe200078e0a19 */
[----:B------:R-:W-:Y:S01]  /*2790*/  ISETP.GE.AND P1, PT, R6, RZ, PT ;  /* 0x000000ff0600720c */ /* 0x000fe20003f26270 */
[--C-:B------:R-:W-:Y:S01]  /*27a0*/  @!P6 IMAD.IADD R5, R5, 0x1, -R25.reuse ;  /* 0x000000010505e824 */ /* 0x100fe200078e0a19 */
[C---:B------:R-:W-:Y:S01]  /*27b0*/  ISETP.GT.U32.AND P6, PT, R25.reuse, R10, PT ;  /* 0x0000000a1900720c */ /* 0x040fe20003fc4070 */
[----:B------:R-:W-:Y:S01]  /*27c0*/  @!P4 IMAD.IADD R2, R2, 0x1, -R25 ;  /* 0x000000010202c824 */ /* 0x000fe200078e0a19 */
[C---:B------:R-:W-:Y:S01]  /*27d0*/  ISETP.GT.U32.AND P0, PT, R25.reuse, R9, PT ;  /* 0x000000091900720c */ /* 0x040fe20003f04070 */
[----:B------:R-:W-:Y:S01]  /*27e0*/  IMAD R3, R25, R7, R3 ;  /* 0x0000000719037224 */ /* 0x000fe200078e0203 */
[----:B------:R-:W-:Y:S01]  /*27f0*/  ISETP.GE.AND P4, PT, R4, RZ, PT ;  /* 0x000000ff0400720c */ /* 0x000fe20003f86270 */
[----:B------:R-:W-:Y:S01]  /*2800*/  IMAD.HI.U32 R7, R23, R11, RZ ;  /* 0x0000000b17077227 */ /* 0x000fe200078e00ff */
[----:B------:R-:W-:-:S02]  /*2810*/  LOP3.LUT R6, R22, 0x1aa, RZ, 0xfc, !PT ;  /* 0x000001aa16067812 */ /* 0x000fc400078efcff */
[C---:B------:R-:W-:Y:S01]  /*2820*/  LOP3.LUT R4, R22.reuse, 0x1ae, RZ, 0xfc, !PT ;  /* 0x000001ae16047812 */ /* 0x040fe200078efcff */
[----:B0-----:R-:W-:Y:S01]  /*2830*/  IMAD.MOV.U32 R0, RZ, RZ, R2 ;  /* 0x000000ffff007224 */ /* 0x001fe200078e0002 */
[----:B------:R-:W-:Y:S01]  /*2840*/  IABS R13, R6 ;  /* 0x00000006000d7213 */ /* 0x000fe20000000000 */
[----:B------:R-:W-:Y:S01]  /*2850*/  IMAD.MOV R7, RZ, RZ, -R7 ;  /* 0x000000ffff077224 */ /* 0x000fe200078e0a07 */
[----:B------:R-:W-:Y:S01]  /*2860*/  LOP3.LUT R2, R22, 0x1ac, RZ, 0xfc, !PT ;  /* 0x000001ac16027812 */ /* 0x000fe200078efcff */
[----:B------:R-:W-:Y:S01]  /*2870*/  @!P3 IMAD.MOV R0, RZ, RZ, -R0 ;  /* 0x000000ffff00b224 */ /* 0x000fe200078e0a00 */
[C---:B------:R-:W-:Y:S01]  /*2880*/  ISETP.GT.U32.AND P3, PT, R25.reuse, R5, PT ;  /* 0x000000051900720c */ /* 0x040fe20003f64070 */
[----:B------:R-:W-:Y:S01]  /*2890*/  IMAD R11, R25, R7, R11 ;  /* 0x00000007190b7224 */ /* 0x000fe200078e020b */
[----:B------:R-:W-:Y:S01]  /*28a0*/  IABS R12, R4 ;  /* 0x00000004000c7213 */ /* 0x000fe20000000000 */
[--C-:B------:R-:W-:Y:S01]  /*28b0*/  @!P6 IMAD.IADD R10, R10, 0x1, -R25.reuse ;  /* 0x000000010a0ae824 */ /* 0x100fe200078e0a19 */
[----:B------:R-:W-:Y:S01]  /*28c0*/  IABS R7, R2 ;  /* 0x0000000200077213 */ /* 0x000fe20000000000 */
[----:B------:R-:W-:Y:S01]  /*28d0*/  @!P0 IMAD.IADD R9, R9, 0x1, -R25 ;  /* 0x0000000109098824 */ /* 0x000fe200078e0a19 */
[C---:B------:R-:W-:Y:S01]  /*28e0*/  ISETP.GT.U32.AND P6, PT, R25.reuse, R11, PT ;  /* 0x0000000b1900720c */ /* 0x040fe20003fc4070 */
[----:B------:R0:W-:Y:S01]  /*28f0*/  STL [R1+0x388], R0 ;  /* 0x0003880001007387 */ /* 0x0001e20000100800 */
[----:B------:R-:W-:Y:S01]  /*2900*/  ISETP.GT.U32.AND P0, PT, R25, R3, PT ;  /* 0x000000031900720c */ /* 0x000fe20003f04070 */
[----:B------:R-:W-:-:S04]  /*2910*/  IMAD.HI.U32 R14, R23, R7, RZ ;  /* 0x00000007170e7227 */ /* 0x000fc800078e00ff */
[----:B------:R-:W-:Y:S01]  /*2920*/  @!P3 IMAD.IADD R5, R5, 0x1, -R25 ;  /* 0x000000010505b824 */ /* 0x000fe200078e0a19 */
[----:B------:R-:W-:Y:S01]  /*2930*/  ISETP.GE.AND P3, PT, R8, RZ, PT ;  /* 0x000000ff0800720c */ /* 0x000fe20003f66270 */
[----:B------:R-:W-:Y:S02]  /*2940*/  IMAD.MOV.U32 R8, RZ, RZ, R13 ;  /* 0x000000ffff087224 */ /* 0x000fe400078e000d */
[----:B------:R-:W-:-:S04]  /*2950*/  IMAD.HI.U32 R13, R23, R12, RZ ;  /* 0x0000000c170d7227 */ /* 0x000fc800078e00ff */
[----:B0-----:R-:W-:Y:S02]  /*2960*/  IMAD.MOV.U32 R0, RZ, RZ, R9 ;  /* 0x000000ffff007224 */ /* 0x001fe400078e0009 */
[----:B------:R-:W-:Y:S02]  /*2970*/  @!P6 IMAD.IADD R11, R11, 0x1, -R25 ;  /* 0x000000010b0be824 */ /* 0x000fe400078e0a19 */
[----:B------:R-:W-:Y:S02]  /*2980*/  IMAD.MOV R13, RZ, RZ, -R13 ;  /* 0x000000ffff0d7224 */ /* 0x000fe400078e0a0d */
[----:B------:R-:W-:Y:S01]  /*2990*/  @!P0 IMAD.IADD R3, R3, 0x1, -R25 ;  /* 0x0000000103038824 */ /* 0x000fe200078e0a19 */
[----:B------:R-:W-:Y:S01]  /*29a0*/  ISETP.GE.AND P0, PT, R4, RZ, PT ;  /* 0x000000ff0400720c */ /* 0x000fe20003f06270 */
[----:B------:R-:W-:Y:S01]  /*29b0*/  @!P5 IMAD.MOV R0, RZ, RZ, -R0 ;  /* 0x000000ffff00d224 */ /* 0x000fe200078e0a00 */
[----:B------:R-:W-:Y:S01]  /*29c0*/  ISETP.GT.U32.AND P6, PT, R25, R11, PT ;  /* 0x0000000b1900720c */ /* 0x000fe20003fc4070 */
[----:B------:R-:W-:Y:S01]  /*29d0*/  IMAD.HI.U32 R4, R23, R8, RZ ;  /* 0x0000000817047227 */ /* 0x000fe200078e00ff */
[----:B------:R-:W-:-:S02]  /*29e0*/  ISETP.GT.U32.AND P5, PT, R25, R3, PT ;  /* 0x000000031900720c */ /* 0x000fc40003fa4070 */
[----:B------:R0:W-:Y:S01]  /*29f0*/  STL [R1+0x37c], R0 ;  /* 0x00037c0001007387 */ /* 0x0001e20000100800 */
[----:B------:R-:W-:Y:S02]  /*2a00*/  IMAD.MOV R9, RZ, RZ, -R14 ;  /* 0x000000ffff097224 */ /* 0x000fe400078e0a0e */
[C---:B------:R-:W-:Y:S01]  /*2a10*/  IMAD R12, R25.reuse, R13, R12 ;  /* 0x0000000d190c7224 */ /* 0x040fe200078e020c */
[C---:B------:R-:W-:Y:S01]  /*2a20*/  LOP3.LUT R13, R22.reuse, 0x1a8, RZ, 0xfc, !PT ;  /* 0x000001a8160d7812 */ /* 0x040fe200078efcff */
[----:B------:R-:W-:Y:S02]  /*2a30*/  IMAD.MOV R4, RZ, RZ, -R4 ;  /* 0x000000ffff047224 */ /* 0x000fe400078e0a04 */
[C---:B------:R-:W-:Y:S01]  /*2a40*/  IMAD R7, R25.reuse, R9, R7 ;  /* 0x0000000919077224 */ /* 0x040fe200078e0207 */
[----:B------:R-:W-:Y:S01]  /*2a50*/  LOP3.LUT R9, R22, 0x1a4, RZ, 0xfc, !PT ;  /* 0x000001a416097812 */ /* 0x000fe200078efcff */
[----:B------:R-:W-:Y:S01]  /*2a60*/  @!P2 IMAD.MOV R10, RZ, RZ, -R10 ;  /* 0x000000ffff0aa224 */ /* 0x000fe200078e0a0a */
[C---:B------:R-:W-:Y:S01]  /*2a70*/  ISETP.GT.U32.AND P2, PT, R25.reuse, R12, PT ;  /* 0x0000000c1900720c */ /* 0x040fe20003f44070 */
[----:B0-----:R-:W-:Y:S01]  /*2a80*/  IMAD.MOV.U32 R0, RZ, RZ, R5 ;  /* 0x000000ffff007224 */ /* 0x001fe200078e0005 */
[----:B------:R-:W-:Y:S01]  /*2a90*/  IABS R15, R9 ;  /* 0x00000009000f7213 */ /* 0x000fe20000000000 */
[C---:B------:R-:W-:Y:S01]  /*2aa0*/  IMAD R8, R25.reuse, R4, R8 ;  /* 0x0000000419087224 */ /* 0x040fe200078e0208 */
[----:B------:R-:W-:Y:S01]  /*2ab0*/  IABS R4, R13 ;  /* 0x0000000d00047213 */ /* 0x000fe20000000000 */
[----:B------:R-:W-:Y:S01]  /*2ac0*/  @!P4 IMAD.MOV R0, RZ, RZ, -R0 ;  /* 0x000000ffff00c224 */ /* 0x000fe200078e0a00 */
[----:B------:R-:W-:Y:S01]  /*2ad0*/  ISETP.GT.U32.AND P4, PT, R25, R7, PT ;  /* 0x000000071900720c */ /* 0x000fe20003f84070 */
[--C-:B------:R-:W-:Y:S01]  /*2ae0*/  @!P6 IMAD.IADD R11, R11, 0x1, -R25.reuse ;  /* 0x000000010b0be824 */ /* 0x100fe200078e0a19 */
[----:B------:R-:W-:Y:S01]  /*2af0*/  ISETP.GT.U32.AND P6, PT, R25, R8, PT ;  /* 0x000000081900720c */ /* 0x000fe20003fc4070 */
[--C-:B------:R-:W-:Y:S01]  /*2b00*/  @!P5 IMAD.IADD R3, R3, 0x1, -R25.reuse ;  /* 0x000000010303d824 */ /* 0x100fe200078e0a19 */
[----:B------:R-:W-:Y:S01]  /*2b10*/  ISETP.GE.AND P5, PT, R2, RZ, PT ;  /* 0x000000ff0200720c */ /* 0x000fe20003fa6270 */
[----:B------:R0:W-:Y:S01]  /*2b20*/  STL [R1+0x36c], R10 ;  /* 0x00036c0a01007387 */ /* 0x0001e20000100800 */
[----:B------:R-:W-:Y:S01]  /*2b30*/  LOP3.LUT R2, R22, 0x1a6, RZ, 0xfc, !PT ;  /* 0x000001a616027812 */ /* 0x000fe200078efcff */
[--C-:B------:R-:W-:Y:S01]  /*2b40*/  @!P2 IMAD.IADD R12, R12, 0x1, -R25.reuse ;  /* 0x000000010c0ca824 */ /* 0x100fe200078e0a19 */
[----:B------:R-:W-:Y:S01]  /*2b50*/  ISETP.GE.AND P2, PT, R6, RZ, PT ;  /* 0x000000ff0600720c */ /* 0x000fe20003f46270 */
[----:B------:R-:W-:Y:S01]  /*2b60*/  IMAD.HI.U32 R6, R23, R4, RZ ;  /* 0x0000000417067227 */ /* 0x000fe200078e00ff */
[----:B------:R-:W-:Y:S01]  /*2b70*/  IABS R5, R2 ;  /* 0x0000000200057213 */ /* 0x000fe20000000000 */
[----:B------:R1:W-:Y:S02]  /*2b80*/  STL [R1+0x370], R0 ;  /* 0x0003700001007387 */ /* 0x0003e40000100800 */
[--C-:B------:R-:W-:Y:S01]  /*2b90*/  @!P4 IMAD.IADD R7, R7, 0x1, -R25.reuse ;  /* 0x000000010707c824 */ /* 0x100fe200078e0a19 */
[C---:B------:R-:W-:Y:S01]  /*2ba0*/  ISETP.GT.U32.AND P4, PT, R25.reuse, R12, PT ;  /* 0x0000000c1900720c */ /* 0x040fe20003f84070 */
[----:B------:R-:W-:Y:S01]  /*2bb0*/  @!P6 IMAD.IADD R8, R8, 0x1, -R25 ;  /* 0x000000010808e824 */ /* 0x000fe200078e0a19 */
[----:B0-----:R-:W-:Y:S01]  /*2bc0*/  LOP3.LUT R10, R22, 0x1a0, RZ, 0xfc, !PT ;  /* 0x000001a0160a7812 */ /* 0x001fe200078efcff */
[----:B------:R-:W-:Y:S01]  /*2bd0*/  IMAD.MOV R6, RZ, RZ, -R6 ;  /* 0x000000ffff067224 */ /* 0x000fe200078e0a06 */
[----:B------:R-:W-:Y:S01]  /*2be0*/  ISETP.GT.U32.AND P6, PT, R25, R7, PT ;  /* 0x000000071900720c */ /* 0x000fe20003fc4070 */
[----:B------:R-:W-:-:S04]  /*2bf0*/  IMAD.HI.U32 R16, R23, R15, RZ ;  /* 0x0000000f17107227 */ /* 0x000fc800078e00ff */
[----:B-1----:R-:W-:Y:S02]  /*2c00*/  IMAD.MOV.U32 R0, RZ, RZ, R3 ;  /* 0x000000ffff007224 */ /* 0x002fe400078e0003 */
[----:B------:R-:W-:-:S04]  /*2c10*/  IMAD.HI.U32 R3, R23, R5, RZ ;  /* 0x0000000517037227 */ /* 0x000fc800078e00ff */
[C---:B------:R-:W-:Y:S01]  /*2c20*/  IMAD R4, R25.reuse, R6, R4 ;  /* 0x0000000619047224 */ /* 0x040fe200078e0204 */
[----:B------:R-:W-:Y:S01]  /*2c30*/  LOP3.LUT R6, R22, 0x1a2, RZ, 0xfc, !PT ;  /* 0x000001a216067812 */ /* 0x000fe200078efcff */
[----:B------:R-:W-:Y:S02]  /*2c40*/  IMAD.MOV R3, RZ, RZ, -R3 ;  /* 0x000000ffff037224 */ /* 0x000fe400078e0a03 */
[----:B------:R-:W-:Y:S01]  /*2c50*/  @!P4 IMAD.IADD R12, R12, 0x1, -R25 ;  /* 0x000000010c0cc824 */ /* 0x000fe200078e0a19 */
[C---:B------:R-:W-:Y:S01]  /*2c60*/  ISETP.GT.U32.AND P4, PT, R25.reuse, R4, PT ;  /* 0x000000041900720c */ /* 0x040fe20003f84070 */
[----:B------:R-:W-:Y:S01]  /*2c70*/  IMAD R5, R25, R3, R5 ;  /* 0x0000000319057224 */ /* 0x000fe200078e0205 */
[----:B------:R-:W-:Y:S01]  /*2c80*/  IABS R3, R6 ;  /* 0x0000000600037213 */ /* 0x000fe20000000000 */
[----:B------:R-:W-:Y:S02]  /*2c90*/  @!P6 IMAD.IADD R7, R7, 0x1, -R25 ;  /* 0x000000010707e824 */ /* 0x000fe400078e0a19 */
[----:B------:R-:W-:Y:S01]  /*2ca0*/  @!P1 IMAD.MOV R0, RZ, RZ, -R0 ;  /* 0x000000ffff009224 */ /* 0x000fe200078e0a00 */
[C---:B------:R-:W-:Y:S01]  /*2cb0*/  ISETP.GT.U32.AND P6, PT, R25.reuse, R5, PT ;  /* 0x000000051900720c */ /* 0x040fe20003fc4070 */
[----:B------:R-:W-:Y:S01]  /*2cc0*/  @!P3 IMAD.MOV R11, RZ, RZ, -R11 ;  /* 0x000000ffff0bb224 */ /* 0x000fe200078e0a0b */
[----:B------:R-:W-:Y:S01]  /*2cd0*/  ISETP.GT.U32.AND P1, PT, R25, R8, PT ;  /* 0x000000081900720c */ /* 0x000fe20003f24070 */
[----:B------:R-:W-:Y:S01]  /*2ce0*/  IMAD.MOV R16, RZ, RZ, -R16 ;  /* 0x000000ffff107224 */ /* 0x000fe200078e0a10 */
[----:B------:R0:W-:Y:S01]  /*2cf0*/  STL [R1+0x374], R0 ;  /* 0x0003740001007387 */ /* 0x0001e20000100800 */
[----:B------:R-:W-:-:S03]  /*2d00*/  IMAD.HI.U32 R14, R23, R3, RZ ;  /* 0x00000003170e7227 */ /* 0x000fc600078e00ff */
[----:B------:R-:W-:Y:S01]  /*2d10*/  STL [R1+0x368], R11 ;  /* 0x0003680b01007387 */ /* 0x000fe20000100800 */
[----:B------:R-:W-:Y:S01]  /*2d20*/  @!P4 IMAD.IADD R4, R4, 0x1, -R25 ;  /* 0x000000010404c824 */ /* 0x000fe200078e0a19 */
[----:B------:R-:W-:Y:S01]  /*2d30*/  ISETP.GE.AND P4, PT, R2, RZ, PT ;  /* 0x000000ff0200720c */ /* 0x000fe20003f86270 */
[----:B------:R-:W-:Y:S01]  /*2d40*/  @!P5 IMAD.MOV R7, RZ, RZ, -R7 ;  /* 0x000000ffff07d224 */ /* 0x000fe200078e0a07 */
[----:B------:R-:W-:Y:S01]  /*2d50*/  ISETP.GE.AND P5, PT, R9, RZ, PT ;  /* 0x000000ff0900720c */ /* 0x000fe20003fa6270 */
[--C-:B------:R-:W-:Y:S01]  /*2d60*/  @!P6 IMAD.IADD R5, R5, 0x1, -R25.reuse ;  /* 0x000000010505e824 */ /* 0x100fe200078e0a19 */
[----:B------:R-:W-:Y:S01]  /*2d70*/  ISETP.GT.U32.AND P6, PT, R25, R4, PT ;  /* 0x000000041900720c */ /* 0x000fe20003fc4070 */
[----:B0-----:R-:W-:Y:S01]  /*2d80*/  IMAD.MOV.U32 R0, RZ, RZ, R12 ;  /* 0x000000ffff007224 */ /* 0x001fe200078e000c */
[----:B------:R-:W-:Y:S01]  /*2d90*/  LOP3.LUT R9, R22, 0x190, RZ, 0xfc, !PT ;  /* 0x0000019016097812 */ /* 0x000fe200078efcff */
[----:B------:R-:W-:Y:S01]  /*2da0*/  @!P1 IMAD.IADD R8, R8, 0x1, -R25 ;  /* 0x0000000108089824 */ /* 0x000fe200078e0a19 */
[----:B------:R-:W-:Y:S01]  /*2db0*/  ISETP.GE.AND P1, PT, R13, RZ, PT ;  /* 0x000000ff0d00720c */ /* 0x000fe20003f26270 */
[----:B------:R-:W-:Y:S01]  /*2dc0*/  @!P0 IMAD.MOV R0, RZ, RZ, -R0 ;  /* 0x000000ffff008224 */ /* 0x000fe200078e0a00 */
[C---:B------:R-:W-:Y:S01]  /*2dd0*/  ISETP.GT.U32.AND P0, PT, R25.reuse, R5, PT ;  /* 0x000000051900720c */ /* 0x040fe20003f04070 */
[C---:B------:R-:W-:Y:S01]  /*2de0*/  IMAD R2, R25.reuse, R16, R15 ;  /* 0x0000001019027224 */ /* 0x040fe200078e020f */
[----:B------:R-:W-:Y:S01]  /*2df0*/  IABS R13, R10 ;  /* 0x0000000a000d7213 */ /* 0x000fe20000000000 */
[----:B------:R-:W-:Y:S01]  /*2e00*/  IMAD.MOV R14, RZ, RZ, -R14 ;  /* 0x000000ffff0e7224 */ /* 0x000fe200078e0a0e */
[----:B------:R0:W-:Y:S02]  /*2e10*/  STL [R1+0x364], R0 ;  /* 0x0003640001007387 */ /* 0x0001e40000100800 */
[----:B------:R-:W-:Y:S01]  /*2e20*/  ISETP.GT.U32.AND P3, PT, R25, R2, PT ;  /* 0x000000021900720c */ /* 0x000fe20003f64070 */
[--C-:B------:R-:W-:Y:S01]  /*2e30*/  @!P6 IMAD.IADD R4, R4, 0x1, -R25.reuse ;  /* 0x000000010404e824 */ /* 0x100fe200078e0a19 */
[----:B------:R1:W-:Y:S05]  /*2e40*/  STL [R1+0x360], R7 ;  /* 0x0003600701007387 */ /* 0x0003ea0000100800 */
[----:B------:R-:W-:Y:S01]  /*2e50*/  @!P0 IMAD.IADD R5, R5, 0x1, -R25 ;  /* 0x0000000105058824 */ /* 0x000fe200078e0a19 */
[----:B------:R-:W-:Y:S01]  /*2e60*/  ISETP.GE.AND P0, PT, R10, RZ, PT ;  /* 0x000000ff0a00720c */ /* 0x000fe20003f06270 */
[----:B0-----:R-:W-:-:S02]  /*2e70*/  IMAD.MOV.U32 R0, RZ, RZ, R8 ;  /* 0x000000ffff007224 */ /* 0x001fc400078e0008 */
[----:B------:R-:W-:-:S04]  /*2e80*/  IMAD.HI.U32 R8, R23, R13, RZ ;  /* 0x0000000d17087227 */ /* 0x000fc800078e00ff */
[C---:B-1----:R-:W-:Y:S01]  /*2e90*/  IMAD R7, R25.reuse, R14, R3 ;  /* 0x0000000e19077224 */ /* 0x042fe200078e0203 */
[----:B------:R-:W-:Y:S01]  /*2ea0*/  LOP3.LUT R3, R22, 0x19e, RZ, 0xfc, !PT ;  /* 0x0000019e16037812 */ /* 0x000fe200078efcff */
[----:B------:R-:W-:Y:S01]  /*2eb0*/  @!P2 IMAD.MOV R0, RZ, RZ, -R0 ;  /* 0x000000ffff00a224 */ /* 0x000fe200078e0a00 */
[----:B------:R-:W-:Y:S01]  /*2ec0*/  ISETP.GE.AND P2, PT, R6, RZ, PT ;  /* 0x000000ff0600720c */ /* 0x000fe20003f46270 */
[----:B------:R-:W-:Y:S01]  /*2ed0*/  IMAD.MOV R8, RZ, RZ, -R8 ;  /* 0x000000ffff087224 */ /* 0x000fe200078e0a08 */
[C---:B------:R-:W-:Y:S01]  /*2ee0*/  ISETP.GT.U32.AND P6, PT, R25.reuse, R7, PT ;  /* 0x000000071900720c */ /* 0x040fe20003fc4070 */
[----:B------:R-:W-:Y:S01]  /*2ef0*/  @!P3 IMAD.IADD R2, R2, 0x1, -R25 ;  /* 0x000000010202b824 */ /* 0x000fe200078e0a19 */
[----:B------:R0:W-:Y:S01]  /*2f00*/  STL [R1+0x35c], R0 ;  /* 0x00035c0001007387 */ /* 0x0001e20000100800 */
[----:B------:R-:W-:Y:S01]  /*2f10*/  IABS R10, R3 ;  /* 0x00000003000a7213 */ /* 0x000fe20000000000 */
[----:B------:R-:W-:Y:S01]  /*2f20*/  IMAD R15, R25, R8, R13 ;  /* 0x00000008190f7224 */ /* 0x000fe200078e020d */
[----:B------:R-:W-:-:S02]  /*2f30*/  LOP3.LUT R8, R22, 0x19c, RZ, 0xfc, !PT ;  /* 0x0000019c16087812 */ /* 0x000fc400078efcff */
[C---:B------:R-:W-:Y:S02]  /*2f40*/  LOP3.LUT R6, R22.reuse, 0x19a, RZ, 0xfc, !PT ;  /* 0x0000019a16067812 */ /* 0x040fe400078efcff */
[----:B------:R-:W-:Y:S02]  /*2f50*/  IABS R11, R8 ;  /* 0x00000008000b7213 */ /* 0x000fe40000000000 */
[----:B------:R-:W-:Y:S01]  /*2f60*/  IABS R13, R6 ;  /* 0x00000006000d7213 */ /* 0x000fe20000000000 */
[----:B0-----:R-:W-:Y:S01]  /*2f70*/  IMAD.MOV.U32 R0, RZ, RZ, R4 ;  /* 0x000000ffff007224 */ /* 0x001fe200078e0004 */
[----:B------:R-:W-:Y:S01]  /*2f80*/  ISETP.GE.AND P3, PT, R3, RZ, PT ;  /* 0x000000ff0300720c */ /* 0x000fe20003f66270 */
[----:B------:R-:W-:Y:S01]  /*2f90*/  @!P6 IMAD.IADD R7, R7, 0x1, -R25 ;  /* 0x000000010707e824 */ /* 0x000fe200078e0a19 */
[----:B------:R-:W-:Y:S01]  /*2fa0*/  ISETP.GT.U32.AND P6, PT, R25, R2, PT ;  /* 0x000000021900720c */ /* 0x000fe20003fc4070 */
[----:B------:R-:W-:Y:S01]  /*2fb0*/  @!P1 IMAD.MOV R0, RZ, RZ, -R0 ;  /* 0x000000ffff009224 */ /* 0x000fe200078e0a00 */
[----:B------:R-:W-:Y:S01]  /*2fc0*/  LOP3.LUT R3, R22, 0x198, RZ, 0xfc, !PT ;  /* 0x0000019816037812 */ /* 0x000fe200078efcff */
[----:B------:R-:W-:Y:S01]  /*2fd0*/  IMAD.HI.U32 R4, R23, R10, RZ ;  /* 0x0000000a17047227 */ /* 0x000fe200078e00ff */
[----:B------:R-:W-:-:S02]  /*2fe0*/  ISETP.GT.U32.AND P1, PT, R25, R7, PT ;  /* 0x000000071900720c */ /* 0x000fc40003f24070 */
[----:B------:R0:W-:Y:S01]  /*2ff0*/  STL [R1+0x354], R0 ;  /* 0x0003540001007387 */ /* 0x0001e20000100800 */
[----:B------:R-:W-:Y:S01]  /*3000*/  IMAD.MOV R4, RZ, RZ, -R4 ;  /* 0x000000ffff047224 */ /* 0x000fe200078e0a04 */
[----:B------:R-:W-:-:S03]  /*3010*/  IABS R12, R3 ;  /* 0x00000003000c7213 */ /* 0x000fc60000000000 */
[----:B------:R-:W-:Y:S02]  /*3020*/  IMAD R10, R25, R4, R10 ;  /* 0x00000004190a7224 */ /* 0x000fe400078e020a */
[----:B------:R-:W-:Y:S02]  /*3030*/  @!P6 IMAD.IADD R2, R2, 0x1, -R25 ;  /* 0x000000010202e824 */ /* 0x000fe400078e0a19 */
[----:B------:R-:W-:Y:S01]  /*3040*/  IMAD.HI.U32 R4, R23, R11, RZ ;  /* 0x0000000b17047227 */ /* 0x000fe200078e00ff */
[----:B------:R-:W-:-:S03]  /*3050*/  ISETP.GT.U32.AND P6, PT, R25, R10, PT ;  /* 0x0000000a1900720c */ /* 0x000fc60003fc4070 */
[----:B0-----:R-:W-:Y:S02]  /*3060*/  IMAD.MOV.U32 R0, RZ, RZ, R5 ;  /* 0x000000ffff007224 */ /* 0x001fe400078e0005 */
[----:B------:R-:W-:Y:S01]  /*3070*/  @!P1 IMAD.IADD R7, R7, 0x1, -R25 ;  /* 0x0000000107079824 */ /* 0x000fe200078e0a19 */
[----:B------:R-:W-:Y:S01]  /*3080*/  ISETP.GE.AND P1, PT, R8, RZ, PT ;  /* 0x000000ff0800720c */ /* 0x000fe20003f26270 */
[----:B------:R-:W-:Y:S01]  /*3090*/  @!P4 IMAD.MOV R0, RZ, RZ, -R0 ;  /* 0x000000ffff00c224 */ /* 0x000fe200078e0a00 */
[----:B------:R-:W-:Y:S01]  /*30a0*/  ISETP.GT.U32.AND P4, PT, R25, R15, PT ;  /* 0x0000000f1900720c */ /* 0x000fe20003f84070 */
[----:B------:R-:W-:-:S03]  /*30b0*/  IMAD.HI.U32 R5, R23, R13, RZ ;  /* 0x0000000d17057227 */ /* 0x000fc600078e00ff */
[----:B------:R0:W-:Y:S01]  /*30c0*/  STL [R1+0x350], R0 ;  /* 0x0003500001007387 */ /* 0x0001e20000100800 */
[----:B------:R-:W-:Y:S02]  /*30d0*/  IMAD.MOV R8, RZ, RZ, -R4 ;  /* 0x000000ffff087224 */ /* 0x000fe400078e0a04 */
[----:B------:R-:W-:Y:S02]  /*30e0*/  IMAD.MOV R5, RZ, RZ, -R5 ;  /* 0x000000ffff057224 */ /* 0x000fe400078e0a05 */
[----:B------:R-:W-:Y:S01]  /*30f0*/  IMAD R11, R25, R8, R11 ;  /* 0x00000008190b7224 */ /* 0x000fe200078e020b */
[----:B------:R-:W-:Y:S01]  /*3100*/  LOP3.LUT R8, R22, 0x196, RZ, 0xfc, !PT ;  /* 0x0000019616087812 */ /* 0x000fe200078efcff */
[--C-:B------:R-:W-:Y:S02]  /*3110*/  @!P6 IMAD.IADD R10, R10, 0x1, -R25.reuse ;  /* 0x000000010a0ae824 */ /* 0x100fe400078e0a19 */
[----:B------:R-:W-:Y:S01]  /*3120*/  @!P4 IMAD.IADD R15, R15, 0x1, -R25 ;  /* 0x000000010f0fc824 */ /* 0x000fe200078e0a19 */
[----:B------:R-:W-:Y:S01]  /*3130*/  IABS R14, R8 ;  /* 0x00000008000e7213 */ /* 0x000fe20000000000 */
[----:B0-----:R-:W-:Y:S01]  /*3140*/  IMAD.MOV.U32 R0, RZ, RZ, R2 ;  /* 0x000000ffff007224 */ /* 0x001fe200078e0002 */
[C---:B------:R-:W-:Y:S01]  /*3150*/  ISETP.GT.U32.AND P6, PT, R25.reuse, R10, PT ;  /* 0x0000000a1900720c */ /* 0x040fe20003fc4070 */
[C---:B------:R-:W-:Y:S01]  /*3160*/  IMAD R13, R25.reuse, R5, R13 ;  /* 0x00000005190d7224 */ /* 0x040fe200078e020d */
[----:B------:R-:W-:Y:S01]  /*3170*/  LOP3.LUT R5, R22, 0x194, RZ, 0xfc, !PT ;  /* 0x0000019416057812 */ /* 0x000fe200078efcff */
[----:B------:R-:W-:Y:S01]  /*3180*/  @!P5 IMAD.MOV R0, RZ, RZ, -R0 ;  /* 0x000000ffff00d224 */ /* 0x000fe200078e0a00 */
[----:B------:R-:W-:Y:S01]  /*3190*/  ISETP.GT.U32.AND P5, PT, R25, R15, PT ;  /* 0x0000000f1900720c */ /* 0x000fe20003fa4070 */
[----:B------:R-:W-:Y:S01]  /*31a0*/  IMAD.HI.U32 R4, R23, R12, RZ ;  /* 0x0000000c17047227 */ /* 0x000fe200078e00ff */
[----:B------:R-:W-:-:S02]  /*31b0*/  ISETP.GE.AND P4, PT, R6, RZ, PT ;  /* 0x000000ff0600720c */ /* 0x000fc40003f86270 */
[----:B------:R0:W-:Y:S01]  /*31c0*/  STL [R1+0x348], R0 ;  /* 0x0003480001007387 */ /* 0x0001e20000100800 */
[----:B------:R-:W-:Y:S01]  /*31d0*/  IMAD.MOV R4, RZ, RZ, -R4 ;  /* 0x000000ffff047224 */ /* 0x000fe200078e0a04 */
[----:B------:R-:W-:Y:S01]  /*31e0*/  IABS R6, R5 ;  /* 0x0000000500067213 */ /* 0x000fe20000000000 */
[----:B------:R-:W-:Y:S01]  /*31f0*/  IMAD.HI.U32 R16, R23, R14, RZ ;  /* 0x0000000e17107227 */ /* 0x000fe200078e00ff */
[----:B------:R-:W-:-:S03]  /*3200*/  LOP3.LUT R2, R22, 0x192, RZ, 0xfc, !PT ;  /* 0x0000019216027812 */ /* 0x000fc600078efcff */
[----:B------:R-:W-:Y:S01]  /*3210*/  IMAD R12, R25, R4, R12 ;  /* 0x00000004190c7224 */ /* 0x000fe200078e020c */
[----:B------:R-:W-:Y:S01]  /*3220*/  IABS R4, R9 ;  /* 0x0000000900047213 */ /* 0x000fe20000000000 */
[----:B------:R-:W-:Y:S01]  /*3230*/  @!P5 IMAD.IADD R15, R15, 0x1, -R25 ;  /* 0x000000010f0fd824 */ /* 0x000fe200078e0a19 */
[C---:B------:R-:W-:Y:S01]  /*3240*/  ISETP.GT.U32.AND P5, PT, R25.reuse, R13, PT ;  /* 0x0000000d1900720c */ /* 0x040fe20003fa4070 */
[----:B0-----:R-:W-:Y:S01]  /*3250*/  IMAD.MOV.U32 R0, RZ, RZ, R7 ;  /* 0x000000ffff007224 */ /* 0x001fe200078e0007 */
[----:B------:R-:W-:Y:S01]  /*3260*/  IABS R7, R2 ;  /* 0x0000000200077213 */ /* 0x000fe20000000000 */
[----:B------:R-:W-:Y:S01]  /*3270*/  @!P6 IMAD.IADD R10, R10, 0x1, -R25 ;  /* 0x000000010a0ae824 */ /* 0x000fe200078e0a19 */
[C---:B------:R-:W-:Y:S01]  /*3280*/  ISETP.GT.U32.AND P6, PT, R25.reuse, R12, PT ;  /* 0x0000000c1900720c */ /* 0x040fe20003fc4070 */
[----:B------:R-:W-:Y:S01]  /*3290*/  @!P2 IMAD.MOV R0, RZ, RZ, -R0 ;  /* 0x000000ffff00a224 */ /* 0x000fe200078e0a00 */
[----:B------:R-:W-:Y:S01]  /*32a0*/  ISETP.GT.U32.AND P2, PT, R25, R11, PT ;  /* 0x0000000b1900720c */ /* 0x000fe20003f44070 */
[----:B------:R-:W-:-:S02]  /*32b0*/  IMAD.MOV R16, RZ, RZ, -R16 ;  /* 0x000000ffff107224 */ /* 0x000fc400078e0a10 */
[----:B------:R-:W-:Y:S01]  /*32c0*/  IMAD.MOV.U32 R17, RZ, RZ, R15 ;  /* 0x000000ffff117224 */ /* 0x000fe200078e000f */
[----:B------:R0:W-:Y:S01]  /*32d0*/  STL [R1+0x34c], R0 ;  /* 0x00034c0001007387 */ /* 0x0001e20000100800 */
[----:B------:R-:W-:-:S04]  /*32e0*/  IMAD.HI.U32 R15, R23, R7, RZ ;  /* 0x00000007170f7227 */ /* 0x000fc800078e00ff */
[--C-:B------:R-:W-:Y:S02]  /*32f0*/  @!P5 IMAD.IADD R13, R13, 0x1, -R25.reuse ;  /* 0x000000010d0dd824 */ /* 0x100fe400078e0a19 */
[--C-:B------:R-:W-:Y:S02]  /*3300*/  @!P6 IMAD.IADD R12, R12, 0x1, -R25.reuse ;  /* 0x000000010c0ce824 */ /* 0x100fe400078e0a19 */
[----:B------:R-:W-:Y:S01]  /*3310*/  @!P2 IMAD.IADD R11, R11, 0x1, -R25 ;  /* 0x000000010b0ba824 */ /* 0x000fe200078e0a19 */
[----:B------:R-:W-:Y:S01]  /*3320*/  ISETP.GE.AND P2, PT, R3, RZ, PT ;  /* 0x000000ff0300720c */ /* 0x000fe20003f46270 */
[----:B0-----:R-:W-:Y:S01]  /*3330*/  IMAD.MOV.U32 R0, RZ, RZ, R10 ;  /* 0x000000ffff007224 */ /* 0x001fe200078e000a */
[----:B------:R-:W-:Y:S01]  /*3340*/  ISETP.GT.U32.AND P6, PT, R25, R13, PT ;  /* 0x0000000d1900720c */ /* 0x000fe20003fc4070 */
[----:B------:R-:W-:Y:S01]  /*3350*/  IMAD.HI.U32 R3, R23, R6, RZ ;  /* 0x0000000617037227 */ /* 0x000fe200078e00ff */
[----:B------:R-:W-:-:S03]  /*3360*/  ISETP.GT.U32.AND P5, PT, R25, R11, PT ;  /* 0x0000000b1900720c */ /* 0x000fc60003fa4070 */
[----:B------:R-:W-:Y:S01]  /*3370*/  @!P3 IMAD.MOV R0, RZ, RZ, -R0 ;  /* 0x000000ffff00b224 */ /* 0x000fe200078e0a00 */
[----:B------:R-:W-:Y:S01]  /*3380*/  ISETP.GE.AND P3, PT, R8, RZ, PT ;  /* 0x000000ff0800720c */ /* 0x000fe20003f66270 */
[C---:B------:R-:W-:Y:S01]  /*3390*/  IMAD R8, R25.reuse, R16, R14 ;  /* 0x0000001019087224 */ /* 0x040fe200078e020e */
[C---:B------:R-:W-:Y:S01]  /*33a0*/  LOP3.LUT R16, R22.reuse, 0x182, RZ, 0xfc, !PT ;  /* 0x0000018216107812 */ /* 0x040fe200078efcff */
[----:B------:R-:W-:Y:S01]  /*33b0*/  @!P0 IMAD.MOV R17, RZ, RZ, -R17 ;  /* 0x000000ffff118224 */ /* 0x000fe200078e0a11 */
[----:B------:R-:W-:Y:S01]  /*33c0*/  ISETP.GT.U32.AND P0, PT, R25, R12, PT ;  /* 0x0000000c1900720c */ /* 0x000fe20003f04070 */
[----:B------:R-:W-:Y:S02]  /*33d0*/  IMAD.MOV R3, RZ, RZ, -R3 ;  /* 0x000000ffff037224 */ /* 0x000fe400078e0a03 */
[----:B------:R-:W-:Y:S01]  /*33e0*/  IMAD.HI.U32 R14, R23, R4, RZ ;  /* 0x00000004170e7227 */ /* 0x000fe200078e00ff */
[----:B------:R-:W-:Y:S03]  /*33f0*/  STL [R1+0x344], R17 ;  /* 0x0003441101007387 */ /* 0x000fe60000100800 */
[--C-:B------:R-:W-:Y:S01]  /*3400*/  @!P5 IMAD.IADD R11, R11, 0x1, -R25.reuse ;  /* 0x000000010b0bd824 */ /* 0x100fe200078e0a19 */
[C---:B------:R-:W-:Y:S01]  /*3410*/  ISETP.GT.U32.AND P5, PT, R25.reuse, R8, PT ;  /* 0x000000081900720c */ /* 0x040fe20003fa4070 */
[----:B------:R-:W-:Y:S01]  /*3420*/  IMAD R6, R25, R3, R6 ;  /* 0x0000000319067224 */ /* 0x000fe200078e0206 */
[----:B------:R0:W-:Y:S01]  /*3430*/  STL [R1+0x33c], R0 ;  /* 0x00033c0001007387 */ /* 0x0001e20000100800 */
[----:B------:R-:W-:Y:S01]  /*3440*/  @!P6 IMAD.IADD R13, R13, 0x1, -R25 ;  /* 0x000000010d0de824 */ /* 0x000fe200078e0a19 */
[----:B------:R-:W-:Y:S01]  /*3450*/  LOP3.LUT R3, R22, 0x18e, RZ, 0xfc, !PT ;  /* 0x0000018e16037812 */ /* 0x000fe200078efcff */
[----:B------:R-:W-:Y:S01]  /*3460*/  IMAD.MOV R15, RZ, RZ, -R15 ;  /* 0x000000ffff0f7224 */ /* 0x000fe200078e0a0f */
[----:B------:R-:W-:Y:S01]  /*3470*/  ISETP.GT.U32.AND P6, PT, R25, R6, PT ;  /* 0x000000061900720c */ /* 0x000fe20003fc4070 */
[----:B------:R-:W-:Y:S01]  /*3480*/  IMAD.MOV R14, RZ, RZ, -R14 ;  /* 0x000000ffff0e7224 */ /* 0x000fe200078e0a0e */
[----:B------:R-:W-:Y:S01]  /*3490*/  IABS R10, R3 ;  /* 0x00000003000a7213 */ /* 0x000fe20000000000 */
[----:B------:R-:W-:Y:S01]  /*34a0*/  @!P0 IMAD.IADD R12, R12, 0x1, -R25 ;  /* 0x000000010c0c8824 */ /* 0x000fe200078e0a19 */
[----:B------:R-:W-:Y:S01]  /*34b0*/  ISETP.GE.AND P0, PT, R5, RZ, PT ;  /* 0x000000ff0500720c */ /* 0x000fe20003f06270 */
[----:B------:R-:W-:Y:S01]  /*34c0*/  IMAD R5, R25, R15, R7 ;  /* 0x0000000f19057224 */ /* 0x000fe200078e0207 */
[----:B------:R-:W-:Y:S01]  /*34d0*/  LOP3.LUT R7, R22, 0x18c, RZ, 0xfc, !PT ;  /* 0x0000018c16077812 */ /* 0x000fe200078efcff */
[----:B------:R-:W-:-:S02]  /*34e0*/  @!P5 IMAD.IADD R8, R8, 0x1, -R25 ;  /* 0x000000010808d824 */ /* 0x000fc400078e0a19 */
[----:B0-----:R-:W-:Y:S01]  /*34f0*/  IMAD.MOV.U32 R0, RZ, RZ, R11 ;  /* 0x000000ffff007224 */ /* 0x001fe200078e000b */
[C---:B------:R-:W-:Y:S01]  /*3500*/  ISETP.GT.U32.AND P5, PT, R25.reuse, R5, PT ;  /* 0x000000051900720c */ /* 0x040fe20003fa4070 */
[C---:B------:R-:W-:Y:S01]  /*3510*/  IMAD R4, R25.reuse, R14, R4 ;  /* 0x0000000e19047224 */ /* 0x040fe200078e0204 */
[----:B------:R-:W-:Y:S01]  /*3520*/  IABS R11, R7 ;  /* 0x00000007000b7213 */ /* 0x000fe20000000000 */
[----:B------:R-:W-:Y:S01]  /*3530*/  @!P1 IMAD.MOV R0, RZ, RZ, -R0 ;  /* 0x000000ffff009224 */ /* 0x000fe200078e0a00 */
[C---:B------:R-:W-:Y:S01]  /*3540*/  ISETP.GT.U32.AND P1, PT, R25.reuse, R8, PT ;  /* 0x000000081900720c */ /* 0x040fe20003f24070 */
[----:B------:R-:W-:Y:S02]  /*3550*/  IMAD.MOV.U32 R15, RZ, RZ, R13 ;  /* 0x000000ffff0f7224 */ /* 0x000fe400078e000d */
[----:B------:R-:W-:Y:S01]  /*3560*/  @!P6 IMAD.IADD R6, R6, 0x1, -R25 ;  /* 0x000000010606e824 */ /* 0x000fe200078e0a19 */
[----:B------:R0:W-:Y:S01]  /*3570*/  STL [R1+0x308], R0 ;  /* 0x0003080001007387 */ /* 0x0001e20000100800 */
[----:B------:R-:W-:Y:S01]  /*3580*/  @!P4 IMAD.MOV R15, RZ, RZ, -R15 ;  /* 0x000000ffff0fc224 */ /* 0x000fe200078e0a0f */
[----:B------:R-:W-:Y:S01]  /*3590*/  ISETP.GT.U32.AND P4, PT, R25, R4, PT ;  /* 0x000000041900720c */ /* 0x000fe20003f84070 */
[----:B------:R-:W-:Y:S01]  /*35a0*/  IMAD.HI.U32 R14, R23, R10, RZ ;  /* 0x0000000a170e7227 */ /* 0x000fe200078e00ff */
[----:B------:R-:W-:-:S02]  /*35b0*/  ISETP.GT.U32.AND P6, PT, R25, R6, PT ;  /* 0x000000061900720c */ /* 0x000fc40003fc4070 */
[----:B------:R-:W-:Y:S01]  /*35c0*/  STL [R1+0x314], R15 ;  /* 0x0003140f01007387 */ /* 0x000fe20000100800 */
[----:B------:R-:W-:Y:S02]  /*35d0*/  IMAD.MOV R13, RZ, RZ, -R14 ;  /* 0x000000ffff0d7224 */ /* 0x000fe400078e0a0e */
[----:B------:R-:W-:Y:S01]  /*35e0*/  @!P1 IMAD.IADD R8, R8, 0x1, -R25 ;  /* 0x0000000108089824 */ /* 0x000fe200078e0a19 */
[----:B------:R-:W-:Y:S01]  /*35f0*/  ISETP.GE.AND P1, PT, R9, RZ, PT ;  /* 0x000000ff0900720c */ /* 0x000fe20003f26270 */
[----:B0-----:R-:W-:Y:S01]  /*3600*/  IMAD.MOV.U32 R0, RZ, RZ, R12 ;  /* 0x000000ffff007224 */ /* 0x001fe200078e000c */
[----:B------:R-:W-:Y:S01]  /*3610*/  LOP3.LUT R12, R22, 0x180, RZ, 0xfc, !PT ;  /* 0x00000180160c7812 */ /* 0x000fe200078efcff */
[----:B------:R-:W-:-:S03]  /*3620*/  IMAD.HI.U32 R9, R23, R11, RZ ;  /* 0x0000000b17097227 */ /* 0x000fc600078e00ff */
[----:B------:R-:W-:Y:S01]  /*3630*/  IABS R14, R12 ;  /* 0x0000000c000e7213 */ /* 0x000fe20000000000 */
[----:B------:R-:W-:Y:S01]  /*3640*/  @!P2 IMAD.MOV R0, RZ, RZ, -R0 ;  /* 0x000000ffff00a224 */ /* 0x000fe200078e0a00 */
[----:B------:R-:W-:Y:S01]  /*3650*/  ISETP.GE.AND P2, PT, R2, RZ, PT ;  /* 0x000000ff0200720c */ /* 0x000fe20003f46270 */
[--C-:B------:R-:W-:Y:S01]  /*3660*/  @!P4 IMAD.IADD R4, R4, 0x1, -R25.reuse ;  /* 0x000000010404c824 */ /* 0x100fe200078e0a19 */
[----:B------:R-:W-:Y:S01]  /*3670*/  ISETP.GE.AND P4, PT, R3, RZ, PT ;  /* 0x000000ff0300720c */ /* 0x000fe20003f86270 */
[C---:B------:R-:W-:Y:S01]  /*3680*/  IMAD R2, R25.reuse, R13, R10 ;  /* 0x0000000d19027224 */ /* 0x040fe200078e020a */
[----:B------:R0:W-:Y:S01]  /*3690*/  STL [R1+0x318], R0 ;  /* 0x0003180001007387 */ /* 0x0001e20000100800 */
[----:B------:R-:W-:Y:S02]  /*36a0*/  @!P6 IMAD.IADD R6, R6, 0x1, -R25 ;  /* 0x000000010606e824 */ /* 0x000fe400078e0a19 */
[----:B------:R-:W-:Y:S01]  /*36b0*/  IMAD.MOV R9, RZ, RZ, -R9 ;  /* 0x000000ffff097224 */ /* 0x000fe200078e0a09 */
[----:B------:R-:W-:Y:S01]  /*36c0*/  ISETP.GT.U32.AND P6, PT, R25, R2, PT ;  /* 0x000000021900720c */ /* 0x000fe20003fc4070 */
[----:B------:R-:W-:-:S02]  /*36d0*/  @!P5 IMAD.IADD R5, R5, 0x1, -R25 ;  /* 0x000000010505d824 */ /* 0x000fc400078e0a19 */
[C---:B------:R-:W-:Y:S01]  /*36e0*/  IMAD R3, R25.reuse, R9, R11 ;  /* 0x0000000919037224 */ /* 0x040fe200078e020b */
[----:B------:R-:W-:Y:S01]  /*36f0*/  LOP3.LUT R9, R22, 0x18a, RZ, 0xfc, !PT ;  /* 0x0000018a16097812 */ /* 0x000fe200078efcff */
[----:B0-----:R-:W-:Y:S01]  /*3700*/  IMAD.MOV.U32 R0, RZ, RZ, R8 ;  /* 0x000000ffff007224 */ /* 0x001fe200078e0008 */
[C---:B------:R-:W-:Y:S02]  /*3710*/  ISETP.GT.U32.AND P5, PT, R25.reuse, R5, PT ;  /* 0x000000051900720c */ /* 0x040fe40003fa4070 */
[----:B------:R-:W-:Y:S01]  /*3720*/  IABS R15, R9 ;  /* 0x00000009000f7213 */ /* 0x000fe20000000000 */
[----:B------:R-:W-:Y:S01]  /*3730*/  @!P3 IMAD.MOV R0, RZ, RZ, -R0 ;  /* 0x000000ffff00b224 */ /* 0x000fe200078e0a00 */
[----:B------:R-:W-:-:S03]  /*3740*/  ISETP.GT.U32.AND P3, PT, R25, R4, PT ;  /* 0x000000041900720c */ /* 0x000fc60003f64070 */
[--C-:B------:R-:W-:Y:S01]  /*3750*/  @!P6 IMAD.IADD R2, R2, 0x1, -R25.reuse ;  /* 0x000000010202e824 */ /* 0x100fe200078e0a19 */
[C---:B------:R-:W-:Y:S01]  /*3760*/  LOP3.LUT R8, R22.reuse, 0x186, RZ, 0xfc, !PT ;  /* 0x0000018616087812 */ /* 0x040fe200078efcff */
[----:B------:R0:W-:Y:S03]  /*3770*/  STL [R1+0x31c], R0 ;  /* 0x00031c0001007387 */ /* 0x0001e60000100800 */
[----:B------:R-:W-:Y:S01]  /*3780*/  ISETP.GT.U32.AND P6, PT, R25, R2, PT ;  /* 0x000000021900720c */ /* 0x000fe20003fc4070 */
[--C-:B------:R-:W-:Y:S01]  /*3790*/  @!P5 IMAD.IADD R5, R5, 0x1, -R25.reuse ;  /* 0x000000010505d824 */ /* 0x100fe200078e0a19 */
[----:B------:R-:W-:Y:S02]  /*37a0*/  ISETP.GE.AND P5, PT, R7, RZ, PT ;  /* 0x000000ff0700720c */ /* 0x000fe40003fa6270 */
[----:B------:R-:W-:Y:S01]  /*37b0*/  LOP3.LUT R7, R22, 0x188, RZ, 0xfc, !PT ;  /* 0x0000018816077812 */ /* 0x000fe200078efcff */
[----:B------:R-:W-:Y:S01]  /*37c0*/  @!P3 IMAD.IADD R4, R4, 0x1, -R25 ;  /* 0x000000010404b824 */ /* 0x000fe200078e0a19 */
[----:B------:R-:W-:Y:S01]  /*37d0*/  ISETP.GT.U32.AND P3, PT, R25, R3, PT ;  /* 0x000000031900720c */ /* 0x000fe20003f64070 */
[----:B0-----:R-:W-:Y:S01]  /*37e0*/  IMAD.MOV.U32 R0, RZ, RZ, R6 ;  /* 0x000000ffff007224 */ /* 0x001fe200078e0006 */
[----:B------:R-:W-:Y:S01]  /*37f0*/  LOP3.LUT R6, R22, 0x184, RZ, 0xfc, !PT ;  /* 0x0000018416067812 */ /* 0x000fe200078efcff */
[----:B------:R-:W-:Y:S01]  /*3800*/  @!P2 IMAD.MOV R5, RZ, RZ, -R5 ;  /* 0x000000ffff05a224 */ /* 0x000fe200078e0a05 */
[----:B------:R-:W-:Y:S01]  /*3810*/  ISETP.GE.AND P2, PT, R7, RZ, PT ;  /* 0x000000ff0700720c */ /* 0x000fe20003f46270 */
[----:B------:R-:W-:Y:S01]  /*3820*/  @!P0 IMAD.MOV R0, RZ, RZ, -R0 ;  /* 0x000000ffff008224 */ /* 0x000fe200078e0a00 */
[----:B------:R-:W-:Y:S01]  /*3830*/  ISETP.GE.AND P0, PT, R9, RZ, PT ;  /* 0x000000ff0900720c */ /* 0x000fe20003f06270 */
[----:B------:R-:W-:Y:S01]  /*3840*/  @!P6 IMAD.IADD R2, R2, 0x1, -R25 ;  /* 0x000000010202e824 */ /* 0x000fe200078e0a19 */
[----:B------:R-:W-:Y:S01]  /*3850*/  IABS R9, R7 ;  /* 0x0000000700097213 */ /* 0x000fe20000000000 */
[----:B------:R-:W-:Y:S01]  /*3860*/  IMAD.HI.U32 R7, R23, R15, RZ ;  /* 0x0000000f17077227 */ /* 0x000fe200078e00ff */
[----:B------:R0:W-:Y:S01]  /*3870*/  STL [R1+0x320], R0 ;  /* 0x0003200001007387 */ /* 0x0001e20000100800 */
[----:B------:R-:W-:-:S02]  /*3880*/  ISETP.GE.AND P6, PT, R6, RZ, PT ;  /* 0x000000ff0600720c */ /* 0x000fc40003fc6270 */
[----:B------:R-:W-:Y:S01]  /*3890*/  @!P3 IMAD.IADD R3, R3, 0x1, -R25 ;  /* 0x000000010303b824 */ /* 0x000fe200078e0a19 */
[----:B------:R1:W-:Y:S01]  /*38a0*/  STL [R1+0x324], R5 ;  /* 0x0003240501007387 */ /* 0x0003e20000100800 */
[----:B------:R-:W-:Y:S01]  /*38b0*/  IMAD.MOV R7, RZ, RZ, -R7 ;  /* 0x000000ffff077224 */ /* 0x000fe200078e0a07 */
[----:B------:R-:W-:Y:S02]  /*38c0*/  IABS R6, R6 ;  /* 0x0000000600067213 */ /* 0x000fe40000000000 */
[C---:B------:R-:W-:Y:S01]  /*38d0*/  ISETP.GT.U32.AND P3, PT, R25.reuse, R3, PT ;  /* 0x000000031900720c */ /* 0x040fe20003f64070 */
[----:B------:R-:W-:Y:S02]  /*38e0*/  IMAD R15, R25, R7, R15 ;  /* 0x00000007190f7224 */ /* 0x000fe400078e020f */
[----:B0-----:R-:W-:Y:S02]  /*38f0*/  IMAD.MOV.U32 R0, RZ, RZ, R4 ;  /* 0x000000ffff007224 */ /* 0x001fe400078e0004 */
[----:B------:R-:W-:-:S04]  /*3900*/  IMAD.HI.U32 R7, R23, R14, RZ ;  /* 0x0000000e17077227 */ /* 0x000fc800078e00ff */
[----:B------:R-:W-:Y:S01]  /*3910*/  @!P1 IMAD.MOV R0, RZ, RZ, -R0 ;  /* 0x000000ffff009224 */ /* 0x000fe200078e0a00 */
[----:B------:R-:W-:Y:S01]  /*3920*/  ISETP.GE.AND P1, PT, R8, RZ, PT ;  /* 0x000000ff0800720c */ /* 0x000fe20003f26270 */
[C---:B-1----:R-:W-:Y:S01]  /*3930*/  IMAD.HI.U32 R5, R23.reuse, R9, RZ ;  /* 0x0000000917057227 */ /* 0x042fe200078e00ff */
[----:B------:R-:W-:Y:S02]  /*3940*/  IABS R8, R8 ;  /* 0x0000000800087213 */ /* 0x000fe40000000000 */
[----:B------:R0:W-:Y:S01]  /*3950*/  STL [R1+0x330], R0 ;  /* 0x0003300001007387 */ /* 0x0001e20000100800 */
[----:B------:R-:W-:Y:S02]  /*3960*/  IMAD.MOV R5, RZ, RZ, -R5 ;  /* 0x000000ffff057224 */ /* 0x000fe400078e0a05 */
[----:B------:R-:W-:-:S04]  /*3970*/  IMAD.HI.U32 R4, R23, R8, RZ ;  /* 0x0000000817047227 */ /* 0x000fc800078e00ff */
[----:B------:R-:W-:Y:S02]  /*3980*/  IMAD.MOV R4, RZ, RZ, -R4 ;  /* 0x000000ffff047224 */ /* 0x000fe400078e0a04 */
[----:B------:R-:W-:Y:S02]  /*3990*/  @!P3 IMAD.IADD R3, R3, 0x1, -R25 ;  /* 0x000000010303b824 */ /* 0x000fe400078e0a19 */
[----:B0-----:R-:W-:Y:S02]  /*39a0*/  IMAD.MOV.U32 R0, RZ, RZ, R2 ;  /* 0x000000ffff007224 */ /* 0x001fe400078e0002 */
[C---:B------:R-:W-:Y:S02]  /*39b0*/  IMAD R9, R25.reuse, R5, R9 ;  /* 0x0000000519097224 */ /* 0x040fe400078e0209 */
[----:B------:R-:W-:Y:S01]  /*39c0*/  @!P4 IMAD.MOV R0, RZ, RZ, -R0 ;  /* 0x000000ffff00c224 */ /* 0x000fe200078e0a00 */
[C---:B------:R-:W-:Y:S01]  /*39d0*/  ISETP.GT.U32.AND P4, PT, R25.reuse, R15, PT ;  /* 0x0000000f1900720c */ /* 0x040fe20003f84070 */
[C---:B------:R-:W-:Y:S01]  /*39e0*/  IMAD R8, R25.reuse, R4, R8 ;  /* 0x0000000419087224 */ /* 0x040fe200078e0208 */
[----:B------:R-:W-:Y:S01]  /*39f0*/  ISETP.GT.U32.AND P3, PT, R25, R9, PT ;  /* 0x000000091900720c */ /* 0x000fe20003f64070 */
[----:B------:R-:W-:Y:S01]  /*3a00*/  IMAD.HI.U32 R2, R23, R6, RZ ;  /* 0x0000000617027227 */ /* 0x000fe200078e00ff */
[----:B------:R0:W-:Y:S01]  /*3a10*/  STL [R1+0x328], R0 ;  /* 0x0003280001007387 */ /* 0x0001e20000100800 */
[----:B------:R-:W-:-:S02]  /*3a20*/  IABS R4, R16 ;  /* 0x0000001000047213 */ /* 0x000fc40000000000 */
[----:B------:R-:W-:Y:S02]  /*3a30*/  IMAD.MOV R2, RZ, RZ, -R2 ;  /* 0x000000ffff027224 */ /* 0x000fe400078e0a02 */
[----:B------:R-:W-:Y:S02]  /*3a40*/  IMAD.MOV R7, RZ, RZ, -R7 ;  /* 0x000000ffff077224 */ /* 0x000fe400078e0a07 */
[----:B------:R-:W-:Y:S01]  /*3a50*/  IMAD R6, R25, R2, R6 ;  /* 0x0000000219067224 */ /* 0x000fe200078e0206 */
[----:B------:R-:W-:Y:S01]  /*3a60*/  LOP3.LUT R2, R22, 0x17e, RZ, 0xfc, !PT ;  /* 0x0000017e16027812 */ /* 0x000fe200078efcff */
[----:B------:R-:W-:Y:S02]  /*3a70*/  @!P4 IMAD.IADD R15, R15, 0x1, -R25 ;  /* 0x000000010f0fc824 */ /* 0x000fe400078e0a19 */
[----:B0-----:R-:W-:Y:S01]  /*3a80*/  IMAD.MOV.U32 R0, RZ, RZ, R3 ;  /* 0x000000ffff007224 */ /* 0x001fe200078e0003 */
[----:B------:R-:W-:Y:S01]  /*3a90*/  IABS R5, R2 ;  /* 0x0000000200057213 */ /* 0x000fe20000000000 */
[----:B------:R-:W-:Y:S01]  /*3aa0*/  @!P3 IMAD.IADD R9, R9, 0x1, -R25 ;  /* 0x000000010909b824 */ /* 0x000fe200078e0a19 */
[C---:B------:R-:W-:Y:S01]  /*3ab0*/  ISETP.GT.U32.AND P4, PT, R25.reuse, R15, PT ;  /* 0x0000000f1900720c */ /* 0x040fe20003f84070 */
[----:B------:R-:W-:Y:S01]  /*3ac0*/  @!P5 IMAD.MOV R0, RZ, RZ, -R0 ;  /* 0x000000ffff00d224 */ /* 0x000fe200078e0a00 */
[----:B------:R-:W-:Y:S01]  /*3ad0*/  ISETP.GT.U32.AND P5, PT, R25, R8, PT ;  /* 0x000000081900720c */ /* 0x000fe20003fa4070 */
[----:B------:R-:W-:Y:S01]  /*3ae0*/  IMAD.HI.U32 R10, R23, R4, RZ ;  /* 0x00000004170a7227 */ /* 0x000fe200078e00ff */
[----:B------:R-:W-:-:S02]  /*3af0*/  ISETP.GT.U32.AND P3, PT, R25, R9, PT ;  /* 0x000000091900720c */ /* 0x000fc40003f64070 */
[----:B------:R0:W-:Y:S01]  /*3b00*/  STL [R1+0x420], R0 ;  /* 0x0004200001007387 */ /* 0x0001e20000100800 */
[----:B------:R-:W-:Y:S01]  /*3b10*/  IMAD.MOV R10, RZ, RZ, -R10 ;  /* 0x000000ffff0a7224 */ /* 0x000fe200078e0a0a */
[C---:B------:R-:W-:Y:S01]  /*3b20*/  LOP3.LUT R3, R22.reuse, 0x17c, RZ, 0xfc, !PT ;  /* 0x0000017c16037812 */ /* 0x040fe200078efcff */
[C---:B------:R-:W-:Y:S01]  /*3b30*/  IMAD R14, R25.reuse, R7, R14 ;  /* 0x00000007190e7224 */ /* 0x040fe200078e020e */
[----:B------:R-:W-:Y:S01]  /*3b40*/  LOP3.LUT R7, R22, 0x17a, RZ, 0xfc, !PT ;  /* 0x0000017a16077812 */ /* 0x000fe200078efcff */
[----:B------:R-:W-:Y:S01]  /*3b50*/  IMAD R4, R25, R10, R4 ;  /* 0x0000000a19047224 */ /* 0x000fe200078e0204 */
[----:B------:R-:W-:Y:S01]  /*3b60*/  IABS R13, R3 ;  /* 0x00000003000d7213 */ /* 0x000fe20000000000 */
[--C-:B------:R-:W-:Y:S01]  /*3b70*/  @!P4 IMAD.IADD R15, R15, 0x1, -R25.reuse ;  /* 0x000000010f0fc824 */ /* 0x100fe200078e0a19 */
[----:B------:R-:W-:Y:S01]  /*3b80*/  ISETP.GT.U32.AND P4, PT, R25, R6, PT ;  /* 0x000000061900720c */ /* 0x000fe20003f84070 */
[--C-:B------:R-:W-:Y:S02]  /*3b90*/  @!P5 IMAD.IADD R8, R8, 0x1, -R25.reuse ;  /* 0x000000010808d824 */ /* 0x100fe400078e0a19 */
[----:B------:R-:W-:Y:S01]  /*3ba0*/  @!P3 IMAD.IADD R9, R9, 0x1, -R25 ;  /* 0x000000010909b824 */ /* 0x000fe200078e0a19 */
[C---:B------:R-:W-:Y:S01]  /*3bb0*/  ISETP.GT.U32.AND P3, PT, R25.reuse, R4, PT ;  /* 0x000000041900720c */ /* 0x040fe20003f64070 */
[----:B0-----:R-:W-:Y:S01]  /*3bc0*/  IMAD.MOV.U32 R0, RZ, RZ, R15 ;  /* 0x000000ffff007224 */ /* 0x001fe200078e000f */
[----:B------:R-:W-:Y:S01]  /*3bd0*/  ISETP.GT.U32.AND P5, PT, R25, R8, PT ;  /* 0x000000081900720c */ /* 0x000fe20003fa4070 */
[----:B------:R-:W-:Y:S01]  /*3be0*/  IMAD.HI.U32 R11, R23, R5, RZ ;  /* 0x00000005170b7227 */ /* 0x000fe200078e00ff */
[----:B------:R-:W-:-:S03]  /*3bf0*/  IABS R15, R7 ;  /* 0x00000007000f7213 */ /* 0x000fc60000000000 */
[----:B------:R-:W-:Y:S02]  /*3c00*/  @!P0 IMAD.MOV R0, RZ, RZ, -R0 ;  /* 0x000000ffff008224 */ /* 0x000fe400078e0a00 */
[----:B------:R-:W-:Y:S01]  /*3c10*/  @!P4 IMAD.IADD R6, R6, 0x1, -R25 ;  /* 0x000000010606c824 */ /* 0x000fe200078e0a19 */
[----:B------:R-:W-:Y:S01]  /*3c20*/  ISETP.GE.AND P4, PT, R16, RZ, PT ;  /* 0x000000ff1000720c */ /* 0x000fe20003f86270 */
[----:B------:R-:W-:Y:S01]  /*3c30*/  IMAD.MOV R11, RZ, RZ, -R11 ;  /* 0x000000ffff0b7224 */ /* 0x000fe200078e0a0b */
[----:B------:R0:W-:Y:S01]  /*3c40*/  STL [R1+0x310], R0 ;  /* 0x0003100001007387 */ /* 0x0001e20000100800 */
[--C-:B------:R-:W-:Y:S01]  /*3c50*/  @!P3 IMAD.IADD R4, R4, 0x1, -R25.reuse ;  /* 0x000000010404b824 */ /* 0x100fe200078e0a19 */
[C---:B------:R-:W-:Y:S01]  /*3c60*/  ISETP.GT.U32.AND P0, PT, R25.reuse, R6, PT ;  /* 0x000000061900720c */ /* 0x040fe20003f04070 */
[----:B------:R-:W-:Y:S01]  /*3c70*/  @!P5 IMAD.IADD R8, R8, 0x1, -R25 ;  /* 0x000000010808d824 */ /* 0x000fe200078e0a19 */
[----:B------:R-:W-:Y:S01]  /*3c80*/  ISETP.GT.U32.AND P5, PT, R25, R14, PT ;  /* 0x0000000e1900720c */ /* 0x000fe20003fa4070 */
[----:B------:R-:W-:Y:S01]  /*3c90*/  IMAD.HI.U32 R10, R23, R13, RZ ;  /* 0x0000000d170a7227 */ /* 0x000fe200078e00ff */
[----:B------:R-:W-:-:S03]  /*3ca0*/  ISETP.GE.AND P3, PT, R12, RZ, PT ;  /* 0x000000ff0c00720c */ /* 0x000fc60003f66270 */
[----:B------:R-:W-:Y:S02]  /*3cb0*/  IMAD.MOV.U32 R12, RZ, RZ, R15 ;  /* 0x000000ffff0c7224 */ /* 0x000fe400078e000f */
[----:B0-----:R-:W-:Y:S02]  /*3cc0*/  IMAD.MOV.U32 R0, RZ, RZ, R9 ;  /* 0x000000ffff007224 */ /* 0x001fe400078e0009 */
[----:B------:R-:W-:-:S04]  /*3cd0*/  IMAD.HI.U32 R9, R23, R12, RZ ;  /* 0x0000000c17097227 */ /* 0x000fc800078e00ff */
[----:B------:R-:W-:Y:S02]  /*3ce0*/  @!P5 IMAD.IADD R14, R14, 0x1, -R25 ;  /* 0x000000010e0ed824 */ /* 0x000fe400078e0a19 */
[----:B------:R-:W-:Y:S01]  /*3cf0*/  @!P2 IMAD.MOV R0, RZ, RZ, -R0 ;  /* 0x000000ffff00a224 */ /* 0x000fe200078e0a00 */
[C---:B------:R-:W-:Y:S01]  /*3d00*/  ISETP.GT.U32.AND P2, PT, R25.reuse, R4, PT ;  /* 0x000000041900720c */ /* 0x040fe20003f44070 */
[C---:B------:R-:W-:Y:S01]  /*3d10*/  IMAD R5, R25.reuse, R11, R5 ;  /* 0x0000000b19057224 */ /* 0x040fe200078e0205 */
[C---:B------:R-:W-:Y:S01]  /*3d20*/  ISETP.GT.U32.AND P5, PT, R25.reuse, R14, PT ;  /* 0x0000000e1900720c */ /* 0x040fe20003fa4070 */
[----:B------:R-:W-:Y:S01]  /*3d30*/  IMAD.MOV R10, RZ, RZ, -R10 ;  /* 0x000000ffff0a7224 */ /* 0x000fe200078e0a0a */
[----:B------:R0:W-:Y:S01]  /*3d40*/  STL [R1+0x30c], R0 ;  /* 0x00030c0001007387 */ /* 0x0001e20000100800 */
[----:B------:R-:W-:Y:S01]  /*3d50*/  @!P0 IMAD.IADD R6, R6, 0x1, -R25 ;  /* 0x0000000106068824 */ /* 0x000fe200078e0a19 */
[----:B------:R-:W-:Y:S01]  /*3d60*/  ISETP.GT.U32.AND P0, PT, R25, R5, PT ;  /* 0x000000051900720c */ /* 0x000fe20003f04070 */
[----:B------:R-:W-:-:S02]  /*3d70*/  IMAD.MOV R9, RZ, RZ, -R9 ;  /* 0x000000ffff097224 */ /* 0x000fc400078e0a09 */
[C---:B------:R-:W-:Y:S01]  /*3d80*/  IMAD R13, R25.reuse, R10, R13 ;  /* 0x0000000a190d7224 */ /* 0x040fe200078e020d */
[C---:B------:R-:W-:Y:S01]  /*3d90*/  LOP3.LUT R10, R22.reuse, 0x174, RZ, 0xfc, !PT ;  /* 0x00000174160a7812 */ /* 0x040fe200078efcff */
[C---:B------:R-:W-:Y:S01]  /*3da0*/  IMAD R12, R25.reuse, R9, R12 ;  /* 0x00000009190c7224 */ /* 0x040fe200078e020c */
[----:B------:R-:W-:Y:S01]  /*3db0*/  LOP3.LUT R9, R22, 0x172, RZ, 0xfc, !PT ;  /* 0x0000017216097812 */ /* 0x000fe200078efcff */
[----:B------:R-:W-:Y:S01]  /*3dc0*/  @!P1 IMAD.MOV R8, RZ, RZ, -R8 ;  /* 0x000000ffff089224 */ /* 0x000fe200078e0a08 */
[----:B------:R-:W-:Y:S01]  /*3dd0*/  ISETP.GE.AND P1, PT, R2, RZ, PT ;  /* 0x000000ff0200720c */ /* 0x000fe20003f26270 */
[----:B0-----:R-:W-:Y:S01]  /*3de0*/  IMAD.MOV.U32 R0, RZ, RZ, R6 ;  /* 0x000000ffff007224 */ /* 0x001fe200078e0006 */
[----:B------:R-:W-:Y:S01]  /*3df0*/  LOP3.LUT R2, R22, 0x178, RZ, 0xfc, !PT ;  /* 0x0000017816027812 */ /* 0x000fe200078efcff */
[--C-:B------:R-:W-:Y:S01]  /*3e00*/  @!P5 IMAD.IADD R14, R14, 0x1, -R25.reuse ;  /* 0x000000010e0ed824 */ /* 0x100fe200078e0a19 */
[C---:B------:R-:W-:Y:S01]  /*3e10*/  ISETP.GT.U32.AND P5, PT, R25.reuse, R12, PT ;  /* 0x0000000c1900720c */ /* 0x040fe20003fa4070 */
[----:B------:R-:W-:Y:S01]  /*3e20*/  @!P6 IMAD.MOV R0, RZ, RZ, -R0 ;  /* 0x000000ffff00e224 */ /* 0x000fe200078e0a00 */
[----:B------:R-:W-:Y:S01]  /*3e30*/  ISETP.GT.U32.AND P6, PT, R25, R13, PT ;  /* 0x0000000d1900720c */ /* 0x000fe20003fc4070 */
[--C-:B------:R-:W-:Y:S01]  /*3e40*/  @!P2 IMAD.IADD R4, R4, 0x1, -R25.reuse ;  /* 0x000000010404a824 */ /* 0x100fe200078e0a19 */
[----:B------:R-:W-:Y:S01]  /*3e50*/  ISETP.GE.AND P2, PT, R3, RZ, PT ;  /* 0x000000ff0300720c */ /* 0x000fe20003f46270 */
[--C-:B------:R-:W-:Y:S01]  /*3e60*/  @!P0 IMAD.IADD R5, R5, 0x1, -R25.reuse ;  /* 0x0000000105058824 */ /* 0x100fe200078e0a19 */
[----:B------:R-:W-:Y:S01]  /*3e70*/  LOP3.LUT R3, R22, 0x176, RZ, 0xfc, !PT ;  /* 0x0000017616037812 */ /* 0x000fe200078efcff */
[----:B------:R0:W-:Y:S01]  /*3e80*/  STL [R1+0x2d0], R8 ;  /* 0x0002d00801007387 */ /* 0x0001e20000100800 */
[----:B------:R-:W-:Y:S01]  /*3e90*/  ISETP.GE.AND P0, PT, R7, RZ, PT ;  /* 0x000000ff0700720c */ /* 0x000fe20003f06270 */
[----:B------:R-:W-:Y:S01]  /*3ea0*/  @!P3 IMAD.MOV R14, RZ, RZ, -R14 ;  /* 0x000000ffff0eb224 */ /* 0x000fe200078e0a0e */
[----:B------:R-:W-:Y:S01]  /*3eb0*/  IABS R6, R2 ;  /* 0x0000000200067213 */ /* 0x000fe20000000000 */
[----:B------:R1:W-:Y:S01]  /*3ec0*/  STL [R1+0x2fc], R0 ;  /* 0x0002fc0001007387 */ /* 0x0003e20000100800 */
[----:B------:R-:W-:Y:S01]  /*3ed0*/  IABS R7, R3 ;  /* 0x0000000300077213 */ /* 0x000fe20000000000 */
[--C-:B------:R-:W-:Y:S01]  /*3ee0*/  @!P5 IMAD.IADD R12, R12, 0x1, -R25.reuse ;  /* 0x000000010c0cd824 */ /* 0x100fe200078e0a19 */
[----:B------:R-:W-:Y:S01]  /*3ef0*/  IABS R11, R10 ;  /* 0x0000000a000b7213 */ /* 0x000fe20000000000 */
[----:B------:R-:W-:Y:S01]  /*3f00*/  @!P6 IMAD.IADD R13, R13, 0x1, -R25 ;  /* 0x000000010d0de824 */ /* 0x000fe200078e0a19 */
[----:B------:R-:W-:Y:S01]  /*3f10*/  ISETP.GT.U32.AND P6, PT, R25, R5, PT ;  /* 0x000000051900720c */ /* 0x000fe20003fc4070 */
[----:B0-----:R-:W-:Y:S01]  /*3f20*/  IMAD.HI.U32 R8, R23, R6, RZ ;  /* 0x0000000617087227 */ /* 0x001fe200078e00ff */
[----:B------:R-:W-:-:S02]  /*3f30*/  ISETP.GT.U32.AND P5, PT, R25, R12, PT ;  /* 0x0000000c1900720c */ /* 0x000fc40003fa4070 */
[----:B------:R-:W-:Y:S01]  /*3f40*/  IABS R16, R9 ;  /* 0x0000000900107213 */ /* 0x000fe20000000000 */
[----:B-1----:R-:W-:Y:S02]  /*3f50*/  IMAD.MOV.U32 R0, RZ, RZ, R4 ;  /* 0x000000ffff007224 */ /* 0x002fe400078e0004 */
[----:B------:R-:W-:Y:S02]  /*3f60*/  IMAD.MOV.U32 R4, RZ, RZ, R7 ;  /* 0x000000ffff047224 */ /* 0x000fe400078e0007 */
[----:B------:R-:W-:Y:S02]  /*3f70*/  IMAD.MOV R8, RZ, RZ, -R8 ;  /* 0x000000ffff087224 */ /* 0x000fe400078e0a08 */
[----:B------:R-:W-:-:S04]  /*3f80*/  IMAD.HI.U32 R7, R23, R4, RZ ;  /* 0x0000000417077227 */ /* 0x000fc800078e00ff */
[----:B------:R-:W-:Y:S02]  /*3f90*/  IMAD R6, R25, R8, R6 ;  /* 0x0000000819067224 */ /* 0x000fe400078e0206 */
[----:B------:R-:W-:Y:S02]  /*3fa0*/  IMAD.MOV R7, RZ, RZ, -R7 ;  /* 0x000000ffff077224 */ /* 0x000fe400078e0a07 */
[--C-:B------:R-:W-:Y:S01]  /*3fb0*/  @!P6 IMAD.IADD R5, R5, 0x1, -R25.reuse ;  /* 0x000000010505e824 */ /* 0x100fe200078e0a19 */
[C---:B------:R-:W-:Y:S01]  /*3fc0*/  ISETP.GT.U32.AND P6, PT, R25.reuse, R6, PT ;  /* 0x000000061900720c */ /* 0x040fe20003fc4070 */
[C---:B------:R-:W-:Y:S02]  /*3fd0*/  IMAD R4, R25.reuse, R7, R4 ;  /* 0x0000000719047224 */ /* 0x040fe400078e0204 */
[----:B------:R-:W-:Y:S01]  /*3fe0*/  @!P4 IMAD.MOV R0, RZ, RZ, -R0 ;  /* 0x000000ffff00c224 */ /* 0x000fe200078e0a00 */
[C---:B------:R-:W-:Y:S01]  /*3ff0*/  ISETP.GT.U32.AND P4, PT, R25.reuse, R13, PT ;  /* 0x0000000d1900720c */ /* 0x040fe20003f84070 */
[--C-:B------:R-:W-:Y:S01]  /*4000*/  @!P5 IMAD.IADD R12, R12, 0x1, -R25.reuse ;  /* 0x000000010c0cd824 */ /* 0x100fe200078e0a19 */
[----:B------:R-:W-:Y:S01]  /*4010*/  ISETP.GT.U32.AND P5, PT, R25, R4, PT ;  /* 0x000000041900720c */ /* 0x000fe20003fa4070 */
[C---:B------:R-:W-:Y:S01]  /*4020*/  IMAD.HI.U32 R7, R23.reuse, R11, RZ ;  /* 0x0000000b17077227 */ /* 0x040fe200078e00ff */
[----:B------:R0:W-:Y:S03]  /*4030*/  STL [R1+0x304], R0 ;  /* 0x0003040001007387 */ /* 0x0001e60000100800 */
[----:B------:R-:W-:Y:S01]  /*4040*/  IMAD.HI.U32 R8, R23, R16, RZ ;  /* 0x0000001017087227 */ /* 0x000fe200078e00ff */
[----:B------:R-:W-:Y:S03]  /*4050*/  STL [R1+0x2d8], R14 ;  /* 0x0002d80e01007387 */ /* 0x000fe60000100800 */
[--C-:B------:R-:W-:Y:S01]  /*4060*/  @!P6 IMAD.IADD R6, R6, 0x1, -R25.reuse ;  /* 0x000000010606e824 */ /* 0x100fe200078e0a19 */
[----:B------:R-:W-:Y:S01]  /*4070*/  ISETP.GE.AND P6, PT, R3, RZ, PT ;  /* 0x000000ff0300720c */ /* 0x000fe20003fc6270 */
[----:B------:R-:W-:Y:S01]  /*4080*/  @!P4 IMAD.IADD R13, R13, 0x1, -R25 ;  /* 0x000000010d0dc824 */ /* 0x000fe200078e0a19 */
[----:B------:R-:W-:Y:S01]  /*4090*/  ISETP.GE.AND P4, PT, R2, RZ, PT ;  /* 0x000000ff0200720c */ /* 0x000fe20003f86270 */
[----:B------:R-:W-:Y:S01]  /*40a0*/  IMAD.MOV R7, RZ, RZ, -R7 ;  /* 0x000000ffff077224 */ /* 0x000fe200078e0a07 */
[----:B------:R-:W-:Y:S01]  /*40b0*/  LOP3.LUT R2, R22, 0x170, RZ, 0xfc, !PT ;  /* 0x0000017016027812 */ /* 0x000fe200078efcff */
[----:B------:R-:W-:Y:S01]  /*40c0*/  @!P5 IMAD.IADD R4, R4, 0x1, -R25 ;  /* 0x000000010404d824 */ /* 0x000fe200078e0a19 */
[C---:B------:R-:W-:Y:S01]  /*40d0*/  ISETP.GT.U32.AND P5, PT, R25.reuse, R6, PT ;  /* 0x000000061900720c */ /* 0x040fe20003fa4070 */
[----:B0-----:R-:W-:Y:S01]  /*40e0*/  IMAD.MOV.U32 R0, RZ, RZ, R5 ;  /* 0x000000ffff007224 */ /* 0x001fe200078e0005 */
[----:B------:R-:W-:Y:S01]  /*40f0*/  LOP3.LUT R3, R22, 0x16e, RZ, 0xfc, !PT ;  /* 0x0000016e16037812 */ /* 0x000fe200078efcff */
[----:B------:R-:W-:Y:S01]  /*4100*/  IMAD.MOV R8, RZ, RZ, -R8 ;  /* 0x000000ffff087224 */ /* 0x000fe200078e0a08 */
[C---:B------:R-:W-:Y:S01]  /*4110*/  ISETP.GT.U32.AND P3, PT, R25.reuse, R4, PT ;  /* 0x000000041900720c */ /* 0x040fe20003f64070 */
[----:B------:R-:W-:Y:S01]  /*4120*/  IMAD R11, R25, R7, R11 ;  /* 0x00000007190b7224 */ /* 0x000fe200078e020b */
[----:B------:R-:W-:Y:S01]  /*4130*/  IABS R7, R2 ;  /* 0x0000000200077213 */ /* 0x000fe20000000000 */
[----:B------:R-:W-:-:S02]  /*4140*/  @!P1 IMAD.MOV R0, RZ, RZ, -R0 ;  /* 0x000000ffff009224 */ /* 0x000fc400078e0a00 */
[----:B------:R-:W-:Y:S01]  /*4150*/  IMAD R16, R25, R8, R16 ;  /* 0x0000000819107224 */ /* 0x000fe200078e0210 */
[----:B------:R-:W-:Y:S01]  /*4160*/  IABS R8, R3 ;  /* 0x0000000300087213 */ /* 0x000fe20000000000 */
[----:B------:R-:W-:Y:S01]  /*4170*/  IMAD.HI.U32 R5, R23, R7, RZ ;  /* 0x0000000717057227 */ /* 0x000fe200078e00ff */
[----:B------:R0:W-:Y:S01]  /*4180*/  STL [R1+0x2f8], R0 ;  /* 0x0002f80001007387 */ /* 0x0001e20000100800 */
[C---:B------:R-:W-:Y:S02]  /*4190*/  ISETP.GT.U32.AND P1, PT, R25.reuse, R11, PT ;  /* 0x0000000b1900720c */ /* 0x040fe40003f24070 */
[----:B------:R-:W-:Y:S01]  /*41a0*/  @!P2 IMAD.MOV R13, RZ, RZ, -R13 ;  /* 0x000000ffff0da224 */ /* 0x000fe200078e0a0d */
[----:B------:R-:W-:Y:S01]  /*41b0*/  ISETP.GT.U32.AND P2, PT, R25, R16, PT ;  /* 0x000000101900720c */ /* 0x000fe20003f44070 */
[----:B------:R-:W-:Y:S01]  /*41c0*/  @!P5 IMAD.IADD R6, R6, 0x1, -R25 ;  /* 0x000000010606d824 */ /* 0x000fe200078e0a19 */
[----:B------:R-:W-:Y:S01]  /*41d0*/  ISETP.GE.AND P5, PT, R9, RZ, PT ;  /* 0x000000ff0900720c */ /* 0x000fe20003fa6270 */
[----:B------:R-:W-:Y:S01]  /*41e0*/  IMAD.MOV R5, RZ, RZ, -R5 ;  /* 0x000000ffff057224 */ /* 0x000fe200078e0a05 */
[----:B------:R1:W-:Y:S01]  /*41f0*/  STL [R1+0x2e0], R13 ;  /* 0x0002e00d01007387 */ /* 0x0003e20000100800 */
        /* <DEDUP_REMOVED lines=8> */
[----:B------:R-:W-:Y:S02]  /*4280*/  IMAD.MOV R12, RZ, RZ, -R12 ;  /* 0x000000ffff0c7224 */ /* 0x000fe400078e0a0c */
[C---:B------:R-:W-:Y:S01]  /*4290*/  IMAD R7, R25.reuse, R5, R7 ;  /* 0x0000000519077224 */ /* 0x040fe200078e0207 */
[----:B------:R0:W-:Y:S01]  /*42a0*/  STL [R1+0x2f4], R0 ;  /* 0x0002f40001007387 */ /* 0x0001e20000100800 */
[----:B-1----:R-:W-:Y:S01]  /*42b0*/  IMAD.MOV.U32 R13, RZ, RZ, R6 ;  /* 0x000000ffff0d7224 */ /* 0x002fe200078e0006 */
[C---:B------:R-:W-:Y:S01]  /*42c0*/  LOP3.LUT R5, R22.reuse, 0x16a, RZ, 0xfc, !PT ;  /* 0x0000016a16057812 */ /* 0x040fe200078efcff */
[C---:B------:R-:W-:Y:S01]  /*42d0*/  IMAD R8, R25.reuse, R12, R8 ;  /* 0x0000000c19087224 */ /* 0x040fe200078e0208 */
[----:B------:R-:W-:Y:S01]  /*42e0*/  LOP3.LUT R6, R22, 0x168, RZ, 0xfc, !PT ;  /* 0x0000016816067812 */ /* 0x000fe200078efcff */
[----:B------:R-:W-:Y:S01]  /*42f0*/  @!P4 IMAD.MOV R13, RZ, RZ, -R13 ;  /* 0x000000ffff0dc224 */ /* 0x000fe200078e0a0d */
[----:B------:R-:W-:Y:S01]  /*4300*/  ISETP.GT.U32.AND P4, PT, R25, R7, PT ;  /* 0x000000071900720c */ /* 0x000fe20003f84070 */
[----:B------:R-:W-:-:S02]  /*4310*/  @!P2 IMAD.IADD R16, R16, 0x1, -R25 ;  /* 0x000000011010a824 */ /* 0x000fc400078e0a19 */
[--C-:B------:R-:W-:Y:S01]  /*4320*/  @!P1 IMAD.IADD R11, R11, 0x1, -R25.reuse ;  /* 0x000000010b0b9824 */ /* 0x100fe200078e0a19 */
[----:B------:R-:W-:Y:S01]  /*4330*/  STL [R1+0x2e4], R13 ;  /* 0x0002e40d01007387 */ /* 0x000fe20000100800 */
[----:B0-----:R-:W-:Y:S01]  /*4340*/  IMAD.MOV.U32 R0, RZ, RZ, R4 ;  /* 0x000000ffff007224 */ /* 0x001fe200078e0004 */
[----:B------:R-:W-:Y:S01]  /*4350*/  ISETP.GT.U32.AND P2, PT, R25, R16, PT ;  /* 0x000000101900720c */ /* 0x000fe20003f44070 */
[----:B------:R-:W-:Y:S01]  /*4360*/  IMAD.HI.U32 R10, R23, R9, RZ ;  /* 0x00000009170a7227 */ /* 0x000fe200078e00ff */
[----:B------:R-:W-:Y:S02]  /*4370*/  IABS R4, R5 ;  /* 0x0000000500047213 */ /* 0x000fe40000000000 */
[C---:B------:R-:W-:Y:S01]  /*4380*/  ISETP.GT.U32.AND P1, PT, R25.reuse, R11, PT ;  /* 0x0000000b1900720c */ /* 0x040fe20003f24070 */
[----:B------:R-:W-:Y:S01]  /*4390*/  @!P6 IMAD.MOV R0, RZ, RZ, -R0 ;  /* 0x000000ffff00e224 */ /* 0x000fe200078e0a00 */
[----:B------:R-:W-:Y:S01]  /*43a0*/  ISETP.GT.U32.AND P6, PT, R25, R8, PT ;  /* 0x000000081900720c */ /* 0x000fe20003fc4070 */
[----:B------:R-:W-:-:S02]  /*43b0*/  @!P4 IMAD.IADD R7, R7, 0x1, -R25 ;  /* 0x000000010707c824 */ /* 0x000fc400078e0a19 */
[----:B------:R-:W-:Y:S01]  /*43c0*/  IMAD.MOV R10, RZ, RZ, -R10 ;  /* 0x000000ffff0a7224 */ /* 0x000fe200078e0a0a */
[----:B------:R0:W-:Y:S02]  /*43d0*/  STL [R1+0x2ec], R0 ;  /* 0x0002ec0001007387 */ /* 0x0001e40000100800 */
[----:B------:R-:W-:Y:S01]  /*43e0*/  ISETP.GT.U32.AND P4, PT, R25, R7, PT ;  /* 0x000000071900720c */ /* 0x000fe20003f84070 */
[----:B------:R-:W-:Y:S01]  /*43f0*/  @!P2 IMAD.IADD R16, R16, 0x1, -R25 ;  /* 0x000000011010a824 */ /* 0x000fe200078e0a19 */
[----:B------:R-:W-:Y:S01]  /*4400*/  ISETP.GE.AND P2, PT, R2, RZ, PT ;  /* 0x000000ff0200720c */ /* 0x000fe20003f46270 */
[----:B------:R-:W-:-:S04]  /*4410*/  IMAD.HI.U32 R2, R23, R4, RZ ;  /* 0x0000000417027227 */ /* 0x000fc800078e00ff */
[----:B------:R-:W-:Y:S02]  /*4420*/  @!P6 IMAD.IADD R8, R8, 0x1, -R25 ;  /* 0x000000010808e824 */ /* 0x000fe400078e0a19 */
[----:B------:R-:W-:Y:S02]  /*4430*/  IMAD.MOV R2, RZ, RZ, -R2 ;  /* 0x000000ffff027224 */ /* 0x000fe400078e0a02 */
[C---:B------:R-:W-:Y:S01]  /*4440*/  IMAD R9, R25.reuse, R10, R9 ;  /* 0x0000000a19097224 */ /* 0x040fe200078e0209 */
[C---:B------:R-:W-:Y:S01]  /*4450*/  ISETP.GT.U32.AND P6, PT, R25.reuse, R8, PT ;  /* 0x000000081900720c */ /* 0x040fe20003fc4070 */
[----:B------:R-:W-:Y:S01]  /*4460*/  IMAD R4, R25, R2, R4 ;  /* 0x0000000219047224 */ /* 0x000fe200078e0204 */
[----:B------:R-:W-:Y:S01]  /*4470*/  LOP3.LUT R10, R22, 0x166, RZ, 0xfc, !PT ;  /* 0x00000166160a7812 */ /* 0x000fe200078efcff */
[--C-:B------:R-:W-:Y:S01]  /*4480*/  @!P4 IMAD.IADD R7, R7, 0x1, -R25.reuse ;  /* 0x000000010707c824 */ /* 0x100fe200078e0a19 */
[----:B------:R-:W-:Y:S01]  /*4490*/  ISETP.GT.U32.AND P4, PT, R25, R9, PT ;  /* 0x000000091900720c */ /* 0x000fe20003f84070 */
[----:B------:R-:W-:Y:S01]  /*44a0*/  @!P1 IMAD.IADD R11, R11, 0x1, -R25 ;  /* 0x000000010b0b9824 */ /* 0x000fe200078e0a19 */
[----:B------:R-:W-:-:S02]  /*44b0*/  ISETP.GE.AND P1, PT, R3, RZ, PT ;  /* 0x000000ff0300720c */ /* 0x000fc40003f26270 */
[----:B------:R-:W-:Y:S01]  /*44c0*/  IABS R3, R6 ;  /* 0x0000000600037213 */ /* 0x000fe20000000000 */
[----:B0-----:R-:W-:Y:S01]  /*44d0*/  IMAD.MOV.U32 R0, RZ, RZ, R11 ;  /* 0x000000ffff007224 */ /* 0x001fe200078e000b */
[----:B------:R-:W-:Y:S02]  /*44e0*/  IABS R14, R10 ;  /* 0x0000000a000e7213 */ /* 0x000fe40000000000 */
[----:B------:R-:W-:Y:S01]  /*44f0*/  LOP3.LUT R11, R22, 0x164, RZ, 0xfc, !PT ;  /* 0x00000164160b7812 */ /* 0x000fe200078efcff */
[----:B------:R-:W-:Y:S01]  /*4500*/  @!P6 IMAD.IADD R8, R8, 0x1, -R25 ;  /* 0x000000010808e824 */ /* 0x000fe200078e0a19 */
[----:B------:R-:W-:Y:S01]  /*4510*/  ISETP.GT.U32.AND P6, PT, R25, R4, PT ;  /* 0x000000041900720c */ /* 0x000fe20003fc4070 */
[----:B------:R-:W-:Y:S01]  /*4520*/  @!P0 IMAD.MOV R0, RZ, RZ, -R0 ;  /* 0x000000ffff008224 */ /* 0x000fe200078e0a00 */
[----:B------:R-:W-:Y:S01]  /*4530*/  ISETP.GE.AND P0, PT, R5, RZ, PT ;  /* 0x000000ff0500720c */ /* 0x000fe20003f06270 */
[----:B------:R-:W-:Y:S01]  /*4540*/  IMAD.HI.U32 R5, R23, R3, RZ ;  /* 0x0000000317057227 */ /* 0x000fe200078e00ff */
[----:B------:R-:W-:-:S02]  /*4550*/  LOP3.LUT R2, R22, 0x162, RZ, 0xfc, !PT ;  /* 0x0000016216027812 */ /* 0x000fc400078efcff */
[----:B------:R0:W-:Y:S01]  /*4560*/  STL [R1+0x2e8], R0 ;  /* 0x0002e80001007387 */ /* 0x0001e20000100800 */
[----:B------:R-:W-:Y:S01]  /*4570*/  @!P4 IMAD.IADD R9, R9, 0x1, -R25 ;  /* 0x000000010909c824 */ /* 0x000fe200078e0a19 */
[----:B------:R-:W-:Y:S01]  /*4580*/  IABS R13, R11 ;  /* 0x0000000b000d7213 */ /* 0x000fe20000000000 */
[----:B------:R-:W-:Y:S01]  /*4590*/  IMAD.MOV R5, RZ, RZ, -R5 ;  /* 0x000000ffff057224 */ /* 0x000fe200078e0a05 */
[----:B------:R-:W-:Y:S01]  /*45a0*/  IABS R12, R2 ;  /* 0x00000002000c7213 */ /* 0x000fe20000000000 */
[----:B------:R-:W-:-:S04]  /*45b0*/  IMAD.HI.U32 R17, R23, R14, RZ ;  /* 0x0000000e17117227 */ /* 0x000fc800078e00ff */
[----:B------:R-:W-:Y:S01]  /*45c0*/  @!P6 IMAD.IADD R4, R4, 0x1, -R25 ;  /* 0x000000010404e824 */ /* 0x000fe200078e0a19 */
[C---:B------:R-:W-:Y:S01]  /*45d0*/  ISETP.GT.U32.AND P6, PT, R25.reuse, R9, PT ;  /* 0x000000091900720c */ /* 0x040fe20003fc4070 */
[----:B0-----:R-:W-:Y:S02]  /*45e0*/  IMAD.MOV.U32 R0, RZ, RZ, R16 ;  /* 0x000000ffff007224 */ /* 0x001fe400078e0010 */
[C---:B------:R-:W-:Y:S01]  /*45f0*/  IMAD R3, R25.reuse, R5, R3 ;  /* 0x0000000519037224 */ /* 0x040fe200078e0203 */
[----:B------:R-:W-:Y:S01]  /*4600*/  LOP3.LUT R5, R22, 0x160, RZ, 0xfc, !PT ;  /* 0x0000016016057812 */ /* 0x000fe200078efcff */
[----:B------:R-:W-:Y:S01]  /*4610*/  @!P5 IMAD.MOV R0, RZ, RZ, -R0 ;  /* 0x000000ffff00d224 */ /* 0x000fe200078e0a00 */
[----:B------:R-:W-:Y:S01]  /*4620*/  ISETP.GE.AND P5, PT, R6, RZ, PT ;  /* 0x000000ff0600720c */ /* 0x000fe20003fa6270 */
[----:B------:R-:W-:Y:S01]  /*4630*/  IMAD.MOV R17, RZ, RZ, -R17 ;  /* 0x000000ffff117224 */ /* 0x000fe200078e0a11 */
[----:B------:R-:W-:Y:S01]  /*4640*/  ISETP.GT.U32.AND P4, PT, R25, R3, PT ;  /* 0x000000031900720c */ /* 0x000fe20003f84070 */
[----:B------:R-:W-:Y:S01]  /*4650*/  IMAD.HI.U32 R15, R23, R13, RZ ;  /* 0x0000000d170f7227 */ /* 0x000fe200078e00ff */
[----:B------:R0:W-:Y:S03]  /*4660*/  STL [R1+0x2dc], R0 ;  /* 0x0002dc0001007387 */ /* 0x0001e60000100800 */
[----:B------:R-:W-:Y:S01]  /*4670*/  IMAD R6, R25, R17, R14 ;  /* 0x0000001119067224 */ /* 0x000fe200078e020e */
[----:B------:R-:W-:Y:S01]  /*4680*/  IABS R14, R5 ;  /* 0x00000005000e7213 */ /* 0x000fe20000000000 */
[----:B------:R-:W-:-:S02]  /*4690*/  IMAD.MOV.U32 R16, RZ, RZ, R12 ;  /* 0x000000ffff107224 */ /* 0x000fc400078e000c */
[----:B------:R-:W-:Y:S02]  /*46a0*/  IMAD.MOV R15, RZ, RZ, -R15 ;  /* 0x000000ffff0f7224 */ /* 0x000fe400078e0a0f */
[----:B------:R-:W-:Y:S01]  /*46b0*/  @!P6 IMAD.IADD R9, R9, 0x1, -R25 ;  /* 0x000000010909e824 */ /* 0x000fe200078e0a19 */
[----:B------:R-:W-:Y:S01]  /*46c0*/  ISETP.GT.U32.AND P6, PT, R25, R6, PT ;  /* 0x000000061900720c */ /* 0x000fe20003fc4070 */
[----:B0-----:R-:W-:Y:S02]  /*46d0*/  IMAD.MOV.U32 R0, RZ, RZ, R7 ;  /* 0x000000ffff007224 */ /* 0x001fe400078e0007 */
[----:B------:R-:W-:-:S04]  /*46e0*/  IMAD.HI.U32 R7, R23, R16, RZ ;  /* 0x0000001017077227 */ /* 0x000fc800078e00ff */
[----:B------:R-:W-:Y:S01]  /*46f0*/  @!P3 IMAD.MOV R0, RZ, RZ, -R0 ;  /* 0x000000ffff00b224 */ /* 0x000fe200078e0a00 */
[C---:B------:R-:W-:Y:S01]  /*4700*/  ISETP.GT.U32.AND P3, PT, R25.reuse, R4, PT ;  /* 0x000000041900720c */ /* 0x040fe20003f64070 */
[----:B------:R-:W-:Y:S02]  /*4710*/  IMAD R12, R25, R15, R13 ;  /* 0x0000000f190c7224 */ /* 0x000fe400078e020d */
[----:B------:R-:W-:Y:S01]  /*4720*/  IMAD.MOV.U32 R13, RZ, RZ, R8 ;  /* 0x000000ffff0d7224 */ /* 0x000fe200078e0008 */
[----:B------:R0:W-:Y:S01]  /*4730*/  STL [R1+0x2d4], R0 ;  /* 0x0002d40001007387 */ /* 0x0001e20000100800 */
[----:B------:R-:W-:-:S04]  /*4740*/  IMAD.HI.U32 R8, R23, R14, RZ ;  /* 0x0000000e17087227 */ /* 0x000fc800078e00ff */
[----:B------:R-:W-:Y:S02]  /*4750*/  IMAD.MOV R7, RZ, RZ, -R7 ;  /* 0x000000ffff077224 */ /* 0x000fe400078e0a07 */
[--C-:B------:R-:W-:Y:S02]  /*4760*/  @!P4 IMAD.IADD R3, R3, 0x1, -R25.reuse ;  /* 0x000000010303c824 */ /* 0x100fe400078e0a19 */
[----:B------:R-:W-:Y:S02]  /*4770*/  @!P6 IMAD.IADD R6, R6, 0x1, -R25 ;  /* 0x000000010606e824 */ /* 0x000fe400078e0a19 */
[----:B0-----:R-:W-:Y:S01]  /*4780*/  IMAD.MOV.U32 R0, RZ, RZ, R9 ;  /* 0x000000ffff007224 */ /* 0x001fe200078e0009 */
[C---:B------:R-:W-:Y:S01]  /*4790*/  ISETP.GT.U32.AND P4, PT, R25.reuse, R3, PT ;  /* 0x000000031900720c */ /* 0x040fe20003f84070 */
[----:B------:R-:W-:Y:S02]  /*47a0*/  IMAD.MOV R9, RZ, RZ, -R8 ;  /* 0x000000ffff097224 */ /* 0x000fe400078e0a08 */
[----:B------:R-:W-:Y:S01]  /*47b0*/  @!P2 IMAD.MOV R0, RZ, RZ, -R0 ;  /* 0x000000ffff00a224 */ /* 0x000fe200078e0a00 */
[C---:B------:R-:W-:Y:S01]  /*47c0*/  ISETP.GT.U32.AND P2, PT, R25.reuse, R12, PT ;  /* 0x0000000c1900720c */ /* 0x040fe20003f44070 */
[C---:B------:R-:W-:Y:S01]  /*47d0*/  IMAD R8, R25.reuse, R7, R16 ;  /* 0x0000000719087224 */ /* 0x040fe200078e0210 */
[----:B------:R-:W-:Y:S01]  /*47e0*/  LOP3.LUT R7, R22, 0x158, RZ, 0xfc, !PT ;  /* 0x0000015816077812 */ /* 0x000fe200078efcff */
[----:B------:R-:W-:Y:S01]  /*47f0*/  @!P1 IMAD.MOV R13, RZ, RZ, -R13 ;  /* 0x000000ffff0d9224 */ /* 0x000fe200078e0a0d */
[----:B------:R-:W-:Y:S01]  /*4800*/  ISETP.GE.AND P1, PT, R10, RZ, PT ;  /* 0x000000ff0a00720c */ /* 0x000fe20003f26270 */
[----:B------:R-:W-:Y:S01]  /*4810*/  @!P3 IMAD.IADD R4, R4, 0x1, -R25 ;  /* 0x000000010404b824 */ /* 0x000fe200078e0a19 */
[----:B------:R-:W-:-:S02]  /*4820*/  ISETP.GT.U32.AND P6, PT, R25, R8, PT ;  /* 0x000000081900720c */ /* 0x000fc40003fc4070 */
[----:B------:R-:W-:Y:S01]  /*4830*/  STL [R1+0x2cc], R13 ;  /* 0x0002cc0d01007387 */ /* 0x000fe20000100800 */
[----:B------:R-:W-:Y:S01]  /*4840*/  ISETP.GE.AND P3, PT, R11, RZ, PT ;  /* 0x000000ff0b00720c */ /* 0x000fe20003f66270 */
[--C-:B------:R-:W-:Y:S01]  /*4850*/  @!P4 IMAD.IADD R3, R3, 0x1, -R25.reuse ;  /* 0x000000010303c824 */ /* 0x100fe200078e0a19 */
[----:B------:R-:W-:Y:S01]  /*4860*/  LOP3.LUT R11, R22, 0x15e, RZ, 0xfc, !PT ;  /* 0x0000015e160b7812 */ /* 0x000fe200078efcff */
[----:B------:R0:W-:Y:S01]  /*4870*/  STL [R1+0x2c8], R0 ;  /* 0x0002c80001007387 */ /* 0x0001e20000100800 */
[----:B------:R-:W-:Y:S01]  /*4880*/  @!P2 IMAD.IADD R12, R12, 0x1, -R25 ;  /* 0x000000010c0ca824 */ /* 0x000fe200078e0a19 */
[----:B------:R-:W-:Y:S01]  /*4890*/  ISETP.GE.AND P4, PT, R2, RZ, PT ;  /* 0x000000ff0200720c */ /* 0x000fe20003f86270 */
[C---:B------:R-:W-:Y:S01]  /*48a0*/  IMAD R2, R25.reuse, R9, R14 ;  /* 0x0000000919027224 */ /* 0x040fe200078e020e */
[----:B------:R-:W-:Y:S01]  /*48b0*/  IABS R14, R11 ;  /* 0x0000000b000e7213 */ /* 0x000fe20000000000 */
[----:B------:R-:W-:Y:S01]  /*48c0*/  @!P5 IMAD.MOV R3, RZ, RZ, -R3 ;  /* 0x000000ffff03d224 */ /* 0x000fe200078e0a03 */
[----:B------:R-:W-:Y:S01]  /*48d0*/  ISETP.GT.U32.AND P2, PT, R25, R12, PT ;  /* 0x0000000c1900720c */ /* 0x000fe20003f44070 */
[----:B------:R-:W-:Y:S01]  /*48e0*/  @!P6 IMAD.IADD R8, R8, 0x1, -R25 ;  /* 0x000000010808e824 */ /* 0x000fe200078e0a19 */
[C---:B------:R-:W-:Y:S01]  /*48f0*/  LOP3.LUT R10, R22.reuse, 0x15c, RZ, 0xfc, !PT ;  /* 0x0000015c160a7812 */ /* 0x040fe200078efcff */
[----:B------:R-:W-:Y:S01]  /*4900*/  IMAD.HI.U32 R16, R23, R14, RZ ;  /* 0x0000000e17107227 */ /* 0x000fe200078e00ff */
[----:B------:R-:W-:-:S02]  /*4910*/  LOP3.LUT R9, R22, 0x15a, RZ, 0xfc, !PT ;  /* 0x0000015a16097812 */ /* 0x000fc400078efcff */
[C---:B------:R-:W-:Y:S01]  /*4920*/  ISETP.GT.U32.AND P6, PT, R25.reuse, R8, PT ;  /* 0x000000081900720c */ /* 0x040fe20003fc4070 */
[----:B0-----:R-:W-:Y:S01]  /*4930*/  IMAD.MOV.U32 R0, RZ, RZ, R4 ;  /* 0x000000ffff007224 */ /* 0x001fe200078e0004 */
[----:B------:R-:W-:Y:S01]  /*4940*/  IABS R15, R10 ;  /* 0x0000000a000f7213 */ /* 0x000fe20000000000 */
[----:B------:R-:W-:Y:S01]  /*4950*/  IMAD.MOV R16, RZ, RZ, -R16 ;  /* 0x000000ffff107224 */ /* 0x000fe200078e0a10 */
[----:B------:R-:W-:Y:S01]  /*4960*/  IABS R13, R9 ;  /* 0x00000009000d7213 */ /* 0x000fe20000000000 */
[----:B------:R-:W-:Y:S01]  /*4970*/  @!P0 IMAD.MOV R0, RZ, RZ, -R0 ;  /* 0x000000ffff008224 */ /* 0x000fe200078e0a00 */
[----:B------:R-:W-:Y:S01]  /*4980*/  ISETP.GT.U32.AND P0, PT, R25, R6, PT ;  /* 0x000000061900720c */ /* 0x000fe20003f04070 */
[----:B------:R-:W-:Y:S01]  /*4990*/  @!P2 IMAD.IADD R12, R12, 0x1, -R25 ;  /* 0x000000010c0ca824 */ /* 0x000fe200078e0a19 */
[----:B------:R-:W-:Y:S01]  /*49a0*/  ISETP.GE.AND P2, PT, R5, RZ, PT ;  /* 0x000000ff0500720c */ /* 0x000fe20003f46270 */
[----:B------:R-:W-:Y:S01]  /*49b0*/  IMAD R5, R25, R16, R14 ;  /* 0x0000001019057224 */ /* 0x000fe200078e020e */
[----:B------:R0:W-:Y:S01]  /*49c0*/  STL [R1+0x2c4], R0 ;  /* 0x0002c40001007387 */ /* 0x0001e20000100800 */
[----:B------:R-:W-:Y:S01]  /*49d0*/  IABS R4, R7 ;  /* 0x0000000700047213 */ /* 0x000fe20000000000 */
[----:B------:R-:W-:-:S02]  /*49e0*/  IMAD.HI.U32 R14, R23, R15, RZ ;  /* 0x0000000f170e7227 */ /* 0x000fc400078e00ff */
[----:B------:R-:W-:Y:S02]  /*49f0*/  STL [R1+0x2bc], R3 ;  /* 0x0002bc0301007387 */ /* 0x000fe40000100800 */
[----:B------:R-:W-:Y:S01]  /*4a00*/  @!P6 IMAD.IADD R8, R8, 0x1, -R25 ;  /* 0x000000010808e824 */ /* 0x000fe200078e0a19 */
[----:B------:R-:W-:Y:S01]  /*4a10*/  ISETP.GT.U32.AND P6, PT, R25, R5, PT ;  /* 0x000000051900720c */ /* 0x000fe20003fc4070 */
[----:B------:R-:W-:-:S04]  /*4a20*/  IMAD.HI.U32 R17, R23, R13, RZ ;  /* 0x0000000d17117227 */ /* 0x000fc800078e00ff */
[----:B------:R-:W-:Y:S01]  /*4a30*/  @!P0 IMAD.IADD R6, R6, 0x1, -R25 ;  /* 0x0000000106068824 */ /* 0x000fe200078e0a19 */
[----:B------:R-:W-:Y:S01]  /*4a40*/  ISETP.GT.U32.AND P0, PT, R25, R2, PT ;  /* 0x000000021900720c */ /* 0x000fe20003f04070 */
[----:B------:R-:W-:-:S04]  /*4a50*/  IMAD.HI.U32 R16, R23, R4, RZ ;  /* 0x0000000417107227 */ /* 0x000fc800078e00ff */
[----:B0-----:R-:W-:Y:S02]  /*4a60*/  IMAD.MOV.U32 R0, RZ, RZ, R6 ;  /* 0x000000ffff007224 */ /* 0x001fe400078e0006 */
[--C-:B------:R-:W-:Y:S02]  /*4a70*/  @!P6 IMAD.IADD R5, R5, 0x1, -R25.reuse ;  /* 0x000000010505e824 */ /* 0x100fe400078e0a19 */
[----:B------:R-:W-:Y:S02]  /*4a80*/  IMAD.MOV R14, RZ, RZ, -R14 ;  /* 0x000000ffff0e7224 */ /* 0x000fe400078e0a0e */
[----:B------:R-:W-:Y:S01]  /*4a90*/  @!P1 IMAD.MOV R0, RZ, RZ, -R0 ;  /* 0x000000ffff009224 */ /* 0x000fe200078e0a00 */
[----:B------:R-:W-:Y:S01]  /*4aa0*/  ISETP.GT.U32.AND P1, PT, R25, R5, PT ;  /* 0x000000051900720c */ /* 0x000fe20003f24070 */
[----:B------:R-:W-:Y:S01]  /*4ab0*/  @!P0 IMAD.IADD R2, R2, 0x1, -R25 ;  /* 0x0000000102028824 */ /* 0x000fe200078e0a19 */
[----:B------:R-:W-:Y:S01]  /*4ac0*/  ISETP.GE.AND P0, PT, R11, RZ, PT ;  /* 0x000000ff0b00720c */ /* 0x000fe20003f06270 */
[----:B------:R-:W-:Y:S01]  /*4ad0*/  IMAD.MOV R17, RZ, RZ, -R17 ;  /* 0x000000ffff117224 */ /* 0x000fe200078e0a11 */
[C---:B------:R-:W-:Y:S01]  /*4ae0*/  LOP3.LUT R11, R22.reuse, 0x156, RZ, 0xfc, !PT ;  /* 0x00000156160b7812 */ /* 0x040fe200078efcff */
[----:B------:R-:W-:Y:S01]  /*4af0*/  IMAD.MOV R16, RZ, RZ, -R16 ;  /* 0x000000ffff107224 */ /* 0x000fe200078e0a10 */
[C---:B------:R-:W-:Y:S01]  /*4b00*/  ISETP.GT.U32.AND P6, PT, R25.reuse, R2, PT ;  /* 0x000000021900720c */ /* 0x040fe20003fc4070 */
[C---:B------:R-:W-:Y:S01]  /*4b10*/  IMAD R14, R25.reuse, R14, R15 ;  /* 0x0000000e190e7224 */ /* 0x040fe200078e020f */
[----:B------:R0:W-:Y:S01]  /*4b20*/  STL [R1+0x2b4], R0 ;  /* 0x0002b40001007387 */ /* 0x0001e20000100800 */
[C---:B------:R-:W-:Y:S01]  /*4b30*/  IMAD R13, R25.reuse, R17, R13 ;  /* 0x00000011190d7224 */ /* 0x040fe200078e020d */
[----:B------:R-:W-:Y:S01]  /*4b40*/  LOP3.LUT R15, R22, 0x154, RZ, 0xfc, !PT ;  /* 0x00000154160f7812 */ /* 0x000fe200078efcff */
[C---:B------:R-:W-:Y:S01]  /*4b50*/  IMAD R4, R25.reuse, R16, R4 ;  /* 0x0000001019047224 */ /* 0x040fe200078e0204 */
[----:B------:R-:W-:Y:S01]  /*4b60*/  IABS R16, R11 ;  /* 0x0000000b00107213 */ /* 0x000fe20000000000 */
[----:B------:R-:W-:Y:S01]  /*4b70*/  @!P3 IMAD.MOV R12, RZ, RZ, -R12 ;  /* 0x000000ffff0cb224 */ /* 0x000fe200078e0a0c */
[----:B------:R-:W-:Y:S01]  /*4b80*/  ISETP.GT.U32.AND P5, PT, R25, R14, PT ;  /* 0x0000000e1900720c */ /* 0x000fe20003fa4070 */
[--C-:B------:R-:W-:Y:S01]  /*4b90*/  @!P1 IMAD.IADD R5, R5, 0x1, -R25.reuse ;  /* 0x0000000105059824 */ /* 0x100fe200078e0a19 */
[C---:B------:R-:W-:Y:S01]  /*4ba0*/  ISETP.GT.U32.AND P3, PT, R25.reuse, R13, PT ;  /* 0x0000000d1900720c */ /* 0x040fe20003f64070 */
[----:B------:R-:W-:Y:S01]  /*4bb0*/  IMAD.MOV.U32 R6, RZ, RZ, R16 ;  /* 0x000000ffff067224 */ /* 0x000fe200078e0010 */
[----:B------:R-:W-:Y:S01]  /*4bc0*/  STL [R1+0x2b0], R12 ;  /* 0x0002b00c01007387 */ /* 0x000fe20000100800 */
[----:B0-----:R-:W-:Y:S01]  /*4bd0*/  IMAD.MOV.U32 R0, RZ, RZ, R8 ;  /* 0x000000ffff007224 */ /* 0x001fe200078e0008 */
[----:B------:R-:W-:Y:S01]  /*4be0*/  IABS R3, R15 ;  /* 0x0000000f00037213 */ /* 0x000fe20000000000 */
[----:B------:R-:W-:Y:S01]  /*4bf0*/  @!P6 IMAD.IADD R2, R2, 0x1, -R25 ;  /* 0x000000010202e824 */ /* 0x000fe200078e0a19 */
[----:B------:R-:W-:Y:S01]  /*4c00*/  ISETP.GT.U32.AND P6, PT, R25, R4, PT ;  /* 0x000000041900720c */ /* 0x000fe20003fc4070 */
[----:B------:R-:W-:Y:S01]  /*4c10*/  @!P4 IMAD.MOV R0, RZ, RZ, -R0 ;  /* 0x000000ffff00c224 */ /* 0x000fe200078e0a00 */
[----:B------:R-:W-:Y:S01]  /*4c20*/  ISETP.GE.AND P1, PT, R9, RZ, PT ;  /* 0x000000ff0900720c */ /* 0x000fe20003f26270 */
[----:B------:R-:W-:Y:S01]  /*4c30*/  IMAD.HI.U32 R8, R23, R6, RZ ;  /* 0x0000000617087227 */ /* 0x000fe200078e00ff */
[----:B------:R-:W-:-:S02]  /*4c40*/  ISETP.GE.AND P4, PT, R10, RZ, PT ;  /* 0x000000ff0a00720c */ /* 0x000fc40003f86270 */
[----:B------:R0:W-:Y:S01]  /*4c50*/  STL [R1+0x2ac], R0 ;  /* 0x0002ac0001007387 */ /* 0x0001e20000100800 */
[----:B------:R-:W-:Y:S02]  /*4c60*/  IMAD.MOV R8, RZ, RZ, -R8 ;  /* 0x000000ffff087224 */ /* 0x000fe400078e0a08 */
[--C-:B------:R-:W-:Y:S01]  /*4c70*/  @!P5 IMAD.IADD R14, R14, 0x1, -R25.reuse ;  /* 0x000000010e0ed824 */ /* 0x100fe200078e0a19 */
[----:B------:R-:W-:Y:S01]  /*4c80*/  ISETP.GE.AND P5, PT, R7, RZ, PT ;  /* 0x000000ff0700720c */ /* 0x000fe20003fa6270 */
[----:B------:R-:W-:Y:S01]  /*4c90*/  IMAD R7, R25, R8, R6 ;  /* 0x0000000819077224 */ /* 0x000fe200078e0206 */
[----:B------:R-:W-:Y:S01]  /*4ca0*/  LOP3.LUT R8, R22, 0x152, RZ, 0xfc, !PT ;  /* 0x0000015216087812 */ /* 0x000fe200078efcff */
[--C-:B------:R-:W-:Y:S01]  /*4cb0*/  @!P3 IMAD.IADD R13, R13, 0x1, -R25.reuse ;  /* 0x000000010d0db824 */ /* 0x100fe200078e0a19 */
[C---:B------:R-:W-:Y:S01]  /*4cc0*/  ISETP.GT.U32.AND P3, PT, R25.reuse, R14, PT ;  /* 0x0000000e1900720c */ /* 0x040fe20003f64070 */
[----:B------:R-:W-:Y:S01]  /*4cd0*/  @!P6 IMAD.IADD R4, R4, 0x1, -R25 ;  /* 0x000000010404e824 */ /* 0x000fe200078e0a19 */
[----:B------:R-:W-:Y:S01]  /*4ce0*/  LOP3.LUT R6, R22, 0x150, RZ, 0xfc, !PT ;  /* 0x0000015016067812 */ /* 0x000fe200078efcff */
[----:B0-----:R-:W-:Y:S01]  /*4cf0*/  IMAD.MOV.U32 R0, RZ, RZ, R2 ;  /* 0x000000ffff007224 */ /* 0x001fe200078e0002 */
[----:B------:R-:W-:Y:S01]  /*4d00*/  ISETP.GT.U32.AND P6, PT, R25, R13, PT ;  /* 0x0000000d1900720c */ /* 0x000fe20003fc4070 */
[----:B------:R-:W-:-:S04]  /*4d10*/  IMAD.HI.U32 R9, R23, R3, RZ ;  /* 0x0000000317097227 */ /* 0x000fc800078e00ff */
[----:B------:R-:W-:Y:S01]  /*4d20*/  @!P2 IMAD.MOV R0, RZ, RZ, -R0 ;  /* 0x000000ffff00a224 */ /* 0x000fe200078e0a00 */
[C---:B------:R-:W-:Y:S01]  /*4d30*/  ISETP.GT.U32.AND P2, PT, R25.reuse, R4, PT ;  /* 0x000000041900720c */ /* 0x040fe20003f44070 */
[----:B------:R-:W-:Y:S02]  /*4d40*/  IMAD.MOV R9, RZ, RZ, -R9 ;  /* 0x000000ffff097224 */ /* 0x000fe400078e0a09 */
[----:B------:R-:W-:Y:S01]  /*4d50*/  @!P3 IMAD.IADD R14, R14, 0x1, -R25 ;  /* 0x000000010e0eb824 */ /* 0x000fe200078e0a19 */
[----:B------:R0:W-:Y:S01]  /*4d60*/  STL [R1+0x2a8], R0 ;  /* 0x0002a80001007387 */ /* 0x0001e20000100800 */
[----:B------:R-:W-:Y:S01]  /*4d70*/  IMAD R2, R25, R9, R3 ;  /* 0x0000000919027224 */ /* 0x000fe200078e0203 */
[----:B------:R-:W-:Y:S01]  /*4d80*/  LOP3.LUT R9, R22, 0x14e, RZ, 0xfc, !PT ;  /* 0x0000014e16097812 */ /* 0x000fe200078efcff */
[----:B------:R-:W-:Y:S01]  /*4d90*/  @!P6 IMAD.IADD R13, R13, 0x1, -R25 ;  /* 0x000000010d0de824 */ /* 0x000fe200078e0a19 */
[----:B------:R-:W-:Y:S02]  /*4da0*/  ISETP.GE.AND P3, PT, R11, RZ, PT ;  /* 0x000000ff0b00720c */ /* 0x000fe40003f66270 */
[----:B------:R-:W-:Y:S01]  /*4db0*/  ISETP.GT.U32.AND P6, PT, R25, R2, PT ;  /* 0x000000021900720c */ /* 0x000fe20003fc4070 */
[----:B------:R-:W-:Y:S01]  /*4dc0*/  IMAD.MOV.U32 R12, RZ, RZ, R13 ;  /* 0x000000ffff0c7224 */ /* 0x000fe200078e000d */
[----:B------:R-:W-:Y:S01]  /*4dd0*/  IABS R3, R6 ;  /* 0x0000000600037213 */ /* 0x000fe20000000000 */
[----:B------:R-:W-:Y:S01]  /*4de0*/  @!P2 IMAD.IADD R4, R4, 0x1, -R25 ;  /* 0x000000010404a824 */ /* 0x000fe200078e0a19 */
[----:B------:R-:W-:Y:S01]  /*4df0*/  ISETP.GE.AND P2, PT, R15, RZ, PT ;  /* 0x000000ff0f00720c */ /* 0x000fe20003f46270 */
[----:B0-----:R-:W-:Y:S01]  /*4e00*/  IMAD.MOV.U32 R0, RZ, RZ, R5 ;  /* 0x000000ffff007224 */ /* 0x001fe200078e0005 */
[----:B------:R-:W-:Y:S01]  /*4e10*/  IABS R5, R8 ;  /* 0x0000000800057213 */ /* 0x000fe20000000000 */
[----:B------:R-:W-:-:S04]  /*4e20*/  IMAD.HI.U32 R10, R23, R3, RZ ;  /* 0x00000003170a7227 */ /* 0x000fc800078e00ff */
[----:B------:R-:W-:Y:S01]  /*4e30*/  @!P0 IMAD.MOV R0, RZ, RZ, -R0 ;  /* 0x000000ffff008224 */ /* 0x000fe200078e0a00 */
[----:B------:R-:W-:Y:S01]  /*4e40*/  ISETP.GT.U32.AND P0, PT, R25, R7, PT ;  /* 0x000000071900720c */ /* 0x000fe20003f04070 */
[----:B------:R-:W-:-:S03]  /*4e50*/  IMAD.HI.U32 R11, R23, R5, RZ ;  /* 0x00000005170b7227 */ /* 0x000fc600078e00ff */
[----:B------:R0:W-:Y:S01]  /*4e60*/  STL [R1+0x2a4], R0 ;  /* 0x0002a40001007387 */ /* 0x0001e20000100800 */
[----:B------:R-:W-:Y:S02]  /*4e70*/  IMAD.MOV R11, RZ, RZ, -R11 ;  /* 0x000000ffff0b7224 */ /* 0x000fe400078e0a0b */
[----:B------:R-:W-:Y:S02]  /*4e80*/  @!P6 IMAD.IADD R2, R2, 0x1, -R25 ;  /* 0x000000010202e824 */ /* 0x000fe400078e0a19 */
[C---:B------:R-:W-:Y:S02]  /*4e90*/  IMAD R5, R25.reuse, R11, R5 ;  /* 0x0000000b19057224 */ /* 0x040fe400078e0205 */
[----:B------:R-:W-:Y:S01]  /*4ea0*/  IMAD.MOV R10, RZ, RZ, -R10 ;  /* 0x000000ffff0a7224 */ /* 0x000fe200078e0a0a */
[----:B------:R-:W-:Y:S01]  /*4eb0*/  ISETP.GT.U32.AND P6, PT, R25, R2, PT ;  /* 0x000000021900720c */ /* 0x000fe20003fc4070 */
[----:B------:R-:W-:Y:S01]  /*4ec0*/  @!P0 IMAD.IADD R7, R7, 0x1, -R25 ;  /* 0x0000000107078824 */ /* 0x000fe200078e0a19 */
[----:B------:R-:W-:Y:S01]  /*4ed0*/  ISETP.GE.AND P0, PT, R8, RZ, PT ;  /* 0x000000ff0800720c */ /* 0x000fe20003f06270 */
[----:B0-----:R-:W-:Y:S01]  /*4ee0*/  IMAD.MOV.U32 R0, RZ, RZ, R14 ;  /* 0x000000ffff007224 */ /* 0x001fe200078e000e */
[----:B------:R-:W-:Y:S01]  /*4ef0*/  IABS R8, R9 ;  /* 0x0000000900087213 */ /* 0x000fe20000000000 */
[C---:B------:R-:W-:Y:S01]  /*4f00*/  IMAD R3, R25.reuse, R10, R3 ;  /* 0x0000000a19037224 */ /* 0x040fe200078e0203 */
[----:B------:R-:W-:Y:S01]  /*4f10*/  LOP3.LUT R10, R22, 0x14c, RZ, 0xfc, !PT ;  /* 0x0000014c160a7812 */ /* 0x000fe200078efcff */
[----:B------:R-:W-:Y:S01]  /*4f20*/  @!P4 IMAD.MOV R0, RZ, RZ, -R0 ;  /* 0x000000ffff00c224 */ /* 0x000fe200078e0a00 */
[C---:B------:R-:W-:Y:S01]  /*4f30*/  ISETP.GT.U32.AND P4, PT, R25.reuse, R7, PT ;  /* 0x000000071900720c */ /* 0x040fe20003f84070 */
[----:B------:R-:W-:Y:S01]  /*4f40*/  @!P1 IMAD.MOV R12, RZ, RZ, -R12 ;  /* 0x000000ffff0c9224 */ /* 0x000fe200078e0a0c */
[----:B------:R-:W-:-:S02]  /*4f50*/  ISETP.GT.U32.AND P1, PT, R25, R5, PT ;  /* 0x000000051900720c */ /* 0x000fc40003f24070 */
[----:B------:R0:W-:Y:S01]  /*4f60*/  STL [R1+0x2a0], R0 ;  /* 0x0002a00001007387 */ /* 0x0001e20000100800 */
[--C-:B------:R-:W-:Y:S01]  /*4f70*/  @!P6 IMAD.IADD R2, R2, 0x1, -R25.reuse ;  /* 0x000000010202e824 */ /* 0x100fe200078e0a19 */
[----:B------:R-:W-:Y:S02]  /*4f80*/  ISETP.GE.AND P6, PT, R9, RZ, PT ;  /* 0x000000ff0900720c */ /* 0x000fe40003fc6270 */
[C---:B------:R-:W-:Y:S01]  /*4f90*/  LOP3.LUT R9, R22.reuse, 0x14a, RZ, 0xfc, !PT ;  /* 0x0000014a16097812 */ /* 0x040fe200078efcff */
[----:B------:R1:W-:Y:S01]  /*4fa0*/  STL [R1+0x284], R12 ;  /* 0x0002840c01007387 */ /* 0x0003e20000100800 */
[----:B------:R-:W-:Y:S02]  /*4fb0*/  IABS R17, R10 ;  /* 0x0000000a00117213 */ /* 0x000fe40000000000 */
[----:B------:R-:W-:Y:S01]  /*4fc0*/  IABS R18, R9 ;  /* 0x0000000900127213 */ /* 0x000fe20000000000 */
[----:B------:R-:W-:Y:S01]  /*4fd0*/  @!P4 IMAD.IADD R7, R7, 0x1, -R25 ;  /* 0x000000010707c824 */ /* 0x000fe200078e0a19 */
[----:B------:R-:W-:Y:S01]  /*4fe0*/  ISETP.GT.U32.AND P4, PT, R25, R3, PT ;  /* 0x000000031900720c */ /* 0x000fe20003f84070 */
[----:B0-----:R-:W-:Y:S01]  /*4ff0*/  IMAD.MOV.U32 R0, RZ, RZ, R4 ;  /* 0x000000ffff007224 */ /* 0x001fe200078e0004 */
[C---:B------:R-:W-:Y:S01]  /*5000*/  LOP3.LUT R14, R22.reuse, 0x142, RZ, 0xfc, !PT ;  /* 0x00000142160e7812 */ /* 0x040fe200078efcff */
[----:B------:R-:W-:Y:S01]  /*5010*/  IMAD.HI.U32 R4, R23, R8, RZ ;  /* 0x0000000817047227 */ /* 0x000fe200078e00ff */
[----:B-1----:R-:W-:-:S03]  /*5020*/  LOP3.LUT R12, R22, 0x146, RZ, 0xfc, !PT ;  /* 0x00000146160c7812 */ /* 0x002fc600078efcff */
[----:B------:R-:W-:Y:S01]  /*5030*/  @!P5 IMAD.MOV R0, RZ, RZ, -R0 ;  /* 0x000000ffff00d224 */ /* 0x000fe200078e0a00 */
[----:B------:R-:W-:Y:S01]  /*5040*/  ISETP.GE.AND P5, PT, R6, RZ, PT ;  /* 0x000000ff0600720c */ /* 0x000fe20003fa6270 */
[----:B------:R-:W-:Y:S02]  /*5050*/  IMAD.MOV R6, RZ, RZ, -R4 ;  /* 0x000000ffff067224 */ /* 0x000fe400078e0a04 */
[----:B------:R-:W-:Y:S01]  /*5060*/  IMAD.MOV.U32 R11, RZ, RZ, R7 ;  /* 0x000000ffff0b7224 */ /* 0x000fe200078e0007 */
[----:B------:R0:W-:Y:S01]  /*5070*/  STL [R1+0x288], R0 ;  /* 0x0002880001007387 */ /* 0x0001e20000100800 */
[----:B------:R-:W-:Y:S01]  /*5080*/  IMAD R6, R25, R6, R8 ;  /* 0x0000000619067224 */ /* 0x000fe200078e0208 */
[----:B------:R-:W-:Y:S01]  /*5090*/  LOP3.LUT R8, R22, 0x148, RZ, 0xfc, !PT ;  /* 0x0000014816087812 */ /* 0x000fe200078efcff */
[----:B------:R-:W-:Y:S02]  /*50a0*/  @!P3 IMAD.MOV R11, RZ, RZ, -R11 ;  /* 0x000000ffff0bb224 */ /* 0x000fe400078e0a0b */
[--C-:B------:R-:W-:Y:S01]  /*50b0*/  @!P1 IMAD.IADD R5, R5, 0x1, -R25.reuse ;  /* 0x0000000105059824 */ /* 0x100fe200078e0a19 */
[----:B------:R-:W-:Y:S01]  /*50c0*/  ISETP.GT.U32.AND P3, PT, R25, R6, PT ;  /* 0x000000061900720c */ /* 0x000fe20003f64070 */
[----:B------:R-:W-:Y:S01]  /*50d0*/  @!P4 IMAD.IADD R3, R3, 0x1, -R25 ;  /* 0x000000010303c824 */ /* 0x000fe200078e0a19 */
[----:B------:R-:W-:Y:S01]  /*50e0*/  IABS R4, R8 ;  /* 0x0000000800047213 */ /* 0x000fe20000000000 */
[----:B------:R-:W-:Y:S01]  /*50f0*/  IMAD.HI.U32 R7, R23, R18, RZ ;  /* 0x0000001217077227 */ /* 0x000fe200078e00ff */
[C---:B------:R-:W-:Y:S01]  /*5100*/  ISETP.GT.U32.AND P1, PT, R25.reuse, R5, PT ;  /* 0x000000051900720c */ /* 0x040fe20003f24070 */
[----:B------:R1:W-:Y:S01]  /*5110*/  STL [R1+0x28c], R11 ;  /* 0x00028c0b01007387 */ /* 0x0003e20000100800 */
[----:B------:R-:W-:Y:S01]  /*5120*/  ISETP.GT.U32.AND P4, PT, R25, R3, PT ;  /* 0x000000031900720c */ /* 0x000fe20003f84070 */
[----:B0-----:R-:W-:-:S02]  /*5130*/  IMAD.MOV.U32 R0, RZ, RZ, R2 ;  /* 0x000000ffff007224 */ /* 0x001fc400078e0002 */
[----:B------:R-:W-:Y:S02]  /*5140*/  IMAD.MOV R7, RZ, RZ, -R7 ;  /* 0x000000ffff077224 */ /* 0x000fe400078e0a07 */
[----:B------:R-:W-:Y:S01]  /*5150*/  @!P2 IMAD.MOV R0, RZ, RZ, -R0 ;  /* 0x000000ffff00a224 */ /* 0x000fe200078e0a00 */
[----:B------:R-:W-:Y:S01]  /*5160*/  ISETP.GE.AND P2, PT, R10, RZ, PT ;  /* 0x000000ff0a00720c */ /* 0x000fe20003f46270 */
[----:B------:R-:W-:Y:S02]  /*5170*/  @!P3 IMAD.IADD R6, R6, 0x1, -R25 ;  /* 0x000000010606b824 */ /* 0x000fe400078e0a19 */
[----:B------:R-:W-:Y:S01]  /*5180*/  IMAD R18, R25, R7, R18 ;  /* 0x0000000719127224 */ /* 0x000fe200078e0212 */
[----:B------:R0:W-:Y:S01]  /*5190*/  STL [R1+0x294], R0 ;  /* 0x0002940001007387 */ /* 0x0001e20000100800 */
[----:B------:R-:W-:Y:S01]  /*51a0*/  IMAD.HI.U32 R10, R23, R17, RZ ;  /* 0x00000011170a7227 */ /* 0x000fe200078e00ff */
[----:B------:R-:W-:-:S03]  /*51b0*/  ISETP.GT.U32.AND P3, PT, R25, R6, PT ;  /* 0x000000061900720c */ /* 0x000fc60003f64070 */
[--C-:B------:R-:W-:Y:S01]  /*51c0*/  @!P1 IMAD.IADD R5, R5, 0x1, -R25.reuse ;  /* 0x0000000105059824 */ /* 0x100fe200078e0a19 */
[----:B------:R-:W-:Y:S01]  /*51d0*/  ISETP.GE.AND P1, PT, R9, RZ, PT ;  /* 0x000000ff0900720c */ /* 0x000fe20003f26270 */
[----:B------:R-:W-:Y:S02]  /*51e0*/  IMAD.MOV R9, RZ, RZ, -R10 ;  /* 0x000000ffff097224 */ /* 0x000fe400078e0a0a */
[----:B------:R-:W-:Y:S01]  /*51f0*/  @!P4 IMAD.IADD R3, R3, 0x1, -R25 ;  /* 0x000000010303c824 */ /* 0x000fe200078e0a19 */
[----:B------:R-:W-:Y:S01]  /*5200*/  ISETP.GE.AND P4, PT, R8, RZ, PT ;  /* 0x000000ff0800720c */ /* 0x000fe20003f86270 */
[C---:B------:R-:W-:Y:S01]  /*5210*/  IMAD R17, R25.reuse, R9, R17 ;  /* 0x0000000919117224 */ /* 0x040fe200078e0211 */
[C---:B------:R-:W-:Y:S01]  /*5220*/  LOP3.LUT R9, R22.reuse, 0x144, RZ, 0xfc, !PT ;  /* 0x0000014416097812 */ /* 0x040fe200078efcff */
[----:B-1----:R-:W-:Y:S01]  /*5230*/  IMAD.MOV.U32 R11, RZ, RZ, R5 ;  /* 0x000000ffff0b7224 */ /* 0x002fe200078e0005 */
[----:B------:R-:W-:Y:S01]  /*5240*/  LOP3.LUT R8, R22, 0x140, RZ, 0xfc, !PT ;  /* 0x0000014016087812 */ /* 0x000fe200078efcff */
[----:B------:R-:W-:Y:S01]  /*5250*/  @!P3 IMAD.IADD R6, R6, 0x1, -R25 ;  /* 0x000000010606b824 */ /* 0x000fe200078e0a19 */
[----:B------:R-:W-:Y:S01]  /*5260*/  ISETP.GT.U32.AND P3, PT, R25, R18, PT ;  /* 0x000000121900720c */ /* 0x000fe20003f64070 */
[----:B0-----:R-:W-:Y:S01]  /*5270*/  IMAD.MOV.U32 R0, RZ, RZ, R3 ;  /* 0x000000ffff007224 */ /* 0x001fe200078e0003 */
[----:B------:R-:W-:Y:S01]  /*5280*/  IABS R3, R9 ;  /* 0x0000000900037213 */ /* 0x000fe20000000000 */
[----:B------:R-:W-:Y:S01]  /*5290*/  IMAD.HI.U32 R2, R23, R4, RZ ;  /* 0x0000000417027227 */ /* 0x000fe200078e00ff */
[----:B------:R-:W-:-:S03]  /*52a0*/  IABS R13, R8 ;  /* 0x00000008000d7213 */ /* 0x000fc60000000000 */
[----:B------:R-:W-:Y:S01]  /*52b0*/  @!P0 IMAD.MOV R11, RZ, RZ, -R11 ;  /* 0x000000ffff0b8224 */ /* 0x000fe200078e0a0b */
[C---:B------:R-:W-:Y:S01]  /*52c0*/  ISETP.GT.U32.AND P0, PT, R25.reuse, R17, PT ;  /* 0x000000111900720c */ /* 0x040fe20003f04070 */
[----:B------:R-:W-:Y:S01]  /*52d0*/  @!P5 IMAD.MOV R0, RZ, RZ, -R0 ;  /* 0x000000ffff00d224 */ /* 0x000fe200078e0a00 */
[----:B------:R-:W-:Y:S01]  /*52e0*/  ISETP.GE.AND P5, PT, R12, RZ, PT ;  /* 0x000000ff0c00720c */ /* 0x000fe20003fa6270 */
[----:B------:R-:W-:Y:S01]  /*52f0*/  IMAD.MOV R2, RZ, RZ, -R2 ;  /* 0x000000ffff027224 */ /* 0x000fe200078e0a02 */
[----:B------:R-:W-:Y:S01]  /*5300*/  IABS R12, R12 ;  /* 0x0000000c000c7213 */ /* 0x000fe20000000000 */
[----:B------:R-:W-:Y:S01]  /*5310*/  @!P3 IMAD.IADD R18, R18, 0x1, -R25 ;  /* 0x000000011212b824 */ /* 0x000fe200078e0a19 */
[----:B------:R-:W-:Y:S01]  /*5320*/  STL [R1+0x298], R11 ;  /* 0x0002980b01007387 */ /* 0x000fe20000100800 */
[----:B------:R-:W-:Y:S01]  /*5330*/  IMAD R2, R25, R2, R4 ;  /* 0x0000000219027224 */ /* 0x000fe200078e0204 */
[----:B------:R-:W-:Y:S01]  /*5340*/  IABS R4, R14 ;  /* 0x0000000e00047213 */ /* 0x000fe20000000000 */
[----:B------:R-:W-:Y:S01]  /*5350*/  IMAD.HI.U32 R10, R23, R12, RZ ;  /* 0x0000000c170a7227 */ /* 0x000fe200078e00ff */
[----:B------:R0:W-:Y:S01]  /*5360*/  STL [R1+0x29c], R0 ;  /* 0x00029c0001007387 */ /* 0x0001e20000100800 */
[----:B------:R-:W-:-:S02]  /*5370*/  ISETP.GT.U32.AND P3, PT, R25, R18, PT ;  /* 0x000000121900720c */ /* 0x000fc40003f64070 */
[----:B------:R-:W-:Y:S02]  /*5380*/  @!P0 IMAD.IADD R17, R17, 0x1, -R25 ;  /* 0x0000000111118824 */ /* 0x000fe400078e0a19 */
[----:B------:R-:W-:-:S03]  /*5390*/  IMAD.HI.U32 R7, R23, R3, RZ ;  /* 0x0000000317077227 */ /* 0x000fc600078e00ff */
[C---:B------:R-:W-:Y:S01]  /*53a0*/  ISETP.GT.U32.AND P0, PT, R25.reuse, R17, PT ;  /* 0x000000111900720c */ /* 0x040fe20003f04070 */
[----:B------:R-:W-:Y:S02]  /*53b0*/  IMAD.MOV R10, RZ, RZ, -R10 ;  /* 0x000000ffff0a7224 */ /* 0x000fe400078e0a0a */
[----:B0-----:R-:W-:Y:S02]  /*53c0*/  IMAD.MOV.U32 R0, RZ, RZ, R6 ;  /* 0x000000ffff007224 */ /* 0x001fe400078e0006 */
[----:B------:R-:W-:Y:S02]  /*53d0*/  IMAD.MOV R7, RZ, RZ, -R7 ;  /* 0x000000ffff077224 */ /* 0x000fe400078e0a07 */
[----:B------:R-:W-:Y:S01]  /*53e0*/  @!P6 IMAD.MOV R0, RZ, RZ, -R0 ;  /* 0x000000ffff00e224 */ /* 0x000fe200078e0a00 */
[C---:B------:R-:W-:Y:S01]  /*53f0*/  ISETP.GT.U32.AND P6, PT, R25.reuse, R2, PT ;  /* 0x000000021900720c */ /* 0x040fe20003fc4070 */
[C---:B------:R-:W-:Y:S01]  /*5400*/  IMAD R12, R25.reuse, R10, R12 ;  /* 0x0000000a190c7224 */ /* 0x040fe200078e020c */
[----:B------:R-:W-:Y:S01]  /*5410*/  LOP3.LUT R10, R22, 0x138, RZ, 0xfc, !PT ;  /* 0x00000138160a7812 */ /* 0x000fe200078efcff */
[C---:B------:R-:W-:Y:S01]  /*5420*/  IMAD R3, R25.reuse, R7, R3 ;  /* 0x0000000719037224 */ /* 0x040fe200078e0203 */
[----:B------:R0:W-:Y:S01]  /*5430*/  STL [R1+0x290], R0 ;  /* 0x0002900001007387 */ /* 0x0001e20000100800 */
[----:B------:R-:W-:Y:S01]  /*5440*/  @!P3 IMAD.IADD R18, R18, 0x1, -R25 ;  /* 0x000000011212b824 */ /* 0x000fe200078e0a19 */
[----:B------:R-:W-:Y:S01]  /*5450*/  ISETP.GT.U32.AND P3, PT, R25, R12, PT ;  /* 0x0000000c1900720c */ /* 0x000fe20003f64070 */
[----:B------:R-:W-:Y:S01]  /*5460*/  IMAD.HI.U32 R11, R23, R4, RZ ;  /* 0x00000004170b7227 */ /* 0x000fe200078e00ff */
[----:B------:R-:W-:-:S03]  /*5470*/  IABS R7, R10 ;  /* 0x0000000a00077213 */ /* 0x000fc60000000000 */
[----:B------:R-:W-:-:S04]  /*5480*/  IMAD.HI.U32 R5, R23, R13, RZ ;  /* 0x0000000d17057227 */ /* 0x000fc800078e00ff */
[----:B------:R-:W-:Y:S01]  /*5490*/  @!P6 IMAD.IADD R2, R2, 0x1, -R25 ;  /* 0x000000010202e824 */ /* 0x000fe200078e0a19 */
[----:B------:R-:W-:Y:S01]  /*54a0*/  ISETP.GT.U32.AND P6, PT, R25, R3, PT ;  /* 0x000000031900720c */ /* 0x000fe20003fc4070 */
[----:B------:R-:W-:Y:S01]  /*54b0*/  IMAD.MOV R6, RZ, RZ, -R11 ;  /* 0x000000ffff067224 */ /* 0x000fe200078e0a0b */
[C---:B------:R-:W-:Y:S01]  /*54c0*/  LOP3.LUT R11, R22.reuse, 0x13e, RZ, 0xfc, !PT ;  /* 0x0000013e160b7812 */ /* 0x040fe200078efcff */
[----:B------:R-:W-:Y:S02]  /*54d0*/  IMAD.MOV R5, RZ, RZ, -R5 ;  /* 0x000000ffff057224 */ /* 0x000fe400078e0a05 */
[----:B------:R-:W-:Y:S01]  /*54e0*/  @!P0 IMAD.IADD R17, R17, 0x1, -R25 ;  /* 0x0000000111118824 */ /* 0x000fe200078e0a19 */
[----:B------:R-:W-:Y:S01]  /*54f0*/  ISETP.GE.AND P0, PT, R9, RZ, PT ;  /* 0x000000ff0900720c */ /* 0x000fe20003f06270 */
[C---:B------:R-:W-:Y:S01]  /*5500*/  IMAD R4, R25.reuse, R6, R4 ;  /* 0x0000000619047224 */ /* 0x040fe200078e0204 */
[----:B------:R-:W-:Y:S01]  /*5510*/  LOP3.LUT R6, R22, 0x13c, RZ, 0xfc, !PT ;  /* 0x0000013c16067812 */ /* 0x000fe200078efcff */
[C---:B------:R-:W-:Y:S01]  /*5520*/  IMAD R13, R25.reuse, R5, R13 ;  /* 0x00000005190d7224 */ /* 0x040fe200078e020d */
[----:B------:R-:W-:Y:S01]  /*5530*/  IABS R5, R11 ;  /* 0x0000000b00057213 */ /* 0x000fe20000000000 */
[----:B------:R-:W-:Y:S01]  /*5540*/  @!P3 IMAD.IADD R12, R12, 0x1, -R25 ;  /* 0x000000010c0cb824 */ /* 0x000fe200078e0a19 */
[----:B------:R-:W-:Y:S01]  /*5550*/  ISETP.GT.U32.AND P3, PT, R25, R2, PT ;  /* 0x000000021900720c */ /* 0x000fe20003f64070 */
[----:B0-----:R-:W-:Y:S01]  /*5560*/  IMAD.MOV.U32 R0, RZ, RZ, R17 ;  /* 0x000000ffff007224 */ /* 0x001fe200078e0011 */
[----:B------:R-:W-:Y:S01]  /*5570*/  IABS R15, R6 ;  /* 0x00000006000f7213 */ /* 0x000fe20000000000 */
[----:B------:R-:W-:Y:S01]  /*5580*/  @!P6 IMAD.IADD R3, R3, 0x1, -R25 ;  /* 0x000000010303e824 */ /* 0x000fe200078e0a19 */
[----:B------:R-:W-:Y:S01]  /*5590*/  LOP3.LUT R9, R22, 0x13a, RZ, 0xfc, !PT ;  /* 0x0000013a16097812 */ /* 0x000fe200078efcff */
[----:B------:R-:W-:Y:S01]  /*55a0*/  @!P2 IMAD.MOV R0, RZ, RZ, -R0 ;  /* 0x000000ffff00a224 */ /* 0x000fe200078e0a00 */
[----:B------:R-:W-:Y:S01]  /*55b0*/  ISETP.GT.U32.AND P2, PT, R25, R12, PT ;  /* 0x0000000c1900720c */ /* 0x000fe20003f44070 */
[----:B------:R-:W-:Y:S01]  /*55c0*/  IMAD.HI.U32 R19, R23, R5, RZ ;  /* 0x0000000517137227 */ /* 0x000fe200078e00ff */
[----:B------:R-:W-:-:S02]  /*55d0*/  ISETP.GT.U32.AND P6, PT, R25, R3, PT ;  /* 0x000000031900720c */ /* 0x000fc40003fc4070 */
[----:B------:R0:W-:Y:S01]  /*55e0*/  STL [R1+0x280], R0 ;  /* 0x0002800001007387 */ /* 0x0001e20000100800 */
[----:B------:R-:W-:Y:S01]  /*55f0*/  IMAD.HI.U32 R17, R23, R15, RZ ;  /* 0x0000000f17117227 */ /* 0x000fe200078e00ff */
[----:B------:R-:W-:-:S03]  /*5600*/  IABS R16, R9 ;  /* 0x0000000900107213 */ /* 0x000fc60000000000 */
[----:B------:R-:W-:Y:S02]  /*5610*/  IMAD.MOV R19, RZ, RZ, -R19 ;  /* 0x000000ffff137224 */ /* 0x000fe400078e0a13 */
[----:B------:R-:W-:Y:S02]  /*5620*/  IMAD.MOV R17, RZ, RZ, -R17 ;  /* 0x000000ffff117224 */ /* 0x000fe400078e0a11 */
[C---:B------:R-:W-:Y:S02]  /*5630*/  IMAD R5, R25.reuse, R19, R5 ;  /* 0x0000001319057224 */ /* 0x040fe400078e0205 */
[----:B0-----:R-:W-:Y:S02]  /*5640*/  IMAD.MOV.U32 R0, RZ, RZ, R18 ;  /* 0x000000ffff007224 */ /* 0x001fe400078e0012 */
[----:B------:R-:W-:Y:S01]  /*5650*/  @!P3 IMAD.IADD R2, R2, 0x1, -R25 ;  /* 0x000000010202b824 */ /* 0x000fe200078e0a19 */
[C---:B------:R-:W-:Y:S01]  /*5660*/  ISETP.GT.U32.AND P3, PT, R25.reuse, R13, PT ;  /* 0x0000000d1900720c */ /* 0x040fe20003f64070 */
[----:B------:R-:W-:Y:S01]  /*5670*/  @!P1 IMAD.MOV R0, RZ, RZ, -R0 ;  /* 0x000000ffff009224 */ /* 0x000fe200078e0a00 */
[C---:B------:R-:W-:Y:S01]  /*5680*/  ISETP.GT.U32.AND P1, PT, R25.reuse, R4, PT ;  /* 0x000000041900720c */ /* 0x040fe20003f24070 */
[----:B------:R-:W-:-:S02]  /*5690*/  IMAD R15, R25, R17, R15 ;  /* 0x00000011190f7224 */ /* 0x000fc400078e020f */
[--C-:B------:R-:W-:Y:S01]  /*56a0*/  @!P2 IMAD.IADD R12, R12, 0x1, -R25.reuse ;  /* 0x000000010c0ca824 */ /* 0x100fe200078e0a19 */
[----:B------:R-:W-:Y:S01]  /*56b0*/  ISETP.GT.U32.AND P2, PT, R25, R5, PT ;  /* 0x000000051900720c */ /* 0x000fe20003f44070 */
[----:B------:R-:W-:Y:S01]  /*56c0*/  @!P6 IMAD.IADD R3, R3, 0x1, -R25 ;  /* 0x000000010303e824 */ /* 0x000fe200078e0a19 */
[----:B------:R-:W-:Y:S01]  /*56d0*/  ISETP.GT.U32.AND P6, PT, R25, R15, PT ;  /* 0x0000000f1900720c */ /* 0x000fe20003fc4070 */
[----:B------:R-:W-:Y:S01]  /*56e0*/  IMAD.MOV.U32 R20, RZ, RZ, R2 ;  /* 0x000000ffff147224 */ /* 0x000fe200078e0002 */
[----:B------:R0:W-:Y:S01]  /*56f0*/  STL [R1+0x27c], R0 ;  /* 0x00027c0001007387 */ /* 0x0001e20000100800 */
[----:B------:R-:W-:-:S04]  /*5700*/  IMAD.HI.U32 R19, R23, R7, RZ ;  /* 0x0000000717137227 */ /* 0x000fc800078e00ff */
[--C-:B------:R-:W-:Y:S01]  /*5710*/  @!P1 IMAD.IADD R4, R4, 0x1, -R25.reuse ;  /* 0x0000000104049824 */ /* 0x100fe200078e0a19 */
[----:B------:R-:W-:Y:S01]  /*5720*/  ISETP.GE.AND P1, PT, R14, RZ, PT ;  /* 0x000000ff0e00720c */ /* 0x000fe20003f26270 */
[--C-:B------:R-:W-:Y:S01]  /*5730*/  @!P3 IMAD.IADD R13, R13, 0x1, -R25.reuse ;  /* 0x000000010d0db824 */ /* 0x100fe200078e0a19 */
[----:B------:R-:W-:Y:S01]  /*5740*/  LOP3.LUT R14, R22, 0x136, RZ, 0xfc, !PT ;  /* 0x00000136160e7812 */ /* 0x000fe200078efcff */
[--C-:B------:R-:W-:Y:S01]  /*5750*/  @!P2 IMAD.IADD R5, R5, 0x1, -R25.reuse ;  /* 0x000000010505a824 */ /* 0x100fe200078e0a19 */
[C---:B------:R-:W-:Y:S01]  /*5760*/  ISETP.GT.U32.AND P2, PT, R25.reuse, R4, PT ;  /* 0x000000041900720c */ /* 0x040fe20003f44070 */
[----:B0-----:R-:W-:Y:S01]  /*5770*/  IMAD.MOV.U32 R0, RZ, RZ, R12 ;  /* 0x000000ffff007224 */ /* 0x001fe200078e000c */
[----:B------:R-:W-:Y:S01]  /*5780*/  ISETP.GE.AND P3, PT, R8, RZ, PT ;  /* 0x000000ff0800720c */ /* 0x000fe20003f66270 */
[----:B------:R-:W-:Y:S01]  /*5790*/  @!P4 IMAD.MOV R20, RZ, RZ, -R20 ;  /* 0x000000ffff14c224 */ /* 0x000fe200078e0a14 */
[----:B------:R-:W-:Y:S01]  /*57a0*/  ISETP.GT.U32.AND P4, PT, R25, R13, PT ;  /* 0x0000000d1900720c */ /* 0x000fe20003f84070 */
[----:B------:R-:W-:Y:S01]  /*57b0*/  @!P6 IMAD.IADD R15, R15, 0x1, -R25 ;  /* 0x000000010f0fe824 */ /* 0x000fe200078e0a19 */
[C---:B------:R-:W-:Y:S01]  /*57c0*/  ISETP.GT.U32.AND P6, PT, R25.reuse, R5, PT ;  /* 0x000000051900720c */ /* 0x040fe20003fc4070 */
[----:B------:R-:W-:Y:S01]  /*57d0*/  @!P5 IMAD.MOV R0, RZ, RZ, -R0 ;  /* 0x000000ffff00d224 */ /* 0x000fe200078e0a00 */
[----:B------:R-:W-:Y:S01]  /*57e0*/  STL [R1+0x26c], R20 ;  /* 0x00026c1401007387 */ /* 0x000fe20000100800 */
[----:B------:R-:W-:Y:S01]  /*57f0*/  IMAD.MOV R19, RZ, RZ, -R19 ;  /* 0x000000ffff137224 */ /* 0x000fe200078e0a13 */
[----:B------:R-:W-:Y:S01]  /*5800*/  ISETP.GT.U32.AND P5, PT, R25, R15, PT ;  /* 0x0000000f1900720c */ /* 0x000fe20003fa4070 */
[----:B------:R-:W-:Y:S01]  /*5810*/  IMAD.HI.U32 R18, R23, R16, RZ ;  /* 0x0000001017127227 */ /* 0x000fe200078e00ff */
[----:B------:R0:W-:Y:S01]  /*5820*/  STL [R1+0x268], R0 ;  /* 0x0002680001007387 */ /* 0x0001e20000100800 */
[----:B------:R-:W-:-:S02]  /*5830*/  LOP3.LUT R8, R22, 0x134, RZ, 0xfc, !PT ;  /* 0x0000013416087812 */ /* 0x000fc400078efcff */
[----:B------:R-:W-:Y:S01]  /*5840*/  IMAD R7, R25, R19, R7 ;  /* 0x0000001319077224 */ /* 0x000fe200078e0207 */
[----:B------:R-:W-:Y:S01]  /*5850*/  IABS R2, R14 ;  /* 0x0000000e00027213 */ /* 0x000fe20000000000 */
[----:B------:R-:W-:Y:S02]  /*5860*/  IMAD.MOV R18, RZ, RZ, -R18 ;  /* 0x000000ffff127224 */ /* 0x000fe400078e0a12 */
[--C-:B------:R-:W-:Y:S01]  /*5870*/  @!P2 IMAD.IADD R4, R4, 0x1, -R25.reuse ;  /* 0x000000010404a824 */ /* 0x100fe200078e0a19 */
[----:B------:R-:W-:Y:S01]  /*5880*/  ISETP.GE.AND P2, PT, R11, RZ, PT ;  /* 0x000000ff0b00720c */ /* 0x000fe20003f46270 */
[----:B------:R-:W-:Y:S01]  /*5890*/  @!P4 IMAD.IADD R13, R13, 0x1, -R25 ;  /* 0x000000010d0dc824 */ /* 0x000fe200078e0a19 */
[----:B------:R-:W-:Y:S01]  /*58a0*/  ISETP.GT.U32.AND P4, PT, R25, R7, PT ;  /* 0x000000071900720c */ /* 0x000fe20003f84070 */
[----:B0-----:R-:W-:Y:S01]  /*58b0*/  IMAD.MOV.U32 R0, RZ, RZ, R3 ;  /* 0x000000ffff007224 */ /* 0x001fe200078e0003 */
[----:B------:R-:W-:Y:S01]  /*58c0*/  IABS R3, R8 ;  /* 0x0000000800037213 */ /* 0x000fe20000000000 */
[----:B------:R-:W-:Y:S01]  /*58d0*/  @!P6 IMAD.IADD R5, R5, 0x1, -R25 ;  /* 0x000000010505e824 */ /* 0x000fe200078e0a19 */
[----:B------:R-:W-:Y:S01]  /*58e0*/  ISETP.GE.AND P6, PT, R6, RZ, PT ;  /* 0x000000ff0600720c */ /* 0x000fe20003fc6270 */
[----:B------:R-:W-:-:S02]  /*58f0*/  @!P0 IMAD.MOV R0, RZ, RZ, -R0 ;  /* 0x000000ffff008224 */ /* 0x000fc400078e0a00 */
[----:B------:R-:W-:-:S03]  /*5900*/  IMAD.HI.U32 R6, R23, R2, RZ ;  /* 0x0000000217067227 */ /* 0x000fc600078e00ff */
[----:B------:R0:W-:Y:S01]  /*5910*/  STL [R1+0x264], R0 ;  /* 0x0002640001007387 */ /* 0x0001e20000100800 */
[----:B------:R-:W-:Y:S02]  /*5920*/  IMAD R16, R25, R18, R16 ;  /* 0x0000001219107224 */ /* 0x000fe400078e0210 */
[----:B------:R-:W-:Y:S02]  /*5930*/  IMAD.MOV.U32 R12, RZ, RZ, R4 ;  /* 0x000000ffff0c7224 */ /* 0x000fe400078e0004 */
[----:B------:R-:W-:Y:S01]  /*5940*/  @!P5 IMAD.IADD R15, R15, 0x1, -R25 ;  /* 0x000000010f0fd824 */ /* 0x000fe200078e0a19 */
[----:B------:R-:W-:Y:S01]  /*5950*/  ISETP.GE.AND P5, PT, R9, RZ, PT ;  /* 0x000000ff0900720c */ /* 0x000fe20003fa6270 */
[----:B------:R-:W-:Y:S01]  /*5960*/  IMAD.HI.U32 R9, R23, R3, RZ ;  /* 0x0000000317097227 */ /* 0x000fe200078e00ff */
[----:B------:R-:W-:-:S03]  /*5970*/  ISETP.GT.U32.AND P0, PT, R25, R16, PT ;  /* 0x000000101900720c */ /* 0x000fc60003f04070 */
[----:B0-----:R-:W-:Y:S01]  /*5980*/  IMAD.MOV.U32 R0, RZ, RZ, R13 ;  /* 0x000000ffff007224 */ /* 0x001fe200078e000d */
[----:B------:R-:W-:Y:S01]  /*5990*/  LOP3.LUT R13, R22, 0x124, RZ, 0xfc, !PT ;  /* 0x00000124160d7812 */ /* 0x000fe200078efcff */
[----:B------:R-:W-:Y:S02]  /*59a0*/  IMAD.MOV R6, RZ, RZ, -R6 ;  /* 0x000000ffff067224 */ /* 0x000fe400078e0a06 */
[----:B------:R-:W-:Y:S02]  /*59b0*/  @!P1 IMAD.MOV R12, RZ, RZ, -R12 ;  /* 0x000000ffff0c9224 */ /* 0x000fe400078e0a0c */
[----:B------:R-:W-:Y:S01]  /*59c0*/  @!P3 IMAD.MOV R0, RZ, RZ, -R0 ;  /* 0x000000ffff00b224 */ /* 0x000fe200078e0a00 */
[----:B------:R-:W-:Y:S01]  /*59d0*/  ISETP.GE.AND P3, PT, R14, RZ, PT ;  /* 0x000000ff0e00720c */ /* 0x000fe20003f66270 */
[----:B------:R-:W-:Y:S01]  /*59e0*/  IMAD.MOV R4, RZ, RZ, -R9 ;  /* 0x000000ffff047224 */ /* 0x000fe200078e0a09 */
[----:B------:R-:W-:Y:S01]  /*59f0*/  STL [R1+0x260], R12 ;  /* 0x0002600c01007387 */ /* 0x000fe20000100800 */
[----:B------:R-:W-:Y:S01]  /*5a00*/  IMAD R6, R25, R6, R2 ;  /* 0x0000000619067224 */ /* 0x000fe200078e0202 */
[C---:B------:R-:W-:Y:S01]  /*5a10*/  LOP3.LUT R2, R22.reuse, 0x130, RZ, 0xfc, !PT ;  /* 0x0000013016027812 */ /* 0x040fe200078efcff */
[----:B------:R-:W-:Y:S01]  /*5a20*/  @!P4 IMAD.IADD R7, R7, 0x1, -R25 ;  /* 0x000000010707c824 */ /* 0x000fe200078e0a19 */
[----:B------:R0:W-:Y:S01]  /*5a30*/  STL [R1+0x25c], R0 ;  /* 0x00025c0001007387 */ /* 0x0001e20000100800 */
[C---:B------:R-:W-:Y:S01]  /*5a40*/  IMAD R3, R25.reuse, R4, R3 ;  /* 0x0000000419037224 */ /* 0x040fe200078e0203 */
[----:B------:R-:W-:Y:S01]  /*5a50*/  LOP3.LUT R4, R22, 0x132, RZ, 0xfc, !PT ;  /* 0x0000013216047812 */ /* 0x000fe200078efcff */
[----:B------:R-:W-:Y:S01]  /*5a60*/  @!P2 IMAD.MOV R5, RZ, RZ, -R5 ;  /* 0x000000ffff05a224 */ /* 0x000fe200078e0a05 */
[C---:B------:R-:W-:Y:S01]  /*5a70*/  ISETP.GT.U32.AND P2, PT, R25.reuse, R6, PT ;  /* 0x000000061900720c */ /* 0x040fe20003f44070 */
[----:B------:R-:W-:Y:S01]  /*5a80*/  @!P0 IMAD.IADD R16, R16, 0x1, -R25 ;  /* 0x0000000110108824 */ /* 0x000fe200078e0a19 */
[----:B------:R-:W-:-:S02]  /*5a90*/  ISETP.GT.U32.AND P4, PT, R25, R7, PT ;  /* 0x000000071900720c */ /* 0x000fc40003f84070 */
[----:B------:R1:W-:Y:S01]  /*5aa0*/  STL [R1+0x254], R5 ;  /* 0x0002540501007387 */ /* 0x0003e20000100800 */
[----:B------:R-:W-:Y:S01]  /*5ab0*/  IABS R11, R4 ;  /* 0x00000004000b7213 */ /* 0x000fe20000000000 */
[----:B0-----:R-:W-:Y:S01]  /*5ac0*/  IMAD.MOV.U32 R0, RZ, RZ, R15 ;  /* 0x000000ffff007224 */ /* 0x001fe200078e000f */
[C---:B------:R-:W-:Y:S02]  /*5ad0*/  ISETP.GT.U32.AND P1, PT, R25.reuse, R16, PT ;  /* 0x000000101900720c */ /* 0x040fe40003f24070 */
[----:B------:R-:W-:Y:S01]  /*5ae0*/  ISETP.GE.AND P0, PT, R10, RZ, PT ;  /* 0x000000ff0a00720c */ /* 0x000fe20003f06270 */
[----:B------:R-:W-:Y:S01]  /*5af0*/  @!P6 IMAD.MOV R0, RZ, RZ, -R0 ;  /* 0x000000ffff00e224 */ /* 0x000fe200078e0a00 */
[----:B------:R-:W-:Y:S02]  /*5b00*/  ISETP.GT.U32.AND P6, PT, R25, R3, PT ;  /* 0x000000031900720c */ /* 0x000fe40003fc4070 */
[--C-:B------:R-:W-:Y:S01]  /*5b10*/  @!P2 IMAD.IADD R6, R6, 0x1, -R25.reuse ;  /* 0x000000010606a824 */ /* 0x100fe200078e0a19 */
[----:B-1----:R-:W-:Y:S01]  /*5b20*/  IABS R5, R2 ;  /* 0x0000000200057213 */ /* 0x002fe20000000000 */
[----:B------:R-:W-:Y:S01]  /*5b30*/  @!P4 IMAD.IADD R7, R7, 0x1, -R25 ;  /* 0x000000010707c824 */ /* 0x000fe200078e0a19 */
[----:B------:R-:W-:Y:S01]  /*5b40*/  ISETP.GE.AND P4, PT, R4, RZ, PT ;  /* 0x000000ff0400720c */ /* 0x000fe20003f86270 */
[----:B------:R0:W-:Y:S01]  /*5b50*/  STL [R1+0x234], R0 ;  /* 0x0002340001007387 */ /* 0x0001e20000100800 */
[----:B------:R-:W-:Y:S01]  /*5b60*/  ISETP.GE.AND P2, PT, R2, RZ, PT ;  /* 0x000000ff0200720c */ /* 0x000fe20003f46270 */
[----:B------:R-:W-:Y:S01]  /*5b70*/  IMAD.MOV.U32 R4, RZ, RZ, R5 ;  /* 0x000000ffff047224 */ /* 0x000fe200078e0005 */
[C---:B------:R-:W-:Y:S01]  /*5b80*/  LOP3.LUT R10, R22.reuse, 0x12e, RZ, 0xfc, !PT ;  /* 0x0000012e160a7812 */ /* 0x040fe200078efcff */
[----:B------:R-:W-:Y:S01]  /*5b90*/  IMAD.HI.U32 R5, R23, R11, RZ ;  /* 0x0000000b17057227 */ /* 0x000fe200078e00ff */
[----:B------:R-:W-:-:S02]  /*5ba0*/  LOP3.LUT R9, R22, 0x12a, RZ, 0xfc, !PT ;  /* 0x0000012a16097812 */ /* 0x000fc400078efcff */
[----:B------:R-:W-:Y:S01]  /*5bb0*/  IABS R12, R13 ;  /* 0x0000000d000c7213 */ /* 0x000fe20000000000 */
[----:B------:R-:W-:Y:S01]  /*5bc0*/  @!P6 IMAD.IADD R3, R3, 0x1, -R25 ;  /* 0x000000010303e824 */ /* 0x000fe200078e0a19 */
[C---:B------:R-:W-:Y:S01]  /*5bd0*/  ISETP.GT.U32.AND P6, PT, R25.reuse, R6, PT ;  /* 0x000000061900720c */ /* 0x040fe20003fc4070 */
[----:B------:R-:W-:Y:S02]  /*5be0*/  IMAD.MOV R5, RZ, RZ, -R5 ;  /* 0x000000ffff057224 */ /* 0x000fe400078e0a05 */
[----:B------:R-:W-:Y:S01]  /*5bf0*/  @!P1 IMAD.IADD R16, R16, 0x1, -R25 ;  /* 0x0000000110109824 */ /* 0x000fe200078e0a19 */
[----:B------:R-:W-:Y:S01]  /*5c00*/  ISETP.GE.AND P1, PT, R8, RZ, PT ;  /* 0x000000ff0800720c */ /* 0x000fe20003f26270 */
[----:B------:R-:W-:Y:S02]  /*5c10*/  IMAD R11, R25, R5, R11 ;  /* 0x00000005190b7224 */ /* 0x000fe400078e020b */
[----:B0-----:R-:W-:Y:S01]  /*5c20*/  IMAD.MOV.U32 R0, RZ, RZ, R16 ;  /* 0x000000ffff007224 */ /* 0x001fe200078e0010 */
[----:B------:R-:W-:Y:S01]  /*5c30*/  LOP3.LUT R16, R22, 0x126, RZ, 0xfc, !PT ;  /* 0x0000012616107812 */ /* 0x000fe200078efcff */
[----:B------:R-:W-:-:S04]  /*5c40*/  IMAD.HI.U32 R2, R23, R4, RZ ;  /* 0x0000000417027227 */ /* 0x000fc800078e00ff */
[----:B------:R-:W-:Y:S01]  /*5c50*/  @!P6 IMAD.IADD R6, R6, 0x1, -R25 ;  /* 0x000000010606e824 */ /* 0x000fe200078e0a19 */
[C---:B------:R-:W-:Y:S01]  /*5c60*/  ISETP.GT.U32.AND P6, PT, R25.reuse, R11, PT ;  /* 0x0000000b1900720c */ /* 0x040fe20003fc4070 */
[----:B------:R-:W-:Y:S01]  /*5c70*/  @!P5 IMAD.MOV R0, RZ, RZ, -R0 ;  /* 0x000000ffff00d224 */ /* 0x000fe200078e0a00 */
[C---:B------:R-:W-:Y:S01]  /*5c80*/  ISETP.GT.U32.AND P5, PT, R25.reuse, R3, PT ;  /* 0x000000031900720c */ /* 0x040fe20003fa4070 */
[----:B------:R-:W-:Y:S02]  /*5c90*/  IMAD.MOV R2, RZ, RZ, -R2 ;  /* 0x000000ffff027224 */ /* 0x000fe400078e0a02 */
[----:B------:R-:W-:Y:S01]  /*5ca0*/  IMAD.MOV.U32 R8, RZ, RZ, R6 ;  /* 0x000000ffff087224 */ /* 0x000fe200078e0006 */
[----:B------:R0:W-:Y:S01]  /*5cb0*/  STL [R1+0x238], R0 ;  /* 0x0002380001007387 */ /* 0x0001e20000100800 */
[----:B------:R-:W-:Y:S01]  /*5cc0*/  IMAD R4, R25, R2, R4 ;  /* 0x0000000219047224 */ /* 0x000fe200078e0204 */
[----:B------:R-:W-:Y:S01]  /*5cd0*/  LOP3.LUT R2, R22, 0x128, RZ, 0xfc, !PT ;  /* 0x0000012816027812 */ /* 0x000fe200078efcff */
[----:B------:R-:W-:-:S03]  /*5ce0*/  @!P3 IMAD.MOV R8, RZ, RZ, -R8 ;  /* 0x000000ffff08b224 */ /* 0x000fc600078e0a08 */
[----:B------:R-:W-:Y:S01]  /*5cf0*/  ISETP.GT.U32.AND P3, PT, R25, R4, PT ;  /* 0x000000041900720c */ /* 0x000fe20003f64070 */
[--C-:B------:R-:W-:Y:S02]  /*5d00*/  @!P6 IMAD.IADD R11, R11, 0x1, -R25.reuse ;  /* 0x000000010b0be824 */ /* 0x100fe400078e0a19 */
[----:B------:R-:W-:Y:S02]  /*5d10*/  @!P5 IMAD.IADD R3, R3, 0x1, -R25 ;  /* 0x000000010303d824 */ /* 0x000fe400078e0a19 */
[----:B0-----:R-:W-:Y:S01]  /*5d20*/  IMAD.MOV.U32 R0, RZ, RZ, R7 ;  /* 0x000000ffff007224 */ /* 0x001fe200078e0007 */
[----:B------:R-:W-:Y:S02]  /*5d30*/  ISETP.GT.U32.AND P6, PT, R25, R11, PT ;  /* 0x0000000b1900720c */ /* 0x000fe40003fc4070 */
[----:B------:R-:W-:Y:S01]  /*5d40*/  LOP3.LUT R7, R22, 0x12c, RZ, 0xfc, !PT ;  /* 0x0000012c16077812 */ /* 0x000fe200078efcff */
[----:B------:R-:W-:Y:S01]  /*5d50*/  @!P0 IMAD.MOV R0, RZ, RZ, -R0 ;  /* 0x000000ffff008224 */ /* 0x000fe200078e0a00 */
[----:B------:R-:W-:-:S02]  /*5d60*/  ISETP.GE.AND P0, PT, R10, RZ, PT ;  /* 0x000000ff0a00720c */ /* 0x000fc40003f06270 */
[----:B------:R-:W-:Y:S01]  /*5d70*/  IABS R10, R10 ;  /* 0x0000000a000a7213 */ /* 0x000fe20000000000 */
[----:B------:R-:W-:Y:S01]  /*5d80*/  @!P3 IMAD.IADD R4, R4, 0x1, -R25 ;  /* 0x000000010404b824 */ /* 0x000fe200078e0a19 */
[----:B------:R0:W-:Y:S01]  /*5d90*/  STL [R1+0x23c], R0 ;  /* 0x00023c0001007387 */ /* 0x0001e20000100800 */
[----:B------:R-:W-:Y:S02]  /*5da0*/  ISETP.GE.AND P5, PT, R7, RZ, PT ;  /* 0x000000ff0700720c */ /* 0x000fe40003fa6270 */
[----:B------:R-:W-:Y:S01]  /*5db0*/  IMAD.HI.U32 R5, R23, R10, RZ ;  /* 0x0000000a17057227 */ /* 0x000fe200078e00ff */
[----:B------:R1:W-:Y:S01]  /*5dc0*/  STL [R1+0x240], R8 ;  /* 0x0002400801007387 */ /* 0x0003e20000100800 */
[----:B------:R-:W-:Y:S02]  /*5dd0*/  IABS R7, R7 ;  /* 0x0000000700077213 */ /* 0x000fe40000000000 */
[----:B------:R-:W-:Y:S01]  /*5de0*/  IMAD.MOV R5, RZ, RZ, -R5 ;  /* 0x000000ffff057224 */ /* 0x000fe200078e0a05 */
[----:B------:R-:W-:Y:S01]  /*5df0*/  ISETP.GT.U32.AND P3, PT, R25, R4, PT ;  /* 0x000000041900720c */ /* 0x000fe20003f64070 */
[----:B------:R-:W-:-:S02]  /*5e00*/  @!P6 IMAD.IADD R11, R11, 0x1, -R25 ;  /* 0x000000010b0be824 */ /* 0x000fc400078e0a19 */
[----:B0-----:R-:W-:Y:S02]  /*5e10*/  IMAD.MOV.U32 R0, RZ, RZ, R3 ;  /* 0x000000ffff007224 */ /* 0x001fe400078e0003 */
[----:B------:R-:W-:Y:S01]  /*5e20*/  IMAD R10, R25, R5, R10 ;  /* 0x00000005190a7224 */ /* 0x000fe200078e020a */
[----:B-1----:R-:W-:Y:S01]  /*5e30*/  IABS R8, R2 ;  /* 0x0000000200087213 */ /* 0x002fe20000000000 */
[----:B------:R-:W-:Y:S01]  /*5e40*/  @!P1 IMAD.MOV R0, RZ, RZ, -R0 ;  /* 0x000000ffff009224 */ /* 0x000fe200078e0a00 */
[----:B------:R-:W-:Y:S01]  /*5e50*/  ISETP.GE.AND P1, PT, R9, RZ, PT ;  /* 0x000000ff0900720c */ /* 0x000fe20003f26270 */
[----:B------:R-:W-:Y:S01]  /*5e60*/  IMAD.HI.U32 R3, R23, R7, RZ ;  /* 0x0000000717037227 */ /* 0x000fe200078e00ff */
[----:B------:R-:W-:Y:S02]  /*5e70*/  IABS R9, R9 ;  /* 0x0000000900097213 */ /* 0x000fe40000000000 */
[----:B------:R-:W-:Y:S01]  /*5e80*/  ISETP.GT.U32.AND P6, PT, R25, R10, PT ;  /* 0x0000000a1900720c */ /* 0x000fe20003fc4070 */
[C---:B------:R-:W-:Y:S01]  /*5e90*/  IMAD.HI.U32 R6, R23.reuse, R8, RZ ;  /* 0x0000000817067227 */ /* 0x040fe200078e00ff */
[----:B------:R0:W-:Y:S03]  /*5ea0*/  STL [R1+0x250], R0 ;  /* 0x0002500001007387 */ /* 0x0001e60000100800 */
[----:B------:R-:W-:-:S04]  /*5eb0*/  IMAD.HI.U32 R5, R23, R9, RZ ;  /* 0x0000000917057227 */ /* 0x000fc800078e00ff */
[----:B------:R-:W-:Y:S02]  /*5ec0*/  IMAD.MOV R5, RZ, RZ, -R5 ;  /* 0x000000ffff057224 */ /* 0x000fe400078e0a05 */
[----:B------:R-:W-:Y:S02]  /*5ed0*/  IMAD.MOV R3, RZ, RZ, -R3 ;  /* 0x000000ffff037224 */ /* 0x000fe400078e0a03 */
[----:B------:R-:W-:Y:S02]  /*5ee0*/  IMAD.MOV R6, RZ, RZ, -R6 ;  /* 0x000000ffff067224 */ /* 0x000fe400078e0a06 */
[C---:B------:R-:W-:Y:S02]  /*5ef0*/  IMAD R9, R25.reuse, R5, R9 ;  /* 0x0000000519097224 */ /* 0x040fe400078e0209 */
[----:B------:R-:W-:Y:S01]  /*5f00*/  IMAD R7, R25, R3, R7 ;  /* 0x0000000319077224 */ /* 0x000fe200078e0207 */
[----:B------:R-:W-:Y:S01]  /*5f10*/  IABS R3, R16 ;  /* 0x0000001000037213 */ /* 0x000fe20000000000 */
[----:B0-----:R-:W-:-:S02]  /*5f20*/  IMAD.MOV.U32 R0, RZ, RZ, R11 ;  /* 0x000000ffff007224 */ /* 0x001fc400078e000b */
[C---:B------:R-:W-:Y:S01]  /*5f30*/  IMAD R8, R25.reuse, R6, R8 ;  /* 0x0000000619087224 */ /* 0x040fe200078e0208 */
[----:B------:R-:W-:Y:S01]  /*5f40*/  LOP3.LUT R6, R22, 0x122, RZ, 0xfc, !PT ;  /* 0x0000012216067812 */ /* 0x000fe200078efcff */
[--C-:B------:R-:W-:Y:S01]  /*5f50*/  @!P3 IMAD.IADD R4, R4, 0x1, -R25.reuse ;  /* 0x000000010404b824 */ /* 0x100fe200078e0a19 */
[C---:B------:R-:W-:Y:S01]  /*5f60*/  ISETP.GT.U32.AND P3, PT, R25.reuse, R9, PT ;  /* 0x000000091900720c */ /* 0x040fe20003f64070 */
[----:B------:R-:W-:Y:S01]  /*5f70*/  @!P4 IMAD.MOV R0, RZ, RZ, -R0 ;  /* 0x000000ffff00c224 */ /* 0x000fe200078e0a00 */
[C---:B------:R-:W-:Y:S01]  /*5f80*/  ISETP.GT.U32.AND P4, PT, R25.reuse, R7, PT ;  /* 0x000000071900720c */ /* 0x040fe20003f84070 */
[----:B------:R-:W-:Y:S01]  /*5f90*/  @!P6 IMAD.IADD R10, R10, 0x1, -R25 ;  /* 0x000000010a0ae824 */ /* 0x000fe200078e0a19 */
[----:B------:R-:W-:Y:S01]  /*5fa0*/  ISETP.GT.U32.AND P6, PT, R25, R8, PT ;  /* 0x000000081900720c */ /* 0x000fe20003fc4070 */
[----:B------:R-:W-:Y:S01]  /*5fb0*/  IMAD.HI.U32 R5, R23, R3, RZ ;  /* 0x0000000317057227 */ /* 0x000fe200078e00ff */
[----:B------:R0:W-:Y:S01]  /*5fc0*/  STL [R1+0x24c], R0 ;  /* 0x00024c0001007387 */ /* 0x0001e20000100800 */
[----:B------:R-:W-:-:S02]  /*5fd0*/  IABS R15, R6 ;  /* 0x00000006000f7213 */ /* 0x000fc40000000000 */
[----:B------:R-:W-:-:S03]  /*5fe0*/  IMAD.MOV R5, RZ, RZ, -R5 ;  /* 0x000000ffff057224 */ /* 0x000fc600078e0a05 */
[----:B------:R-:W-:-:S04]  /*5ff0*/  IMAD.HI.U32 R11, R23, R15, RZ ;  /* 0x0000000f170b7227 */ /* 0x000fc800078e00ff */
[--C-:B------:R-:W-:Y:S02]  /*6000*/  @!P3 IMAD.IADD R9, R9, 0x1, -R25.reuse ;  /* 0x000000010909b824 */ /* 0x100fe400078e0a19 */
[--C-:B------:R-:W-:Y:S01]  /*6010*/  @!P4 IMAD.IADD R7, R7, 0x1, -R25.reuse ;  /* 0x000000010707c824 */ /* 0x100fe200078e0a19 */
[C---:B------:R-:W-:Y:S01]  /*6020*/  ISETP.GT.U32.AND P4, PT, R25.reuse, R10, PT ;  /* 0x0000000a1900720c */ /* 0x040fe20003f84070 */
[----:B------:R-:W-:Y:S01]  /*6030*/  @!P6 IMAD.IADD R8, R8, 0x1, -R25 ;  /* 0x000000010808e824 */ /* 0x000fe200078e0a19 */
[C---:B------:R-:W-:Y:S01]  /*6040*/  ISETP.GT.U32.AND P6, PT, R25.reuse, R9, PT ;  /* 0x000000091900720c */ /* 0x040fe20003fc4070 */
[----:B0-----:R-:W-:Y:S01]  /*6050*/  IMAD.MOV.U32 R0, RZ, RZ, R4 ;  /* 0x000000ffff007224 */ /* 0x001fe200078e0004 */
[----:B------:R-:W-:Y:S01]  /*6060*/  ISETP.GT.U32.AND P3, PT, R25, R7, PT ;  /* 0x000000071900720c */ /* 0x000fe20003f64070 */
[----:B------:R-:W-:-:S04]  /*6070*/  IMAD.HI.U32 R4, R23, R12, RZ ;  /* 0x0000000c17047227 */ /* 0x000fc800078e00ff */
[----:B------:R-:W-:Y:S02]  /*6080*/  IMAD.MOV R4, RZ, RZ, -R4 ;  /* 0x000000ffff047224 */ /* 0x000fe400078e0a04 */
[----:B------:R-:W-:Y:S01]  /*6090*/  @!P2 IMAD.MOV R0, RZ, RZ, -R0 ;  /* 0x000000ffff00a224 */ /* 0x000fe200078e0a00 */
[C---:B------:R-:W-:Y:S01]  /*60a0*/  ISETP.GT.U32.AND P2, PT, R25.reuse, R8, PT ;  /* 0x000000081900720c */ /* 0x040fe20003f44070 */
[C---:B------:R-:W-:Y:S01]  /*60b0*/  IMAD R3, R25.reuse, R5, R3 ;  /* 0x0000000519037224 */ /* 0x040fe200078e0203 */
[C---:B------:R-:W-:Y:S01]  /*60c0*/  LOP3.LUT R5, R22.reuse, 0x120, RZ, 0xfc, !PT ;  /* 0x0000012016057812 */ /* 0x040fe200078efcff */
[C---:B------:R-:W-:Y:S01]  /*60d0*/  IMAD R12, R25.reuse, R4, R12 ;  /* 0x00000004190c7224 */ /* 0x040fe200078e020c */
[----:B------:R-:W-:Y:S01]  /*60e0*/  LOP3.LUT R4, R22, 0x11e, RZ, 0xfc, !PT ;  /* 0x0000011e16047812 */ /* 0x000fe200078efcff */
[--C-:B------:R-:W-:Y:S01]  /*60f0*/  @!P4 IMAD.IADD R10, R10, 0x1, -R25.reuse ;  /* 0x000000010a0ac824 */ /* 0x100fe200078e0a19 */
[----:B------:R-:W-:Y:S01]  /*6100*/  ISETP.GT.U32.AND P4, PT, R25, R3, PT ;  /* 0x000000031900720c */ /* 0x000fe20003f84070 */
[--C-:B------:R-:W-:Y:S01]  /*6110*/  @!P6 IMAD.IADD R9, R9, 0x1, -R25.reuse ;  /* 0x000000010909e824 */ /* 0x100fe200078e0a19 */
[----:B------:R-:W-:Y:S01]  /*6120*/  ISETP.GT.U32.AND P6, PT, R25, R12, PT ;  /* 0x0000000c1900720c */ /* 0x000fe20003fc4070 */
[--C-:B------:R-:W-:Y:S01]  /*6130*/  @!P3 IMAD.IADD R7, R7, 0x1, -R25.reuse ;  /* 0x000000010707b824 */ /* 0x100fe200078e0a19 */
[----:B------:R0:W-:Y:S01]  /*6140*/  STL [R1+0x244], R0 ;  /* 0x0002440001007387 */ /* 0x0001e20000100800 */
[----:B------:R-:W-:Y:S01]  /*6150*/  IMAD.MOV.U32 R17, RZ, RZ, R10 ;  /* 0x000000ffff117224 */ /* 0x000fe200078e000a */
[----:B------:R-:W-:Y:S01]  /*6160*/  ISETP.GE.AND P3, PT, R2, RZ, PT ;  /* 0x000000ff0200720c */ /* 0x000fe20003f66270 */
[----:B------:R-:W-:Y:S01]  /*6170*/  @!P2 IMAD.IADD R8, R8, 0x1, -R25 ;  /* 0x000000010808a824 */ /* 0x000fe200078e0a19 */
[----:B------:R-:W-:Y:S01]  /*6180*/  ISETP.GE.AND P2, PT, R16, RZ, PT ;  /* 0x000000ff1000720c */ /* 0x000fe20003f46270 */
[----:B------:R-:W-:Y:S01]  /*6190*/  IMAD.MOV R11, RZ, RZ, -R11 ;  /* 0x000000ffff0b7224 */ /* 0x000fe200078e0a0b */
[----:B------:R-:W-:Y:S01]  /*61a0*/  IABS R16, R4 ;  /* 0x0000000400107213 */ /* 0x000fe20000000000 */
[----:B------:R-:W-:Y:S01]  /*61b0*/  @!P0 IMAD.MOV R17, RZ, RZ, -R17 ;  /* 0x000000ffff118224 */ /* 0x000fe200078e0a11 */
[----:B------:R-:W-:Y:S01]  /*61c0*/  IABS R14, R5 ;  /* 0x00000005000e7213 */ /* 0x000fe20000000000 */
[--C-:B------:R-:W-:Y:S01]  /*61d0*/  @!P4 IMAD.IADD R3, R3, 0x1, -R25.reuse ;  /* 0x000000010303c824 */ /* 0x100fe200078e0a19 */
[----:B------:R-:W-:Y:S01]  /*61e0*/  ISETP.GE.AND P4, PT, R13, RZ, PT ;  /* 0x000000ff0d00720c */ /* 0x000fe20003f86270 */
[----:B------:R-:W-:Y:S01]  /*61f0*/  @!P6 IMAD.IADD R12, R12, 0x1, -R25 ;  /* 0x000000010c0ce824 */ /* 0x000fe200078e0a19 */
[----:B------:R-:W-:Y:S01]  /*6200*/  STL [R1+0x218], R17 ;  /* 0x0002181101007387 */ /* 0x000fe20000100800 */
[----:B0-----:R-:W-:Y:S01]  /*6210*/  IMAD.MOV.U32 R0, RZ, RZ, R7 ;  /* 0x000000ffff007224 */ /* 0x001fe200078e0007 */
[----:B------:R-:W-:Y:S01]  /*6220*/  ISETP.GT.U32.AND P0, PT, R25, R3, PT ;  /* 0x000000031900720c */ /* 0x000fe20003f04070 */
[----:B------:R-:W-:-:S02]  /*6230*/  IMAD.MOV.U32 R13, RZ, RZ, R16 ;  /* 0x000000ffff0d7224 */ /* 0x000fc400078e0010 */
[----:B------:R-:W-:Y:S01]  /*6240*/  @!P5 IMAD.MOV R0, RZ, RZ, -R0 ;  /* 0x000000ffff00d224 */ /* 0x000fe200078e0a00 */
[----:B------:R-:W-:Y:S01]  /*6250*/  ISETP.GT.U32.AND P5, PT, R25, R12, PT ;  /* 0x0000000c1900720c */ /* 0x000fe20003fa4070 */
[----:B------:R-:W-:-:S03]  /*6260*/  IMAD.HI.U32 R10, R23, R13, RZ ;  /* 0x0000000d170a7227 */ /* 0x000fc600078e00ff */
[----:B------:R0:W-:Y:S01]  /*6270*/  STL [R1+0x220], R0 ;  /* 0x0002200001007387 */ /* 0x0001e20000100800 */
[----:B------:R-:W-:Y:S02]  /*6280*/  IMAD.MOV R7, RZ, RZ, -R10 ;  /* 0x000000ffff077224 */ /* 0x000fe400078e0a0a */
[C---:B------:R-:W-:Y:S02]  /*6290*/  IMAD R15, R25.reuse, R11, R15 ;  /* 0x0000000b190f7224 */ /* 0x040fe400078e020f */
[----:B------:R-:W-:Y:S02]  /*62a0*/  IMAD R13, R25, R7, R13 ;  /* 0x00000007190d7224 */ /* 0x000fe400078e020d */
[----:B------:R-:W-:Y:S01]  /*62b0*/  IMAD.HI.U32 R2, R23, R14, RZ ;  /* 0x0000000e17027227 */ /* 0x000fe200078e00ff */
[----:B------:R-:W-:-:S03]  /*62c0*/  ISETP.GT.U32.AND P6, PT, R25, R15, PT ;  /* 0x0000000f1900720c */ /* 0x000fc60003fc4070 */
[--C-:B------:R-:W-:Y:S01]  /*62d0*/  @!P5 IMAD.IADD R12, R12, 0x1, -R25.reuse ;  /* 0x000000010c0cd824 */ /* 0x100fe200078e0a19 */
[----:B------:R-:W-:Y:S01]  /*62e0*/  ISETP.GT.U32.AND P5, PT, R25, R13, PT ;  /* 0x0000000d1900720c */ /* 0x000fe20003fa4070 */
[----:B0-----:R-:W-:Y:S01]  /*62f0*/  IMAD.MOV.U32 R0, RZ, RZ, R8 ;  /* 0x000000ffff007224 */ /* 0x001fe200078e0008 */
[C---:B------:R-:W-:Y:S01]  /*6300*/  LOP3.LUT R8, R22.reuse, 0x118, RZ, 0xfc, !PT ;  /* 0x0000011816087812 */ /* 0x040fe200078efcff */
[----:B------:R-:W-:Y:S01]  /*6310*/  @!P0 IMAD.IADD R3, R3, 0x1, -R25 ;  /* 0x0000000103038824 */ /* 0x000fe200078e0a19 */
[----:B------:R-:W-:Y:S01]  /*6320*/  ISETP.GE.AND P0, PT, R5, RZ, PT ;  /* 0x000000ff0500720c */ /* 0x000fe20003f06270 */
[----:B------:R-:W-:Y:S01]  /*6330*/  IMAD.MOV R2, RZ, RZ, -R2 ;  /* 0x000000ffff027224 */ /* 0x000fe200078e0a02 */
[----:B------:R-:W-:Y:S01]  /*6340*/  LOP3.LUT R5, R22, 0x11a, RZ, 0xfc, !PT ;  /* 0x0000011a16057812 */ /* 0x000fe200078efcff */
[----:B------:R-:W-:Y:S01]  /*6350*/  @!P1 IMAD.MOV R9, RZ, RZ, -R9 ;  /* 0x000000ffff099224 */ /* 0x000fe200078e0a09 */
[----:B------:R-:W-:Y:S01]  /*6360*/  ISETP.GE.AND P1, PT, R6, RZ, PT ;  /* 0x000000ff0600720c */ /* 0x000fe20003f26270 */
[----:B------:R-:W-:Y:S01]  /*6370*/  @!P3 IMAD.MOV R0, RZ, RZ, -R0 ;  /* 0x000000ffff00b224 */ /* 0x000fe200078e0a00 */
[----:B------:R-:W-:Y:S01]  /*6380*/  IABS R11, R8 ;  /* 0x00000008000b7213 */ /* 0x000fe20000000000 */
[--C-:B------:R-:W-:Y:S01]  /*6390*/  @!P6 IMAD.IADD R15, R15, 0x1, -R25.reuse ;  /* 0x000000010f0fe824 */ /* 0x100fe200078e0a19 */
[----:B------:R-:W-:Y:S01]  /*63a0*/  ISETP.GE.AND P6, PT, R4, RZ, PT ;  /* 0x000000ff0400720c */ /* 0x000fe20003fc6270 */
[----:B------:R-:W-:Y:S01]  /*63b0*/  @!P5 IMAD.IADD R13, R13, 0x1, -R25 ;  /* 0x000000010d0dd824 */ /* 0x000fe200078e0a19 */
[----:B------:R-:W-:Y:S01]  /*63c0*/  IABS R4, R5 ;  /* 0x0000000500047213 */ /* 0x000fe20000000000 */
[C---:B------:R-:W-:Y:S01]  /*63d0*/  IMAD R14, R25.reuse, R2, R14 ;  /* 0x00000002190e7224 */ /* 0x040fe200078e020e */
[----:B------:R-:W-:Y:S01]  /*63e0*/  LOP3.LUT R2, R22, 0x11c, RZ, 0xfc, !PT ;  /* 0x0000011c16027812 */ /* 0x000fe200078efcff */
[----:B------:R-:W-:Y:S01]  /*63f0*/  STL [R1+0x228], R9 ;  /* 0x0002280901007387 */ /* 0x000fe20000100800 */
[----:B------:R-:W-:Y:S01]  /*6400*/  ISETP.GT.U32.AND P5, PT, R25, R13, PT ;  /* 0x0000000d1900720c */ /* 0x000fe20003fa4070 */
[----:B------:R-:W-:Y:S01]  /*6410*/  IMAD.HI.U32 R6, R23, R4, RZ ;  /* 0x0000000417067227 */ /* 0x000fe200078e00ff */
[----:B------:R-:W-:Y:S01]  /*6420*/  IABS R10, R2 ;  /* 0x00000002000a7213 */ /* 0x000fe20000000000 */
[----:B------:R0:W-:Y:S01]  /*6430*/  STL [R1+0x22c], R0 ;  /* 0x00022c0001007387 */ /* 0x0001e20000100800 */
[----:B------:R-:W-:Y:S01]  /*6440*/  ISETP.GT.U32.AND P3, PT, R25, R14, PT ;  /* 0x0000000e1900720c */ /* 0x000fe20003f64070 */
[----:B------:R-:W-:-:S02]  /*6450*/  IMAD.MOV R6, RZ, RZ, -R6 ;  /* 0x000000ffff067224 */ /* 0x000fc400078e0a06 */
[----:B------:R-:W-:-:S04]  /*6460*/  IMAD.HI.U32 R7, R23, R10, RZ ;  /* 0x0000000a17077227 */ /* 0x000fc800078e00ff */
[C---:B------:R-:W-:Y:S01]  /*6470*/  IMAD R4, R25.reuse, R6, R4 ;  /* 0x0000000619047224 */ /* 0x040fe200078e0204 */
[C---:B------:R-:W-:Y:S01]  /*6480*/  LOP3.LUT R6, R22.reuse, 0x114, RZ, 0xfc, !PT ;  /* 0x0000011416067812 */ /* 0x040fe200078efcff */
[----:B0-----:R-:W-:Y:S01]  /*6490*/  IMAD.MOV.U32 R0, RZ, RZ, R3 ;  /* 0x000000ffff007224 */ /* 0x001fe200078e0003 */
[----:B------:R-:W-:Y:S01]  /*64a0*/  LOP3.LUT R3, R22, 0x116, RZ, 0xfc, !PT ;  /* 0x0000011616037812 */ /* 0x000fe200078efcff */
[----:B------:R-:W-:Y:S01]  /*64b0*/  IMAD.MOV R7, RZ, RZ, -R7 ;  /* 0x000000ffff077224 */ /* 0x000fe200078e0a07 */
[----:B------:R-:W-:Y:S01]  /*64c0*/  IABS R9, R6 ;  /* 0x0000000600097213 */ /* 0x000fe20000000000 */
[----:B------:R-:W-:Y:S01]  /*64d0*/  @!P2 IMAD.MOV R0, RZ, RZ, -R0 ;  /* 0x000000ffff00a224 */ /* 0x000fe200078e0a00 */
[----:B------:R-:W-:Y:S01]  /*64e0*/  ISETP.GT.U32.AND P2, PT, R25, R15, PT ;  /* 0x0000000f1900720c */ /* 0x000fe20003f44070 */
[--C-:B------:R-:W-:Y:S01]  /*64f0*/  @!P5 IMAD.IADD R13, R13, 0x1, -R25.reuse ;  /* 0x000000010d0dd824 */ /* 0x100fe200078e0a19 */
[C---:B------:R-:W-:Y:S01]  /*6500*/  ISETP.GT.U32.AND P5, PT, R25.reuse, R4, PT ;  /* 0x000000041900720c */ /* 0x040fe20003fa4070 */
[----:B------:R-:W-:Y:S01]  /*6510*/  IMAD R10, R25, R7, R10 ;  /* 0x00000007190a7224 */ /* 0x000fe200078e020a */
[----:B------:R0:W-:Y:S01]  /*6520*/  STL [R1+0x230], R0 ;  /* 0x0002300001007387 */ /* 0x0001e20000100800 */
[----:B------:R-:W-:Y:S01]  /*6530*/  @!P3 IMAD.IADD R14, R14, 0x1, -R25 ;  /* 0x000000010e0eb824 */ /* 0x000fe200078e0a19 */
[----:B------:R-:W-:Y:S01]  /*6540*/  IABS R7, R3 ;  /* 0x0000000300077213 */ /* 0x000fe20000000000 */
[----:B------:R-:W-:-:S02]  /*6550*/  IMAD.MOV.U32 R17, RZ, RZ, R12 ;  /* 0x000000ffff117224 */ /* 0x000fc400078e000c */
[----:B------:R-:W-:Y:S01]  /*6560*/  IMAD.HI.U32 R12, R23, R9, RZ ;  /* 0x00000009170c7227 */ /* 0x000fe200078e00ff */
[----:B------:R-:W-:-:S03]  /*6570*/  ISETP.GT.U32.AND P3, PT, R25, R14, PT ;  /* 0x0000000e1900720c */ /* 0x000fc60003f64070 */
[--C-:B------:R-:W-:Y:S01]  /*6580*/  @!P2 IMAD.IADD R15, R15, 0x1, -R25.reuse ;  /* 0x000000010f0fa824 */ /* 0x100fe200078e0a19 */
[----:B------:R-:W-:Y:S01]  /*6590*/  ISETP.GT.U32.AND P2, PT, R25, R10, PT ;  /* 0x0000000a1900720c */ /* 0x000fe20003f44070 */
[----:B------:R-:W-:Y:S02]  /*65a0*/  @!P5 IMAD.IADD R4, R4, 0x1, -R25 ;  /* 0x000000010404d824 */ /* 0x000fe400078e0a19 */
[----:B0-----:R-:W-:Y:S02]  /*65b0*/  IMAD.MOV.U32 R0, RZ, RZ, R15 ;  /* 0x000000ffff007224 */ /* 0x001fe400078e000f */
[----:B------:R-:W-:-:S04]  /*65c0*/  IMAD.HI.U32 R16, R23, R11, RZ ;  /* 0x0000000b17107227 */ /* 0x000fc800078e00ff */
[----:B------:R-:W-:Y:S01]  /*65d0*/  @!P1 IMAD.MOV R0, RZ, RZ, -R0 ;  /* 0x000000ffff009224 */ /* 0x000fe200078e0a00 */
[----:B------:R-:W-:Y:S01]  /*65e0*/  ISETP.GT.U32.AND P1, PT, R25, R4, PT ;  /* 0x000000041900720c */ /* 0x000fe20003f24070 */
[--C-:B------:R-:W-:Y:S01]  /*65f0*/  @!P3 IMAD.IADD R14, R14, 0x1, -R25.reuse ;  /* 0x000000010e0eb824 */ /* 0x100fe200078e0a19 */
[----:B------:R-:W-:Y:S01]  /*6600*/  ISETP.GE.AND P3, PT, R2, RZ, PT ;  /* 0x000000ff0200720c */ /* 0x000fe20003f66270 */
[----:B------:R-:W-:Y:S01]  /*6610*/  @!P2 IMAD.IADD R10, R10, 0x1, -R25 ;  /* 0x000000010a0aa824 */ /* 0x000fe200078e0a19 */
[----:B------:R-:W-:Y:S01]  /*6620*/  ISETP.GE.AND P2, PT, R5, RZ, PT ;  /* 0x000000ff0500720c */ /* 0x000fe20003f46270 */
[----:B------:R-:W-:Y:S01]  /*6630*/  @!P4 IMAD.MOV R17, RZ, RZ, -R17 ;  /* 0x000000ffff11c224 */ /* 0x000fe200078e0a11 */
[----:B------:R-:W-:Y:S01]  /*6640*/  LOP3.LUT R5, R22, 0x112, RZ, 0xfc, !PT ;  /* 0x0000011216057812 */ /* 0x000fe200078efcff */
[----:B------:R-:W-:Y:S01]  /*6650*/  IMAD.MOV R12, RZ, RZ, -R12 ;  /* 0x000000ffff0c7224 */ /* 0x000fe200078e0a0c */
[----:B------:R-:W-:Y:S01]  /*6660*/  ISETP.GT.U32.AND P4, PT, R25, R10, PT ;  /* 0x0000000a1900720c */ /* 0x000fe20003f84070 */
[----:B------:R-:W-:Y:S01]  /*6670*/  IMAD.HI.U32 R2, R23, R7, RZ ;  /* 0x0000000717027227 */ /* 0x000fe200078e00ff */
[----:B------:R-:W-:Y:S03]  /*6680*/  STL [R1+0x1a8], R17 ;  /* 0x0001a81101007387 */ /* 0x000fe60000100800 */
[----:B------:R-:W-:Y:S01]  /*6690*/  IMAD.MOV R16, RZ, RZ, -R16 ;  /* 0x000000ffff107224 */ /* 0x000fe200078e0a10 */
[----:B------:R0:W-:Y:S01]  /*66a0*/  STL [R1+0x1ac], R0 ;  /* 0x0001ac0001007387 */ /* 0x0001e20000100800 */
[----:B------:R-:W-:Y:S01]  /*66b0*/  @!P0 IMAD.MOV R14, RZ, RZ, -R14 ;  /* 0x000000ffff0e8224 */ /* 0x000fe200078e0a0e */
[----:B------:R-:W-:Y:S01]  /*66c0*/  ISETP.GE.AND P0, PT, R8, RZ, PT ;  /* 0x000000ff0800720c */ /* 0x000fe20003f06270 */
[----:B------:R-:W-:-:S02]  /*66d0*/  IMAD R8, R25, R12, R9 ;  /* 0x0000000c19087224 */ /* 0x000fc400078e0209 */
[----:B------:R-:W-:Y:S01]  /*66e0*/  IMAD.MOV R2, RZ, RZ, -R2 ;  /* 0x000000ffff027224 */ /* 0x000fe200078e0a02 */
[----:B------:R-:W-:Y:S01]  /*66f0*/  STL [R1+0x1bc], R14 ;  /* 0x0001bc0e01007387 */ /* 0x000fe20000100800 */
[C---:B------:R-:W-:Y:S01]  /*6700*/  IMAD R11, R25.reuse, R16, R11 ;  /* 0x00000010190b7224 */ /* 0x040fe200078e020b */
[----:B------:R-:W-:Y:S01]  /*6710*/  LOP3.LUT R16, R22, 0xe8, RZ, 0xfc, !PT ;  /* 0x000000e816107812 */ /* 0x000fe200078efcff */
[----:B------:R-:W-:Y:S01]  /*6720*/  @!P1 IMAD.IADD R4, R4, 0x1, -R25 ;  /* 0x0000000104049824 */ /* 0x000fe200078e0a19 */
[C---:B------:R-:W-:Y:S01]  /*6730*/  ISETP.GT.U32.AND P1, PT, R25.reuse, R8, PT ;  /* 0x000000081900720c */ /* 0x040fe20003f24070 */
[----:B0-----:R-:W-:Y:S01]  /*6740*/  IMAD.MOV.U32 R0, RZ, RZ, R13 ;  /* 0x000000ffff007224 */ /* 0x001fe200078e000d */
[C---:B------:R-:W-:Y:S01]  /*6750*/  ISETP.GT.U32.AND P5, PT, R25.reuse, R11, PT ;  /* 0x0000000b1900720c */ /* 0x040fe20003fa4070 */
[C---:B------:R-:W-:Y:S01]  /*6760*/  IMAD R7, R25.reuse, R2, R7 ;  /* 0x0000000219077224 */ /* 0x040fe200078e0207 */
[----:B------:R-:W-:Y:S01]  /*6770*/  IABS R2, R5 ;  /* 0x0000000500027213 */ /* 0x000fe20000000000 */
[----:B------:R-:W-:Y:S01]  /*6780*/  @!P6 IMAD.MOV R0, RZ, RZ, -R0 ;  /* 0x000000ffff00e224 */ /* 0x000fe200078e0a00 */
[----:B------:R-:W-:Y:S01]  /*6790*/  IABS R17, R16 ;  /* 0x0000001000117213 */ /* 0x000fe20000000000 */
[----:B------:R-:W-:Y:S01]  /*67a0*/  @!P4 IMAD.IADD R10, R10, 0x1, -R25 ;  /* 0x000000010a0ac824 */ /* 0x000fe200078e0a19 */
[----:B------:R-:W-:Y:S01]  /*67b0*/  ISETP.GT.U32.AND P6, PT, R25, R7, PT ;  /* 0x000000071900720c */ /* 0x000fe20003fc4070 */
[----:B------:R-:W-:Y:S01]  /*67c0*/  IMAD.HI.U32 R9, R23, R2, RZ ;  /* 0x0000000217097227 */ /* 0x000fe200078e00ff */
[----:B------:R0:W-:Y:S01]  /*67d0*/  STL [R1+0x208], R0 ;  /* 0x0002080001007387 */ /* 0x0001e20000100800 */
[----:B------:R-:W-:-:S02]  /*67e0*/  ISETP.GE.AND P4, PT, R3, RZ, PT ;  /* 0x000000ff0300720c */ /* 0x000fc40003f86270 */
[----:B------:R-:W-:Y:S01]  /*67f0*/  LOP3.LUT R3, R22, 0x110, RZ, 0xfc, !PT ;  /* 0x0000011016037812 */ /* 0x000fe200078efcff */
[--C-:B------:R-:W-:Y:S02]  /*6800*/  @!P1 IMAD.IADD R8, R8, 0x1, -R25.reuse ;  /* 0x0000000108089824 */ /* 0x100fe400078e0a19 */
[----:B------:R-:W-:Y:S01]  /*6810*/  @!P5 IMAD.IADD R11, R11, 0x1, -R25 ;  /* 0x000000010b0bd824 */ /* 0x000fe200078e0a19 */
[----:B------:R-:W-:Y:S01]  /*6820*/  ISETP.GE.AND P5, PT, R6, RZ, PT ;  /* 0x000000ff0600720c */ /* 0x000fe20003fa6270 */
[----:B------:R-:W-:Y:S01]  /*6830*/  IMAD.MOV R9, RZ, RZ, -R9 ;  /* 0x000000ffff097224 */ /* 0x000fe200078e0a09 */
[----:B------:R-:W-:Y:S01]  /*6840*/  ISETP.GT.U32.AND P1, PT, R25, R8, PT ;  /* 0x000000081900720c */ /* 0x000fe20003f24070 */
[----:B0-----:R-:W-:Y:S01]  /*6850*/  IMAD.MOV.U32 R0, RZ, RZ, R10 ;  /* 0x000000ffff007224 */ /* 0x001fe200078e000a */
[----:B------:R-:W-:Y:S01]  /*6860*/  IABS R10, R3 ;  /* 0x00000003000a7213 */ /* 0x000fe20000000000 */
[----:B------:R-:W-:Y:S01]  /*6870*/  @!P6 IMAD.IADD R7, R7, 0x1, -R25 ;  /* 0x000000010707e824 */ /* 0x000fe200078e0a19 */
[C---:B------:R-:W-:Y:S01]  /*6880*/  ISETP.GT.U32.AND P6, PT, R25.reuse, R11, PT ;  /* 0x0000000b1900720c */ /* 0x040fe20003fc4070 */
[----:B------:R-:W-:Y:S01]  /*6890*/  @!P3 IMAD.MOV R0, RZ, RZ, -R0 ;  /* 0x000000ffff00b224 */ /* 0x000fe200078e0a00 */
[----:B------:R-:W-:Y:S01]  /*68a0*/  LOP3.LUT R6, R22, 0x10e, RZ, 0xfc, !PT ;  /* 0x0000010e16067812 */ /* 0x000fe200078efcff */
[C---:B------:R-:W-:Y:S01]  /*68b0*/  IMAD R2, R25.reuse, R9, R2 ;  /* 0x0000000919027224 */ /* 0x040fe200078e0202 */
[----:B------:R-:W-:Y:S01]  /*68c0*/  ISETP.GT.U32.AND P3, PT, R25, R7, PT ;  /* 0x000000071900720c */ /* 0x000fe20003f64070 */
[----:B------:R-:W-:Y:S01]  /*68d0*/  IMAD.HI.U32 R20, R23, R17, RZ ;  /* 0x0000001117147227 */ /* 0x000fe200078e00ff */
[----:B------:R0:W-:Y:S01]  /*68e0*/  STL [R1+0x20c], R0 ;  /* 0x00020c0001007387 */ /* 0x0001e20000100800 */
[----:B------:R-:W-:-:S02]  /*68f0*/  IABS R9, R6 ;  /* 0x0000000600097213 */ /* 0x000fc40000000000 */
[--C-:B------:R-:W-:Y:S02]  /*6900*/  @!P1 IMAD.IADD R8, R8, 0x1, -R25.reuse ;  /* 0x0000000108089824 */ /* 0x100fe400078e0a19 */
[----:B------:R-:W-:Y:S02]  /*6910*/  IMAD.MOV R20, RZ, RZ, -R20 ;  /* 0x000000ffff147224 */ /* 0x000fe400078e0a14 */
[----:B------:R-:W-:Y:S01]  /*6920*/  @!P6 IMAD.IADD R11, R11, 0x1, -R25 ;  /* 0x000000010b0be824 */ /* 0x000fe200078e0a19 */
[----:B------:R-:W-:Y:S01]  /*6930*/  ISETP.GT.U32.AND P6, PT, R25, R2, PT ;  /* 0x000000021900720c */ /* 0x000fe20003fc4070 */
[----:B------:R-:W-:-:S04]  /*6940*/  IMAD.HI.U32 R13, R23, R9, RZ ;  /* 0x00000009170d7227 */ /* 0x000fc800078e00ff */
[----:B0-----:R-:W-:Y:S02]  /*6950*/  IMAD.MOV.U32 R0, RZ, RZ, R4 ;  /* 0x000000ffff007224 */ /* 0x001fe400078e0004 */
[----:B------:R-:W-:-:S04]  /*6960*/  IMAD.HI.U32 R4, R23, R10, RZ ;  /* 0x0000000a17047227 */ /* 0x000fc800078e00ff */
[----:B------:R-:W-:Y:S02]  /*6970*/  IMAD.MOV R4, RZ, RZ, -R4 ;  /* 0x000000ffff047224 */ /* 0x000fe400078e0a04 */
[----:B------:R-:W-:Y:S01]  /*6980*/  @!P2 IMAD.MOV R0, RZ, RZ, -R0 ;  /* 0x000000ffff00a224 */ /* 0x000fe200078e0a00 */
[----:B------:R-:W-:Y:S01]  /*6990*/  ISETP.GE.AND P2, PT, R5, RZ, PT ;  /* 0x000000ff0500720c */ /* 0x000fe20003f46270 */
[----:B------:R-:W-:Y:S01]  /*69a0*/  IMAD R10, R25, R4, R10 ;  /* 0x00000004190a7224 */ /* 0x000fe200078e020a */
[C---:B------:R-:W-:Y:S01]  /*69b0*/  LOP3.LUT R4, R22.reuse, 0x10a, RZ, 0xfc, !PT ;  /* 0x0000010a16047812 */ /* 0x040fe200078efcff */
[----:B------:R-:W-:Y:S01]  /*69c0*/  @!P3 IMAD.IADD R7, R7, 0x1, -R25 ;  /* 0x000000010707b824 */ /* 0x000fe200078e0a19 */
[----:B------:R-:W-:Y:S01]  /*69d0*/  ISETP.GE.AND P3, PT, R3, RZ, PT ;  /* 0x000000ff0300720c */ /* 0x000fe20003f66270 */
[----:B------:R0:W-:Y:S01]  /*69e0*/  STL [R1+0x214], R0 ;  /* 0x0002140001007387 */ /* 0x0001e20000100800 */
[C---:B------:R-:W-:Y:S01]  /*69f0*/  ISETP.GT.U32.AND P1, PT, R25.reuse, R10, PT ;  /* 0x0000000a1900720c */ /* 0x040fe20003f24070 */
[----:B------:R-:W-:Y:S01]  /*6a00*/  IMAD.MOV R13, RZ, RZ, -R13 ;  /* 0x000000ffff0d7224 */ /* 0x000fe200078e0a0d */
[----:B------:R-:W-:Y:S01]  /*6a10*/  LOP3.LUT R3, R22, 0x10c, RZ, 0xfc, !PT ;  /* 0x0000010c16037812 */ /* 0x000fe200078efcff */
[----:B------:R-:W-:Y:S01]  /*6a20*/  @!P6 IMAD.IADD R2, R2, 0x1, -R25 ;  /* 0x000000010202e824 */ /* 0x000fe200078e0a19 */
[----:B------:R-:W-:Y:S01]  /*6a30*/  IABS R12, R4 ;  /* 0x00000004000c7213 */ /* 0x000fe20000000000 */
[C---:B------:R-:W-:Y:S01]  /*6a40*/  IMAD R9, R25.reuse, R13, R9 ;  /* 0x0000000d19097224 */ /* 0x040fe200078e0209 */
[----:B------:R-:W-:Y:S01]  /*6a50*/  IABS R5, R3 ;  /* 0x0000000300057213 */ /* 0x000fe20000000000 */
[C---:B------:R-:W-:Y:S01]  /*6a60*/  IMAD R17, R25.reuse, R20, R17 ;  /* 0x0000001419117224 */ /* 0x040fe200078e0211 */
[----:B------:R-:W-:Y:S01]  /*6a70*/  ISETP.GT.U32.AND P6, PT, R25, R2, PT ;  /* 0x000000021900720c */ /* 0x000fe20003fc4070 */
[----:B0-----:R-:W-:-:S02]  /*6a80*/  IMAD.MOV.U32 R0, RZ, RZ, R11 ;  /* 0x000000ffff007224 */ /* 0x001fc400078e000b */
[----:B------:R-:W-:Y:S02]  /*6a90*/  IMAD.MOV.U32 R11, RZ, RZ, R7 ;  /* 0x000000ffff0b7224 */ /* 0x000fe400078e0007 */
[----:B------:R-:W-:Y:S02]  /*6aa0*/  @!P1 IMAD.IADD R10, R10, 0x1, -R25 ;  /* 0x000000010a0a9824 */ /* 0x000fe400078e0a19 */
[----:B------:R-:W-:Y:S01]  /*6ab0*/  @!P0 IMAD.MOV R0, RZ, RZ, -R0 ;  /* 0x000000ffff008224 */ /* 0x000fe200078e0a00 */
[----:B------:R-:W-:Y:S01]  /*6ac0*/  ISETP.GE.AND P0, PT, R6, RZ, PT ;  /* 0x000000ff0600720c */ /* 0x000fe20003f06270 */
[----:B------:R-:W-:Y:S01]  /*6ad0*/  IMAD.HI.U32 R6, R23, R5, RZ ;  /* 0x0000000517067227 */ /* 0x000fe200078e00ff */
[C---:B------:R-:W-:Y:S02]  /*6ae0*/  ISETP.GT.U32.AND P1, PT, R25.reuse, R10, PT ;  /* 0x0000000a1900720c */ /* 0x040fe40003f24070 */
[----:B------:R0:W-:Y:S01]  /*6af0*/  STL [R1+0x210], R0 ;  /* 0x0002100001007387 */ /* 0x0001e20000100800 */
[----:B------:R-:W-:Y:S01]  /*6b00*/  @!P4 IMAD.MOV R11, RZ, RZ, -R11 ;  /* 0x000000ffff0bc224 */ /* 0x000fe200078e0a0b */
[----:B------:R-:W-:Y:S01]  /*6b10*/  ISETP.GT.U32.AND P4, PT, R25, R9, PT ;  /* 0x000000091900720c */ /* 0x000fe20003f84070 */
[----:B------:R-:W-:-:S02]  /*6b20*/  IMAD.MOV R6, RZ, RZ, -R6 ;  /* 0x000000ffff067224 */ /* 0x000fc400078e0a06 */
[----:B------:R-:W-:Y:S01]  /*6b30*/  IMAD.HI.U32 R7, R23, R12, RZ ;  /* 0x0000000c17077227 */ /* 0x000fe200078e00ff */
[----:B------:R1:W-:Y:S03]  /*6b40*/  STL [R1+0x1e8], R11 ;  /* 0x0001e80b01007387 */ /* 0x0003e60000100800 */
[C---:B------:R-:W-:Y:S02]  /*6b50*/  IMAD R5, R25.reuse, R6, R5 ;  /* 0x0000000619057224 */ /* 0x040fe400078e0205 */
[----:B------:R-:W-:Y:S02]  /*6b60*/  @!P1 IMAD.IADD R10, R10, 0x1, -R25 ;  /* 0x000000010a0a9824 */ /* 0x000fe400078e0a19 */
[----:B------:R-:W-:Y:S01]  /*6b70*/  IMAD.MOV R7, RZ, RZ, -R7 ;  /* 0x000000ffff077224 */ /* 0x000fe200078e0a07 */
[----:B------:R-:W-:Y:S01]  /*6b80*/  ISETP.GT.U32.AND P1, PT, R25, R5, PT ;  /* 0x000000051900720c */ /* 0x000fe20003f24070 */
[--C-:B------:R-:W-:Y:S01]  /*6b90*/  @!P6 IMAD.IADD R2, R2, 0x1, -R25.reuse ;  /* 0x000000010202e824 */ /* 0x100fe200078e0a19 */
[----:B------:R-:W-:Y:S01]  /*6ba0*/  ISETP.GE.AND P6, PT, R4, RZ, PT ;  /* 0x000000ff0400720c */ /* 0x000fe20003fc6270 */
[----:B------:R-:W-:-:S02]  /*6bb0*/  @!P4 IMAD.IADD R9, R9, 0x1, -R25 ;  /* 0x000000010909c824 */ /* 0x000fc400078e0a19 */
[----:B0-----:R-:W-:Y:S01]  /*6bc0*/  IMAD.MOV.U32 R0, RZ, RZ, R8 ;  /* 0x000000ffff007224 */ /* 0x001fe200078e0008 */
[C---:B------:R-:W-:Y:S01]  /*6bd0*/  LOP3.LUT R8, R22.reuse, 0x108, RZ, 0xfc, !PT ;  /* 0x0000010816087812 */ /* 0x040fe200078efcff */
[C---:B------:R-:W-:Y:S01]  /*6be0*/  IMAD R12, R25.reuse, R7, R12 ;  /* 0x00000007190c7224 */ /* 0x040fe200078e020c */
[C---:B------:R-:W-:Y:S01]  /*6bf0*/  ISETP.GT.U32.AND P4, PT, R25.reuse, R9, PT ;  /* 0x000000091900720c */ /* 0x040fe20003f84070 */
[----:B-1----:R-:W-:Y:S01]  /*6c00*/  IMAD.MOV.U32 R11, RZ, RZ, R2 ;  /* 0x000000ffff0b7224 */ /* 0x002fe200078e0002 */
[----:B------:R-:W-:Y:S01]  /*6c10*/  LOP3.LUT R7, R22, 0x106, RZ, 0xfc, !PT ;  /* 0x0000010616077812 */ /* 0x000fe200078efcff */
[----:B------:R-:W-:Y:S01]  /*6c20*/  @!P5 IMAD.MOV R0, RZ, RZ, -R0 ;  /* 0x000000ffff00d224 */ /* 0x000fe200078e0a00 */
[----:B------:R-:W-:Y:S01]  /*6c30*/  IABS R4, R8 ;  /* 0x0000000800047213 */ /* 0x000fe20000000000 */
[----:B------:R-:W-:Y:S01]  /*6c40*/  @!P2 IMAD.MOV R11, RZ, RZ, -R11 ;  /* 0x000000ffff0ba224 */ /* 0x000fe200078e0a0b */
[----:B------:R-:W-:Y:S01]  /*6c50*/  ISETP.GT.U32.AND P2, PT, R25, R12, PT ;  /* 0x0000000c1900720c */ /* 0x000fe20003f44070 */
[----:B------:R-:W-:Y:S01]  /*6c60*/  @!P1 IMAD.IADD R5, R5, 0x1, -R25 ;  /* 0x0000000105059824 */ /* 0x000fe200078e0a19 */
[----:B------:R0:W-:Y:S01]  /*6c70*/  STL [R1+0x1f0], R0 ;  /* 0x0001f00001007387 */ /* 0x0001e20000100800 */
[----:B------:R-:W-:-:S02]  /*6c80*/  IABS R6, R7 ;  /* 0x0000000700067213 */ /* 0x000fc40000000000 */
[----:B------:R-:W-:Y:S01]  /*6c90*/  ISETP.GE.AND P5, PT, R3, RZ, PT ;  /* 0x000000ff0300720c */ /* 0x000fe20003fa6270 */
[----:B------:R-:W-:Y:S01]  /*6ca0*/  STL [R1+0x204], R11 ;  /* 0x0002040b01007387 */ /* 0x000fe20000100800 */
[----:B------:R-:W-:Y:S01]  /*6cb0*/  ISETP.GT.U32.AND P1, PT, R25, R5, PT ;  /* 0x000000051900720c */ /* 0x000fe20003f24070 */
[----:B------:R-:W-:Y:S01]  /*6cc0*/  @!P4 IMAD.IADD R9, R9, 0x1, -R25 ;  /* 0x000000010909c824 */ /* 0x000fe200078e0a19 */
[----:B------:R-:W-:Y:S01]  /*6cd0*/  ISETP.GE.AND P4, PT, R7, RZ, PT ;  /* 0x000000ff0700720c */ /* 0x000fe20003f86270 */
[----:B------:R-:W-:Y:S01]  /*6ce0*/  IMAD.HI.U32 R7, R23, R6, RZ ;  /* 0x0000000617077227 */ /* 0x000fe200078e00ff */
[----:B------:R-:W-:-:S03]  /*6cf0*/  LOP3.LUT R3, R22, 0x104, RZ, 0xfc, !PT ;  /* 0x0000010416037812 */ /* 0x000fc600078efcff */
[----:B0-----:R-:W-:Y:S01]  /*6d00*/  IMAD.MOV.U32 R0, RZ, RZ, R10 ;  /* 0x000000ffff007224 */ /* 0x001fe200078e000a */
[----:B------:R-:W-:Y:S01]  /*6d10*/  IABS R2, R3 ;  /* 0x0000000300027213 */ /* 0x000fe20000000000 */
[----:B------:R-:W-:Y:S02]  /*6d20*/  @!P2 IMAD.IADD R12, R12, 0x1, -R25 ;  /* 0x000000010c0ca824 */ /* 0x000fe400078e0a19 */
[----:B------:R-:W-:Y:S01]  /*6d30*/  @!P3 IMAD.MOV R0, RZ, RZ, -R0 ;  /* 0x000000ffff00b224 */ /* 0x000fe200078e0a00 */
[----:B------:R-:W-:Y:S01]  /*6d40*/  ISETP.GE.AND P3, PT, R8, RZ, PT ;  /* 0x000000ff0800720c */ /* 0x000fe20003f66270 */
[----:B------:R-:W-:Y:S01]  /*6d50*/  IMAD.HI.U32 R10, R23, R4, RZ ;  /* 0x00000004170a7227 */ /* 0x000fe200078e00ff */
[----:B------:R-:W-:Y:S02]  /*6d60*/  ISETP.GT.U32.AND P2, PT, R25, R12, PT ;  /* 0x0000000c1900720c */ /* 0x000fe40003f44070 */
[----:B------:R0:W-:Y:S01]  /*6d70*/  STL [R1+0x200], R0 ;  /* 0x0002000001007387 */ /* 0x0001e20000100800 */
[----:B------:R-:W-:-:S02]  /*6d80*/  IMAD.MOV R10, RZ, RZ, -R10 ;  /* 0x000000ffff0a7224 */ /* 0x000fc400078e0a0a */
[----:B------:R-:W-:Y:S02]  /*6d90*/  IMAD.MOV R7, RZ, RZ, -R7 ;  /* 0x000000ffff077224 */ /* 0x000fe400078e0a07 */
[----:B------:R-:W-:Y:S02]  /*6da0*/  @!P1 IMAD.IADD R5, R5, 0x1, -R25 ;  /* 0x0000000105059824 */ /* 0x000fe400078e0a19 */
[----:B------:R-:W-:Y:S02]  /*6db0*/  IMAD R4, R25, R10, R4 ;  /* 0x0000000a19047224 */ /* 0x000fe400078e0204 */
[----:B------:R-:W-:-:S03]  /*6dc0*/  IMAD.HI.U32 R8, R23, R2, RZ ;  /* 0x0000000217087227 */ /* 0x000fc600078e00ff */
[----:B------:R-:W-:Y:S01]  /*6dd0*/  ISETP.GT.U32.AND P1, PT, R25, R4, PT ;  /* 0x000000041900720c */ /* 0x000fe20003f24070 */
[----:B0-----:R-:W-:Y:S02]  /*6de0*/  IMAD.MOV.U32 R0, RZ, RZ, R9 ;  /* 0x000000ffff007224 */ /* 0x001fe400078e0009 */
[----:B------:R-:W-:Y:S02]  /*6df0*/  IMAD.MOV R8, RZ, RZ, -R8 ;  /* 0x000000ffff087224 */ /* 0x000fe400078e0a08 */
[----:B------:R-:W-:Y:S01]  /*6e00*/  @!P0 IMAD.MOV R0, RZ, RZ, -R0 ;  /* 0x000000ffff008224 */ /* 0x000fe200078e0a00 */
[----:B------:R-:W-:Y:S01]  /*6e10*/  ISETP.GE.AND P0, PT, R3, RZ, PT ;  /* 0x000000ff0300720c */ /* 0x000fe20003f06270 */
[C---:B------:R-:W-:Y:S01]  /*6e20*/  IMAD R3, R25.reuse, R7, R6 ;  /* 0x0000000719037224 */ /* 0x040fe200078e0206 */
[----:B------:R-:W-:Y:S01]  /*6e30*/  LOP3.LUT R7, R22, 0xfc, RZ, 0xfc, !PT ;  /* 0x000000fc16077812 */ /* 0x000fe200078efcff */
[--C-:B------:R-:W-:Y:S01]  /*6e40*/  @!P2 IMAD.IADD R12, R12, 0x1, -R25.reuse ;  /* 0x000000010c0ca824 */ /* 0x100fe200078e0a19 */
[----:B------:R0:W-:Y:S01]  /*6e50*/  STL [R1+0x1f8], R0 ;  /* 0x0001f80001007387 */ /* 0x0001e20000100800 */
[----:B------:R-:W-:Y:S01]  /*6e60*/  IMAD R2, R25, R8, R2 ;  /* 0x0000000819027224 */ /* 0x000fe200078e0202 */
[----:B------:R-:W-:Y:S01]  /*6e70*/  LOP3.LUT R8, R22, 0x102, RZ, 0xfc, !PT ;  /* 0x0000010216087812 */ /* 0x000fe200078efcff */
[----:B------:R-:W-:Y:S01]  /*6e80*/  @!P1 IMAD.IADD R4, R4, 0x1, -R25 ;  /* 0x0000000104049824 */ /* 0x000fe200078e0a19 */
[----:B------:R-:W-:-:S02]  /*6e90*/  IABS R11, R7 ;  /* 0x00000007000b7213 */ /* 0x000fc40000000000 */
[----:B------:R-:W-:Y:S02]  /*6ea0*/  ISETP.GE.AND P2, PT, R8, RZ, PT ;  /* 0x000000ff0800720c */ /* 0x000fe40003f46270 */
[C---:B------:R-:W-:Y:S01]  /*6eb0*/  ISETP.GT.U32.AND P1, PT, R25.reuse, R4, PT ;  /* 0x000000041900720c */ /* 0x040fe20003f24070 */
[----:B0-----:R-:W-:Y:S01]  /*6ec0*/  IMAD.MOV.U32 R0, RZ, RZ, R5 ;  /* 0x000000ffff007224 */ /* 0x001fe200078e0005 */
[----:B------:R-:W-:Y:S02]  /*6ed0*/  IABS R8, R8 ;  /* 0x0000000800087213 */ /* 0x000fe40000000000 */
[----:B------:R-:W-:Y:S01]  /*6ee0*/  LOP3.LUT R5, R22, 0x100, RZ, 0xfc, !PT ;  /* 0x0000010016057812 */ /* 0x000fe200078efcff */
[----:B------:R-:W-:Y:S01]  /*6ef0*/  @!P5 IMAD.MOV R0, RZ, RZ, -R0 ;  /* 0x000000ffff00d224 */ /* 0x000fe200078e0a00 */
[----:B------:R-:W-:Y:S02]  /*6f00*/  ISETP.GT.U32.AND P5, PT, R25, R3, PT ;  /* 0x000000031900720c */ /* 0x000fe40003fa4070 */
[----:B------:R-:W-:-:S02]  /*6f10*/  IABS R9, R5 ;  /* 0x0000000500097213 */ /* 0x000fc40000000000 */
[----:B------:R0:W-:Y:S01]  /*6f20*/  STL [R1+0x1fc], R0 ;  /* 0x0001fc0001007387 */ /* 0x0001e20000100800 */
[----:B------:R-:W-:Y:S02]  /*6f30*/  LOP3.LUT R6, R22, 0xfe, RZ, 0xfc, !PT ;  /* 0x000000fe16067812 */ /* 0x000fe400078efcff */
[----:B------:R-:W-:Y:S01]  /*6f40*/  @!P1 IMAD.IADD R4, R4, 0x1, -R25 ;  /* 0x0000000104049824 */ /* 0x000fe200078e0a19 */
[----:B------:R-:W-:Y:S01]  /*6f50*/  ISETP.GE.AND P1, PT, R5, RZ, PT ;  /* 0x000000ff0500720c */ /* 0x000fe20003f26270 */
[----:B------:R-:W-:Y:S01]  /*6f60*/  IMAD.HI.U32 R5, R23, R11, RZ ;  /* 0x0000000b17057227 */ /* 0x000fe200078e00ff */
[----:B------:R-:W-:-:S03]  /*6f70*/  IABS R10, R6 ;  /* 0x00000006000a7213 */ /* 0x000fc60000000000 */
[----:B------:R-:W-:Y:S02]  /*6f80*/  IMAD.MOV.U32 R15, RZ, RZ, R4 ;  /* 0x000000ffff0f7224 */ /* 0x000fe400078e0004 */
[----:B0-----:R-:W-:Y:S02]  /*6f90*/  IMAD.MOV.U32 R0, RZ, RZ, R12 ;  /* 0x000000ffff007224 */ /* 0x001fe400078e000c */
[----:B------:R-:W-:Y:S02]  /*6fa0*/  @!P5 IMAD.IADD R3, R3, 0x1, -R25 ;  /* 0x000000010303d824 */ /* 0x000fe400078e0a19 */
[----:B------:R-:W-:Y:S01]  /*6fb0*/  @!P6 IMAD.MOV R0, RZ, RZ, -R0 ;  /* 0x000000ffff00e224 */ /* 0x000fe200078e0a00 */
[----:B------:R-:W-:Y:S01]  /*6fc0*/  ISETP.GT.U32.AND P6, PT, R25, R2, PT ;  /* 0x000000021900720c */ /* 0x000fe20003fc4070 */
[----:B------:R-:W-:Y:S01]  /*6fd0*/  IMAD.HI.U32 R12, R23, R8, RZ ;  /* 0x00000008170c7227 */ /* 0x000fe200078e00ff */
[----:B------:R-:W-:Y:S02]  /*6fe0*/  ISETP.GT.U32.AND P5, PT, R25, R3, PT ;  /* 0x000000031900720c */ /* 0x000fe40003fa4070 */
[----:B------:R0:W-:Y:S01]  /*6ff0*/  STL [R1+0x1f4], R0 ;  /* 0x0001f40001007387 */ /* 0x0001e20000100800 */
[----:B------:R-:W-:-:S02]  /*7000*/  IMAD.MOV R12, RZ, RZ, -R12 ;  /* 0x000000ffff0c7224 */ /* 0x000fc400078e0a0c */
[----:B------:R-:W-:Y:S02]  /*7010*/  @!P3 IMAD.MOV R15, RZ, RZ, -R15 ;  /* 0x000000ffff0fb224 */ /* 0x000fe400078e0a0f */
[----:B------:R-:W-:Y:S02]  /*7020*/  IMAD R8, R25, R12, R8 ;  /* 0x0000000c19087224 */ /* 0x000fe400078e0208 */
[----:B------:R-:W-:Y:S01]  /*7030*/  IMAD.HI.U32 R13, R23, R9, RZ ;  /* 0x00000009170d7227 */ /* 0x000fe200078e00ff */
[----:B------:R-:W-:Y:S03]  /*7040*/  STL [R1+0x1e4], R15 ;  /* 0x0001e40f01007387 */ /* 0x000fe60000100800 */
[--C-:B------:R-:W-:Y:S02]  /*7050*/  @!P6 IMAD.IADD R2, R2, 0x1, -R25.reuse ;  /* 0x000000010202e824 */ /* 0x100fe400078e0a19 */
[----:B------:R-:W-:Y:S01]  /*7060*/  @!P5 IMAD.IADD R3, R3, 0x1, -R25 ;  /* 0x000000010303d824 */ /* 0x000fe200078e0a19 */
[C---:B------:R-:W-:Y:S01]  /*7070*/  ISETP.GT.U32.AND P5, PT, R25.reuse, R8, PT ;  /* 0x000000081900720c */ /* 0x040fe20003fa4070 */
[----:B------:R-:W-:Y:S01]  /*7080*/  IMAD.MOV R4, RZ, RZ, -R5 ;  /* 0x000000ffff047224 */ /* 0x000fe200078e0a05 */
[C---:B------:R-:W-:Y:S01]  /*7090*/  ISETP.GT.U32.AND P6, PT, R25.reuse, R2, PT ;  /* 0x000000021900720c */ /* 0x040fe20003fc4070 */
[----:B0-----:R-:W-:Y:S01]  /*70a0*/  IMAD.MOV.U32 R0, RZ, RZ, R3 ;  /* 0x000000ffff007224 */ /* 0x001fe200078e0003 */
[C---:B------:R-:W-:Y:S01]  /*70b0*/  LOP3.LUT R3, R22.reuse, 0xfa, RZ, 0xfc, !PT ;  /* 0x000000fa16037812 */ /* 0x040fe200078efcff */
[----:B------:R-:W-:Y:S01]  /*70c0*/  IMAD.MOV R13, RZ, RZ, -R13 ;  /* 0x000000ffff0d7224 */ /* 0x000fe200078e0a0d */
[----:B------:R-:W-:Y:S01]  /*70d0*/  LOP3.LUT R5, R22, 0xf6, RZ, 0xfc, !PT ;  /* 0x000000f616057812 */ /* 0x000fe200078efcff */
[----:B------:R-:W-:Y:S01]  /*70e0*/  @!P4 IMAD.MOV R0, RZ, RZ, -R0 ;  /* 0x000000ffff00c224 */ /* 0x000fe200078e0a00 */
[----:B------:R-:W-:Y:S01]  /*70f0*/  ISETP.GE.AND P4, PT, R6, RZ, PT ;  /* 0x000000ff0600720c */ /* 0x000fe20003f86270 */
[C---:B------:R-:W-:Y:S01]  /*7100*/  IMAD R11, R25.reuse, R4, R11 ;  /* 0x00000004190b7224 */ /* 0x040fe200078e020b */
[----:B------:R-:W-:Y:S01]  /*7110*/  LOP3.LUT R4, R22, 0xf8, RZ, 0xfc, !PT ;  /* 0x000000f816047812 */ /* 0x000fe200078efcff */
[----:B------:R-:W-:Y:S01]  /*7120*/  IMAD R13, R25, R13, R9 ;  /* 0x0000000d190d7224 */ /* 0x000fe200078e0209 */
[----:B------:R0:W-:Y:S01]  /*7130*/  STL [R1+0x1e0], R0 ;  /* 0x0001e00001007387 */ /* 0x0001e20000100800 */
[----:B------:R-:W-:Y:S01]  /*7140*/  IMAD.HI.U32 R14, R23, R10, RZ ;  /* 0x0000000a170e7227 */ /* 0x000fe200078e00ff */
[----:B------:R-:W-:-:S02]  /*7150*/  IABS R9, R3 ;  /* 0x0000000300097213 */ /* 0x000fc40000000000 */
[C---:B------:R-:W-:Y:S01]  /*7160*/  ISETP.GT.U32.AND P3, PT, R25.reuse, R13, PT ;  /* 0x0000000d1900720c */ /* 0x040fe20003f64070 */
[--C-:B------:R-:W-:Y:S02]  /*7170*/  @!P6 IMAD.IADD R2, R2, 0x1, -R25.reuse ;  /* 0x000000010202e824 */ /* 0x100fe400078e0a19 */
[----:B------:R-:W-:Y:S02]  /*7180*/  IMAD.MOV R14, RZ, RZ, -R14 ;  /* 0x000000ffff0e7224 */ /* 0x000fe400078e0a0e */
[----:B------:R-:W-:Y:S02]  /*7190*/  @!P5 IMAD.IADD R8, R8, 0x1, -R25 ;  /* 0x000000010808d824 */ /* 0x000fe400078e0a19 */
[----:B0-----:R-:W-:Y:S01]  /*71a0*/  IMAD.MOV.U32 R0, RZ, RZ, R2 ;  /* 0x000000ffff007224 */ /* 0x001fe200078e0002 */
[----:B------:R-:W-:Y:S01]  /*71b0*/  IABS R2, R4 ;  /* 0x0000000400027213 */ /* 0x000fe20000000000 */
[C---:B------:R-:W-:Y:S01]  /*71c0*/  IMAD R10, R25.reuse, R14, R10 ;  /* 0x0000000e190a7224 */ /* 0x040fe200078e020a */
[C---:B------:R-:W-:Y:S01]  /*71d0*/  ISETP.GT.U32.AND P5, PT, R25.reuse, R8, PT ;  /* 0x000000081900720c */ /* 0x040fe20003fa4070 */
[----:B------:R-:W-:Y:S01]  /*71e0*/  @!P0 IMAD.MOV R0, RZ, RZ, -R0 ;  /* 0x000000ffff008224 */ /* 0x000fe200078e0a00 */
[----:B------:R-:W-:Y:S01]  /*71f0*/  ISETP.GT.U32.AND P0, PT, R25, R11, PT ;  /* 0x0000000b1900720c */ /* 0x000fe20003f04070 */
[----:B------:R-:W-:Y:S01]  /*7200*/  IMAD.HI.U32 R6, R23, R9, RZ ;  /* 0x0000000917067227 */ /* 0x000fe200078e00ff */
[----:B------:R-:W-:-:S02]  /*7210*/  ISETP.GT.U32.AND P6, PT, R25, R10, PT ;  /* 0x0000000a1900720c */ /* 0x000fc40003fc4070 */
[----:B------:R-:W-:Y:S01]  /*7220*/  IABS R14, R5 ;  /* 0x00000005000e7213 */ /* 0x000fe20000000000 */
[----:B------:R-:W-:Y:S01]  /*7230*/  IMAD.MOV R6, RZ, RZ, -R6 ;  /* 0x000000ffff067224 */ /* 0x000fe200078e0a06 */
[----:B------:R0:W-:Y:S01]  /*7240*/  STL [R1+0x1dc], R0 ;  /* 0x0001dc0001007387 */ /* 0x0001e20000100800 */
[----:B------:R-:W-:Y:S02]  /*7250*/  @!P3 IMAD.IADD R13, R13, 0x1, -R25 ;  /* 0x000000010d0db824 */ /* 0x000fe400078e0a19 */
[----:B------:R-:W-:Y:S02]  /*7260*/  IMAD R9, R25, R6, R9 ;  /* 0x0000000619097224 */ /* 0x000fe400078e0209 */
[----:B------:R-:W-:Y:S01]  /*7270*/  IMAD.HI.U32 R6, R23, R2, RZ ;  /* 0x0000000217067227 */ /* 0x000fe200078e00ff */
[----:B------:R-:W-:-:S03]  /*7280*/  ISETP.GT.U32.AND P3, PT, R25, R13, PT ;  /* 0x0000000d1900720c */ /* 0x000fc60003f64070 */
[--C-:B------:R-:W-:Y:S02]  /*7290*/  @!P0 IMAD.IADD R11, R11, 0x1, -R25.reuse ;  /* 0x000000010b0b8824 */ /* 0x100fe400078e0a19 */
[--C-:B------:R-:W-:Y:S01]  /*72a0*/  @!P5 IMAD.IADD R8, R8, 0x1, -R25.reuse ;  /* 0x000000010808d824 */ /* 0x100fe200078e0a19 */
[----:B------:R-:W-:Y:S01]  /*72b0*/  ISETP.GE.AND P5, PT, R7, RZ, PT ;  /* 0x000000ff0700720c */ /* 0x000fe20003fa6270 */
[----:B------:R-:W-:Y:S01]  /*72c0*/  IMAD.MOV R6, RZ, RZ, -R6 ;  /* 0x000000ffff067224 */ /* 0x000fe200078e0a06 */
[C---:B------:R-:W-:Y:S01]  /*72d0*/  ISETP.GT.U32.AND P0, PT, R25.reuse, R11, PT ;  /* 0x0000000b1900720c */ /* 0x040fe20003f04070 */
[--C-:B------:R-:W-:Y:S02]  /*72e0*/  @!P6 IMAD.IADD R10, R10, 0x1, -R25.reuse ;  /* 0x000000010a0ae824 */ /* 0x100fe400078e0a19 */
[----:B------:R-:W-:Y:S02]  /*72f0*/  IMAD.MOV.U32 R12, RZ, RZ, R8 ;  /* 0x000000ffff0c7224 */ /* 0x000fe400078e0008 */
[C---:B------:R-:W-:Y:S01]  /*7300*/  IMAD R8, R25.reuse, R6, R2 ;  /* 0x0000000619087224 */ /* 0x040fe200078e0202 */
[----:B------:R-:W-:Y:S01]  /*7310*/  ISETP.GT.U32.AND P6, PT, R25, R10, PT ;  /* 0x0000000a1900720c */ /* 0x000fe20003fc4070 */
[----:B------:R-:W-:Y:S01]  /*7320*/  @!P3 IMAD.IADD R13, R13, 0x1, -R25 ;  /* 0x000000010d0db824 */ /* 0x000fe200078e0a19 */
[----:B------:R-:W-:Y:S01]  /*7330*/  ISETP.GT.U32.AND P3, PT, R25, R9, PT ;  /* 0x000000091900720c */ /* 0x000fe20003f64070 */
[----:B------:R-:W-:Y:S01]  /*7340*/  @!P2 IMAD.MOV R12, RZ, RZ, -R12 ;  /* 0x000000ffff0ca224 */ /* 0x000fe200078e0a0c */
[----:B------:R-:W-:Y:S01]  /*7350*/  LOP3.LUT R2, R22, 0xf4, RZ, 0xfc, !PT ;  /* 0x000000f416027812 */ /* 0x000fe200078efcff */
[----:B------:R-:W-:Y:S01]  /*7360*/  IMAD.HI.U32 R7, R23, R14, RZ ;  /* 0x0000000e17077227 */ /* 0x000fe200078e00ff */
[----:B------:R-:W-:-:S02]  /*7370*/  ISETP.GE.AND P2, PT, R3, RZ, PT ;  /* 0x000000ff0300720c */ /* 0x000fc40003f46270 */
[----:B------:R1:W-:Y:S01]  /*7380*/  STL [R1+0x1d8], R12 ;  /* 0x0001d80c01007387 */ /* 0x0003e20000100800 */
[----:B------:R-:W-:Y:S01]  /*7390*/  @!P0 IMAD.IADD R11, R11, 0x1, -R25 ;  /* 0x000000010b0b8824 */ /* 0x000fe200078e0a19 */
[----:B------:R-:W-:Y:S01]  /*73a0*/  ISETP.GT.U32.AND P0, PT, R25, R8, PT ;  /* 0x000000081900720c */ /* 0x000fe20003f04070 */
[----:B0-----:R-:W-:Y:S01]  /*73b0*/  IMAD.MOV.U32 R0, RZ, RZ, R13 ;  /* 0x000000ffff007224 */ /* 0x001fe200078e000d */
[----:B------:R-:W-:Y:S01]  /*73c0*/  LOP3.LUT R3, R22, 0xf2, RZ, 0xfc, !PT ;  /* 0x000000f216037812 */ /* 0x000fe200078efcff */
[----:B------:R-:W-:Y:S01]  /*73d0*/  @!P6 IMAD.IADD R10, R10, 0x1, -R25 ;  /* 0x000000010a0ae824 */ /* 0x000fe200078e0a19 */
[----:B------:R-:W-:Y:S01]  /*73e0*/  ISETP.GE.AND P6, PT, R5, RZ, PT ;  /* 0x000000ff0500720c */ /* 0x000fe20003fc6270 */
[----:B------:R-:W-:Y:S01]  /*73f0*/  IMAD.MOV R7, RZ, RZ, -R7 ;  /* 0x000000ffff077224 */ /* 0x000fe200078e0a07 */
[----:B------:R-:W-:Y:S01]  /*7400*/  IABS R5, R2 ;  /* 0x0000000200057213 */ /* 0x000fe20000000000 */
[--C-:B------:R-:W-:Y:S01]  /*7410*/  @!P3 IMAD.IADD R9, R9, 0x1, -R25.reuse ;  /* 0x000000010909b824 */ /* 0x100fe200078e0a19 */
[C---:B------:R-:W-:Y:S01]  /*7420*/  LOP3.LUT R6, R22.reuse, 0xee, RZ, 0xfc, !PT ;  /* 0x000000ee16067812 */ /* 0x040fe200078efcff */
[----:B-1----:R-:W-:Y:S01]  /*7430*/  IMAD.MOV.U32 R12, RZ, RZ, R10 ;  /* 0x000000ffff0c7224 */ /* 0x002fe200078e000a */
[----:B------:R-:W-:Y:S01]  /*7440*/  LOP3.LUT R13, R22, 0xec, RZ, 0xfc, !PT ;  /* 0x000000ec160d7812 */ /* 0x000fe200078efcff */
[----:B------:R-:W-:Y:S01]  /*7450*/  @!P1 IMAD.MOV R0, RZ, RZ, -R0 ;  /* 0x000000ffff009224 */ /* 0x000fe200078e0a00 */
[C---:B------:R-:W-:Y:S01]  /*7460*/  ISETP.GT.U32.AND P3, PT, R25.reuse, R9, PT ;  /* 0x000000091900720c */ /* 0x040fe20003f64070 */
[----:B------:R-:W-:Y:S01]  /*7470*/  @!P0 IMAD.IADD R8, R8, 0x1, -R25 ;  /* 0x0000000108088824 */ /* 0x000fe200078e0a19 */
[----:B------:R-:W-:Y:S01]  /*7480*/  ISETP.GE.AND P1, PT, R4, RZ, PT ;  /* 0x000000ff0400720c */ /* 0x000fe20003f26270 */
[C---:B------:R-:W-:Y:S01]  /*7490*/  IMAD R14, R25.reuse, R7, R14 ;  /* 0x00000007190e7224 */ /* 0x040fe200078e020e */
[----:B------:R0:W-:Y:S01]  /*74a0*/  STL [R1+0x1c0], R0 ;  /* 0x0001c00001007387 */ /* 0x0001e20000100800 */
[----:B------:R-:W-:Y:S01]  /*74b0*/  @!P4 IMAD.MOV R12, RZ, RZ, -R12 ;  /* 0x000000ffff0cc224 */ /* 0x000fe200078e0a0c */
[----:B------:R-:W-:Y:S01]  /*74c0*/  ISETP.GT.U32.AND P0, PT, R25, R8, PT ;  /* 0x000000081900720c */ /* 0x000fe20003f04070 */
[----:B------:R-:W-:Y:S01]  /*74d0*/  IMAD.HI.U32 R7, R23, R5, RZ ;  /* 0x0000000517077227 */ /* 0x000fe200078e00ff */
[----:B------:R-:W-:-:S02]  /*74e0*/  ISETP.GE.AND P4, PT, R2, RZ, PT ;  /* 0x000000ff0200720c */ /* 0x000fc40003f86270 */
[----:B------:R1:W-:Y:S01]  /*74f0*/  STL [R1+0x1cc], R12 ;  /* 0x0001cc0c01007387 */ /* 0x0003e20000100800 */
[----:B------:R-:W-:Y:S01]  /*7500*/  IMAD.MOV R7, RZ, RZ, -R7 ;  /* 0x000000ffff077224 */ /* 0x000fe200078e0a07 */
[----:B------:R-:W-:Y:S01]  /*7510*/  LOP3.LUT R2, R22, 0xf0, RZ, 0xfc, !PT ;  /* 0x000000f016027812 */ /* 0x000fe200078efcff */
[----:B------:R-:W-:Y:S01]  /*7520*/  @!P3 IMAD.IADD R9, R9, 0x1, -R25 ;  /* 0x000000010909b824 */ /* 0x000fe200078e0a19 */
[C---:B------:R-:W-:Y:S01]  /*7530*/  ISETP.GT.U32.AND P3, PT, R25.reuse, R14, PT ;  /* 0x0000000e1900720c */ /* 0x040fe20003f64070 */
[----:B0-----:R-:W-:Y:S01]  /*7540*/  IMAD.MOV.U32 R0, RZ, RZ, R11 ;  /* 0x000000ffff007224 */ /* 0x001fe200078e000b */
[----:B------:R-:W-:Y:S01]  /*7550*/  IABS R4, R2 ;  /* 0x0000000200047213 */ /* 0x000fe20000000000 */
[----:B------:R-:W-:Y:S01]  /*7560*/  IMAD R5, R25, R7, R5 ;  /* 0x0000000719057224 */ /* 0x000fe200078e0205 */
[----:B------:R-:W-:Y:S01]  /*7570*/  IABS R10, R6 ;  /* 0x00000006000a7213 */ /* 0x000fe20000000000 */
[----:B------:R-:W-:Y:S01]  /*7580*/  @!P5 IMAD.MOV R0, RZ, RZ, -R0 ;  /* 0x000000ffff00d224 */ /* 0x000fe200078e0a00 */
[----:B-1----:R-:W-:Y:S01]  /*7590*/  IABS R12, R3 ;  /* 0x00000003000c7213 */ /* 0x002fe20000000000 */
[----:B------:R-:W-:Y:S01]  /*75a0*/  @!P0 IMAD.IADD R8, R8, 0x1, -R25 ;  /* 0x0000000108088824 */ /* 0x000fe200078e0a19 */
[----:B------:R-:W-:Y:S01]  /*75b0*/  ISETP.GE.AND P5, PT, R3, RZ, PT ;  /* 0x000000ff0300720c */ /* 0x000fe20003fa6270 */
[----:B------:R-:W-:Y:S01]  /*75c0*/  IMAD.MOV.U32 R11, RZ, RZ, R9 ;  /* 0x000000ffff0b7224 */ /* 0x000fe200078e0009 */
[----:B------:R-:W-:Y:S01]  /*75d0*/  ISETP.GT.U32.AND P0, PT, R25, R5, PT ;  /* 0x000000051900720c */ /* 0x000fe20003f04070 */
[----:B------:R-:W-:Y:S01]  /*75e0*/  IMAD.HI.U32 R3, R23, R12, RZ ;  /* 0x0000000c17037227 */ /* 0x000fe200078e00ff */
[----:B------:R0:W-:Y:S01]  /*75f0*/  STL [R1+0x1d0], R0 ;  /* 0x0001d00001007387 */ /* 0x0001e20000100800 */
[----:B------:R-:W-:-:S02]  /*7600*/  LOP3.LUT R9, R22, 0xe4, RZ, 0xfc, !PT ;  /* 0x000000e416097812 */ /* 0x000fc400078efcff */
[----:B------:R-:W-:Y:S02]  /*7610*/  IMAD.MOV R3, RZ, RZ, -R3 ;  /* 0x000000ffff037224 */ /* 0x000fe400078e0a03 */
[----:B------:R-:W-:Y:S02]  /*7620*/  @!P2 IMAD.MOV R11, RZ, RZ, -R11 ;  /* 0x000000ffff0ba224 */ /* 0x000fe400078e0a0b */
[----:B------:R-:W-:Y:S02]  /*7630*/  IMAD R12, R25, R3, R12 ;  /* 0x00000003190c7224 */ /* 0x000fe400078e020c */
[----:B------:R-:W-:Y:S01]  /*7640*/  IMAD.HI.U32 R7, R23, R4, RZ ;  /* 0x0000000417077227 */ /* 0x000fe200078e00ff */
[----:B------:R1:W-:Y:S02]  /*7650*/  STL [R1+0x1c4], R11 ;  /* 0x0001c40b01007387 */ /* 0x0003e40000100800 */
[----:B------:R-:W-:Y:S01]  /*7660*/  ISETP.GT.U32.AND P2, PT, R25, R12, PT ;  /* 0x0000000c1900720c */ /* 0x000fe20003f44070 */
[----:B------:R-:W-:-:S02]  /*7670*/  @!P0 IMAD.IADD R5, R5, 0x1, -R25 ;  /* 0x0000000105058824 */ /* 0x000fc400078e0a19 */
[----:B0-----:R-:W-:Y:S01]  /*7680*/  IMAD.MOV.U32 R0, RZ, RZ, R8 ;  /* 0x000000ffff007224 */ /* 0x001fe200078e0008 */
[----:B------:R-:W-:Y:S01]  /*7690*/  IABS R8, R9 ;  /* 0x0000000900087213 */ /* 0x000fe20000000000 */
[----:B------:R-:W-:Y:S01]  /*76a0*/  IMAD.MOV R7, RZ, RZ, -R7 ;  /* 0x000000ffff077224 */ /* 0x000fe200078e0a07 */
[----:B------:R-:W-:Y:S01]  /*76b0*/  ISETP.GT.U32.AND P0, PT, R25, R5, PT ;  /* 0x000000051900720c */ /* 0x000fe20003f04070 */
[----:B------:R-:W-:-:S04]  /*76c0*/  IMAD.HI.U32 R3, R23, R10, RZ ;  /* 0x0000000a17037227 */ /* 0x000fc800078e00ff */
[----:B------:R-:W-:Y:S01]  /*76d0*/  @!P1 IMAD.MOV R0, RZ, RZ, -R0 ;  /* 0x000000ffff009224 */ /* 0x000fe200078e0a00 */
[----:B------:R-:W-:Y:S01]  /*76e0*/  ISETP.GE.AND P1, PT, R2, RZ, PT ;  /* 0x000000ff0200720c */ /* 0x000fe20003f26270 */
[--C-:B------:R-:W-:Y:S02]  /*76f0*/  @!P2 IMAD.IADD R12, R12, 0x1, -R25.reuse ;  /* 0x000000010c0ca824 */ /* 0x100fe400078e0a19 */
[----:B------:R-:W-:Y:S01]  /*7700*/  @!P3 IMAD.IADD R14, R14, 0x1, -R25 ;  /* 0x000000010e0eb824 */ /* 0x000fe200078e0a19 */
[----:B------:R0:W-:Y:S01]  /*7710*/  STL [R1+0x1c8], R0 ;  /* 0x0001c80001007387 */ /* 0x0001e20000100800 */
[C---:B------:R-:W-:Y:S01]  /*7720*/  IMAD R2, R25.reuse, R7, R4 ;  /* 0x0000000719027224 */ /* 0x040fe200078e0204 */
[----:B------:R-:W-:Y:S01]  /*7730*/  IABS R7, R13 ;  /* 0x0000000d00077213 */ /* 0x000fe20000000000 */
[----:B------:R-:W-:Y:S01]  /*7740*/  IMAD.MOV R3, RZ, RZ, -R3 ;  /* 0x000000ffff037224 */ /* 0x000fe200078e0a03 */
[----:B------:R-:W-:Y:S01]  /*7750*/  ISETP.GT.U32.AND P2, PT, R25, R12, PT ;  /* 0x0000000c1900720c */ /* 0x000fe20003f44070 */
[----:B------:R-:W-:Y:S01]  /*7760*/  @!P0 IMAD.IADD R5, R5, 0x1, -R25 ;  /* 0x0000000105058824 */ /* 0x000fe200078e0a19 */
[C---:B------:R-:W-:Y:S01]  /*7770*/  ISETP.GT.U32.AND P3, PT, R25.reuse, R14, PT ;  /* 0x0000000e1900720c */ /* 0x040fe20003f64070 */
[C---:B------:R-:W-:Y:S01]  /*7780*/  IMAD R10, R25.reuse, R3, R10 ;  /* 0x00000003190a7224 */ /* 0x040fe200078e020a */
[----:B------:R-:W-:Y:S01]  /*7790*/  ISETP.GT.U32.AND P0, PT, R25, R2, PT ;  /* 0x000000021900720c */ /* 0x000fe20003f04070 */
[----:B-1----:R-:W-:Y:S01]  /*77a0*/  IMAD.HI.U32 R11, R23, R7, RZ ;  /* 0x00000007170b7227 */ /* 0x002fe200078e00ff */
[----:B------:R-:W-:-:S02]  /*77b0*/  LOP3.LUT R3, R22, 0xea, RZ, 0xfc, !PT ;  /* 0x000000ea16037812 */ /* 0x000fc400078efcff */
[----:B------:R-:W-:Y:S01]  /*77c0*/  LOP3.LUT R4, R22, 0xe6, RZ, 0xfc, !PT ;  /* 0x000000e616047812 */ /* 0x000fe200078efcff */
[----:B------:R-:W-:Y:S01]  /*77d0*/  IMAD.MOV R11, RZ, RZ, -R11 ;  /* 0x000000ffff0b7224 */ /* 0x000fe200078e0a0b */
[----:B------:R-:W-:-:S03]  /*77e0*/  IABS R19, R3 ;  /* 0x0000000300137213 */ /* 0x000fc60000000000 */
[----:B------:R-:W-:Y:S01]  /*77f0*/  @!P2 IMAD.IADD R12, R12, 0x1, -R25 ;  /* 0x000000010c0ca824 */ /* 0x000fe200078e0a19 */
[C---:B------:R-:W-:Y:S01]  /*7800*/  ISETP.GT.U32.AND P2, PT, R25.reuse, R10, PT ;  /* 0x0000000a1900720c */ /* 0x040fe20003f44070 */
[----:B------:R-:W-:Y:S02]  /*7810*/  IMAD R7, R25, R11, R7 ;  /* 0x0000000b19077224 */ /* 0x000fe400078e0207 */
[----:B------:R-:W-:-:S04]  /*7820*/  IMAD.HI.U32 R18, R23, R19, RZ ;  /* 0x0000001317127227 */ /* 0x000fc800078e00ff */
[--C-:B------:R-:W-:Y:S01]  /*7830*/  @!P3 IMAD.IADD R14, R14, 0x1, -R25.reuse ;  /* 0x000000010e0eb824 */ /* 0x100fe200078e0a19 */
[----:B------:R-:W-:Y:S01]  /*7840*/  ISETP.GE.AND P3, PT, R6, RZ, PT ;  /* 0x000000ff0600720c */ /* 0x000fe20003f66270 */
[----:B------:R-:W-:Y:S01]  /*7850*/  @!P0 IMAD.IADD R2, R2, 0x1, -R25 ;  /* 0x0000000102028824 */ /* 0x000fe200078e0a19 */
[C---:B------:R-:W-:Y:S01]  /*7860*/  ISETP.GT.U32.AND P0, PT, R25.reuse, R7, PT ;  /* 0x000000071900720c */ /* 0x040fe20003f04070 */
[----:B------:R-:W-:Y:S01]  /*7870*/  IMAD.MOV R18, RZ, RZ, -R18 ;  /* 0x000000ffff127224 */ /* 0x000fe200078e0a12 */
[----:B------:R-:W-:Y:S01]  /*7880*/  IABS R6, R4 ;  /* 0x0000000400067213 */ /* 0x000fe20000000000 */
[----:B0-----:R-:W-:Y:S01]  /*7890*/  IMAD.MOV.U32 R0, RZ, RZ, R14 ;  /* 0x000000ffff007224 */ /* 0x001fe200078e000e */
[----:B------:R-:W-:Y:S01]  /*78a0*/  LOP3.LUT R14, R22, 0xe0, RZ, 0xfc, !PT ;  /* 0x000000e0160e7812 */ /* 0x000fe200078efcff */
[----:B------:R-:W-:Y:S02]  /*78b0*/  IMAD R18, R25, R18, R19 ;  /* 0x0000001219127224 */ /* 0x000fe400078e0213 */
[----:B------:R-:W-:-:S02]  /*78c0*/  @!P6 IMAD.MOV R0, RZ, RZ, -R0 ;  /* 0x000000ffff00e224 */ /* 0x000fc400078e0a00 */
[--C-:B------:R-:W-:Y:S01]  /*78d0*/  @!P2 IMAD.IADD R10, R10, 0x1, -R25.reuse ;  /* 0x000000010a0aa824 */ /* 0x100fe200078e0a19 */
[----:B------:R-:W-:Y:S01]  /*78e0*/  ISETP.GT.U32.AND P2, PT, R25, R18, PT ;  /* 0x000000121900720c */ /* 0x000fe20003f44070 */
[----:B------:R-:W-:Y:S01]  /*78f0*/  IMAD.HI.U32 R15, R23, R6, RZ ;  /* 0x00000006170f7227 */ /* 0x000fe200078e00ff */
[----:B------:R0:W-:Y:S02]  /*7900*/  STL [R1+0x1b8], R0 ;  /* 0x0001b80001007387 */ /* 0x0001e40000100800 */
[----:B------:R-:W-:Y:S01]  /*7910*/  ISETP.GT.U32.AND P6, PT, R25, R10, PT ;  /* 0x0000000a1900720c */ /* 0x000fe20003fc4070 */
[----:B------:R-:W-:Y:S01]  /*7920*/  @!P0 IMAD.IADD R7, R7, 0x1, -R25 ;  /* 0x0000000107078824 */ /* 0x000fe200078e0a19 */
[----:B------:R-:W-:Y:S01]  /*7930*/  ISETP.GT.U32.AND P0, PT, R25, R2, PT ;  /* 0x000000021900720c */ /* 0x000fe20003f04070 */
[----:B------:R-:W-:Y:S02]  /*7940*/  IMAD.MOV R15, RZ, RZ, -R15 ;  /* 0x000000ffff0f7224 */ /* 0x000fe400078e0a0f */
[----:B------:R-:W-:-:S04]  /*7950*/  IMAD.HI.U32 R11, R23, R8, RZ ;  /* 0x00000008170b7227 */ /* 0x000fc800078e00ff */
[----:B0-----:R-:W-:Y:S01]  /*7960*/  IMAD.MOV.U32 R0, RZ, RZ, R5 ;  /* 0x000000ffff007224 */ /* 0x001fe200078e0005 */
[----:B------:R-:W-:Y:S01]  /*7970*/  IABS R5, R14 ;  /* 0x0000000e00057213 */ /* 0x000fe20000000000 */
[C---:B------:R-:W-:Y:S01]  /*7980*/  IMAD R6, R25.reuse, R15, R6 ;  /* 0x0000000f19067224 */ /* 0x040fe200078e0206 */
[----:B------:R-:W-:Y:S01]  /*7990*/  LOP3.LUT R15, R22, 0xe2, RZ, 0xfc, !PT ;  /* 0x000000e2160f7812 */ /* 0x000fe200078efcff */
[----:B------:R-:W-:Y:S02]  /*79a0*/  @!P4 IMAD.MOV R0, RZ, RZ, -R0 ;  /* 0x000000ffff00c224 */ /* 0x000fe400078e0a00 */
[--C-:B------:R-:W-:Y:S01]  /*79b0*/  @!P2 IMAD.IADD R18, R18, 0x1, -R25.reuse ;  /* 0x000000011212a824 */ /* 0x100fe200078e0a19 */
[C---:B------:R-:W-:Y:S01]  /*79c0*/  ISETP.GT.U32.AND P2, PT, R25.reuse, R7, PT ;  /* 0x000000071900720c */ /* 0x040fe20003f44070 */
[----:B------:R-:W-:Y:S01]  /*79d0*/  @!P0 IMAD.IADD R2, R2, 0x1, -R25 ;  /* 0x0000000102028824 */ /* 0x000fe200078e0a19 */
[----:B------:R0:W-:Y:S01]  /*79e0*/  STL [R1+0x1b4], R0 ;  /* 0x0001b40001007387 */ /* 0x0001e20000100800 */
[C---:B------:R-:W-:Y:S01]  /*79f0*/  ISETP.GT.U32.AND P0, PT, R25.reuse, R6, PT ;  /* 0x000000061900720c */ /* 0x040fe20003f04070 */
[----:B------:R-:W-:Y:S01]  /*7a00*/  IMAD.MOV R11, RZ, RZ, -R11 ;  /* 0x000000ffff0b7224 */ /* 0x000fe200078e0a0b */
[----:B------:R-:W-:Y:S01]  /*7a10*/  ISETP.GT.U32.AND P4, PT, R25, R18, PT ;  /* 0x000000121900720c */ /* 0x000fe20003f84070 */
[----:B------:R-:W-:Y:S01]  /*7a20*/  @!P6 IMAD.IADD R10, R10, 0x1, -R25 ;  /* 0x000000010a0ae824 */ /* 0x000fe200078e0a19 */
[----:B------:R-:W-:Y:S01]  /*7a30*/  ISETP.GE.AND P6, PT, R13, RZ, PT ;  /* 0x000000ff0d00720c */ /* 0x000fe20003fc6270 */
[----:B------:R-:W-:Y:S01]  /*7a40*/  IMAD R8, R25, R11, R8 ;  /* 0x0000000b19087224 */ /* 0x000fe200078e0208 */
[----:B------:R-:W-:Y:S01]  /*7a50*/  IABS R11, R15 ;  /* 0x0000000f000b7213 */ /* 0x000fe20000000000 */
[----:B------:R-:W-:Y:S01]  /*7a60*/  IMAD.MOV.U32 R19, RZ, RZ, R2 ;  /* 0x000000ffff137224 */ /* 0x000fe200078e0002 */
[----:B------:R-:W-:Y:S01]  /*7a70*/  LOP3.LUT R2, R22, 0xde, RZ, 0xfc, !PT ;  /* 0x000000de16027812 */ /* 0x000fe200078efcff */
[----:B0-----:R-:W-:-:S02]  /*7a80*/  IMAD.MOV.U32 R0, RZ, RZ, R12 ;  /* 0x000000ffff007224 */ /* 0x001fc400078e000c */
[--C-:B------:R-:W-:Y:S01]  /*7a90*/  @!P2 IMAD.IADD R7, R7, 0x1, -R25.reuse ;  /* 0x000000010707a824 */ /* 0x100fe200078e0a19 */
[C---:B------:R-:W-:Y:S01]  /*7aa0*/  ISETP.GT.U32.AND P2, PT, R25.reuse, R8, PT ;  /* 0x000000081900720c */ /* 0x040fe20003f44070 */
[----:B------:R-:W-:Y:S01]  /*7ab0*/  @!P5 IMAD.MOV R0, RZ, RZ, -R0 ;  /* 0x000000ffff00d224 */ /* 0x000fe200078e0a00 */
[----:B------:R-:W-:Y:S01]  /*7ac0*/  ISETP.GT.U32.AND P5, PT, R25, R17, PT ;  /* 0x000000111900720c */ /* 0x000fe20003fa4070 */
[--C-:B------:R-:W-:Y:S01]  /*7ad0*/  @!P0 IMAD.IADD R6, R6, 0x1, -R25.reuse ;  /* 0x0000000106068824 */ /* 0x100fe200078e0a19 */
[----:B------:R-:W-:Y:S01]  /*7ae0*/  ISETP.GE.AND P0, PT, R4, RZ, PT ;  /* 0x000000ff0400720c */ /* 0x000fe20003f06270 */
[----:B------:R-:W-:Y:S01]  /*7af0*/  @!P4 IMAD.IADD R18, R18, 0x1, -R25 ;  /* 0x000000011212c824 */ /* 0x000fe200078e0a19 */
[----:B------:R0:W-:Y:S01]  /*7b00*/  STL [R1+0x1b0], R0 ;  /* 0x0001b00001007387 */ /* 0x0001e20000100800 */
[----:B------:R-:W-:Y:S01]  /*7b10*/  ISETP.GE.AND P4, PT, R3, RZ, PT ;  /* 0x000000ff0300720c */ /* 0x000fe20003f86270 */
[----:B------:R-:W-:Y:S01]  /*7b20*/  @!P1 IMAD.MOV R19, RZ, RZ, -R19 ;  /* 0x000000ffff139224 */ /* 0x000fe200078e0a13 */
[----:B------:R-:W-:Y:S01]  /*7b30*/  LOP3.LUT R3, R22, 0xdc, RZ, 0xfc, !PT ;  /* 0x000000dc16037812 */ /* 0x000fe200078efcff */
[----:B------:R-:W-:-:S03]  /*7b40*/  IMAD.HI.U32 R12, R23, R11, RZ ;  /* 0x0000000b170c7227 */ /* 0x000fc600078e00ff */
[----:B------:R-:W-:Y:S01]  /*7b50*/  STL [R1+0x1a4], R19 ;  /* 0x0001a41301007387 */ /* 0x000fe20000100800 */
[----:B------:R-:W-:-:S04]  /*7b60*/  IMAD.HI.U32 R13, R23, R5, RZ ;  /* 0x00000005170d7227 */ /* 0x000fc800078e00ff */
[--C-:B------:R-:W-:Y:S01]  /*7b70*/  @!P5 IMAD.IADD R17, R17, 0x1, -R25.reuse ;  /* 0x000000011111d824 */ /* 0x100fe200078e0a19 */
[----:B------:R-:W-:Y:S01]  /*7b80*/  ISETP.GE.AND P5, PT, R16, RZ, PT ;  /* 0x000000ff1000720c */ /* 0x000fe20003fa6270 */
[----:B0-----:R-:W-:Y:S02]  /*7b90*/  IMAD.MOV.U32 R0, RZ, RZ, R10 ;  /* 0x000000ffff007224 */ /* 0x001fe400078e000a */
[----:B------:R-:W-:Y:S01]  /*7ba0*/  IMAD.MOV R12, RZ, RZ, -R12 ;  /* 0x000000ffff0c7224 */ /* 0x000fe200078e0a0c */
[C---:B------:R-:W-:Y:S01]  /*7bb0*/  ISETP.GT.U32.AND P1, PT, R25.reuse, R17, PT ;  /* 0x000000111900720c */ /* 0x040fe20003f24070 */
[----:B------:R-:W-:Y:S01]  /*7bc0*/  @!P3 IMAD.MOV R0, RZ, RZ, -R0 ;  /* 0x000000ffff00b224 */ /* 0x000fe200078e0a00 */
[C---:B------:R-:W-:Y:S01]  /*7bd0*/  ISETP.GT.U32.AND P3, PT, R25.reuse, R6, PT ;  /* 0x000000061900720c */ /* 0x040fe20003f64070 */
[----:B------:R-:W-:Y:S02]  /*7be0*/  @!P2 IMAD.IADD R8, R8, 0x1, -R25 ;  /* 0x000000010808a824 */ /* 0x000fe400078e0a19 */
[----:B------:R-:W-:Y:S01]  /*7bf0*/  IMAD.MOV.U32 R4, RZ, RZ, R7 ;  /* 0x000000ffff047224 */ /* 0x000fe200078e0007 */
[----:B------:R0:W-:Y:S01]  /*7c00*/  STL [R1+0x1a0], R0 ;  /* 0x0001a00001007387 */ /* 0x0001e20000100800 */
[----:B------:R-:W-:Y:S01]  /*7c10*/  IMAD.MOV R13, RZ, RZ, -R13 ;  /* 0x000000ffff0d7224 */ /* 0x000fe200078e0a0d */
[C---:B------:R-:W-:Y:S01]  /*7c20*/  ISETP.GT.U32.AND P2, PT, R25.reuse, R8, PT ;  /* 0x000000081900720c */ /* 0x040fe20003f44070 */
[----:B------:R-:W-:-:S02]  /*7c30*/  IMAD R11, R25, R12, R11 ;  /* 0x0000000c190b7224 */ /* 0x000fc400078e020b */
[----:B------:R-:W-:Y:S02]  /*7c40*/  @!P6 IMAD.MOV R4, RZ, RZ, -R4 ;  /* 0x000000ffff04e224 */ /* 0x000fe400078e0a04 */
[C---:B------:R-:W-:Y:S01]  /*7c50*/  IMAD R5, R25.reuse, R13, R5 ;  /* 0x0000000d19057224 */ /* 0x040fe200078e0205 */
[----:B------:R-:W-:Y:S01]  /*7c60*/  ISETP.GT.U32.AND P6, PT, R25, R11, PT ;  /* 0x0000000b1900720c */ /* 0x000fe20003fc4070 */
[--C-:B------:R-:W-:Y:S01]  /*7c70*/  @!P1 IMAD.IADD R17, R17, 0x1, -R25.reuse ;  /* 0x0000000111119824 */ /* 0x100fe200078e0a19 */
[----:B------:R1:W-:Y:S01]  /*7c80*/  STL [R1+0x198], R4 ;  /* 0x0001980401007387 */ /* 0x0003e20000100800 */
[----:B0-----:R-:W-:Y:S01]  /*7c90*/  IMAD.MOV.U32 R0, RZ, RZ, R18 ;  /* 0x000000ffff007224 */ /* 0x001fe200078e0012 */
[----:B------:R-:W-:Y:S01]  /*7ca0*/  ISETP.GT.U32.AND P1, PT, R25, R5, PT ;  /* 0x000000051900720c */ /* 0x000fe20003f24070 */
[----:B------:R-:W-:Y:S01]  /*7cb0*/  @!P3 IMAD.IADD R6, R6, 0x1, -R25 ;  /* 0x000000010606b824 */ /* 0x000fe200078e0a19 */
[----:B------:R-:W-:Y:S01]  /*7cc0*/  ISETP.GE.AND P3, PT, R15, RZ, PT ;  /* 0x000000ff0f00720c */ /* 0x000fe20003f66270 */
[----:B------:R-:W-:Y:S01]  /*7cd0*/  @!P4 IMAD.MOV R0, RZ, RZ, -R0 ;  /* 0x000000ffff00c224 */ /* 0x000fe200078e0a00 */
[----:B------:R-:W-:Y:S01]  /*7ce0*/  ISETP.GE.AND P4, PT, R9, RZ, PT ;  /* 0x000000ff0900720c */ /* 0x000fe20003f86270 */
[----:B------:R-:W-:Y:S01]  /*7cf0*/  IMAD.MOV.U32 R10, RZ, RZ, R17 ;  /* 0x000000ffff0a7224 */ /* 0x000fe200078e0011 */
[----:B------:R-:W-:Y:S01]  /*7d00*/  IABS R9, R2 ;  /* 0x0000000200097213 */ /* 0x000fe20000000000 */
[----:B------:R-:W-:Y:S01]  /*7d10*/  @!P2 IMAD.IADD R8, R8, 0x1, -R25 ;  /* 0x000000010808a824 */ /* 0x000fe200078e0a19 */
[----:B------:R0:W-:Y:S01]  /*7d20*/  STL [R1+0x194], R0 ;  /* 0x0001940001007387 */ /* 0x0001e20000100800 */
[----:B------:R-:W-:Y:S01]  /*7d30*/  @!P5 IMAD.MOV R10, RZ, RZ, -R10 ;  /* 0x000000ffff0ad224 */ /* 0x000fe200078e0a0a */
[----:B-1----:R-:W-:Y:S01]  /*7d40*/  IABS R4, R3 ;  /* 0x0000000300047213 */ /* 0x002fe20000000000 */
[----:B------:R-:W-:Y:S01]  /*7d50*/  IMAD.HI.U32 R7, R23, R9, RZ ;  /* 0x0000000917077227 */ /* 0x000fe200078e00ff */
[----:B------:R-:W-:-:S02]  /*7d60*/  ISETP.GE.AND P2, PT, R14, RZ, PT ;  /* 0x000000ff0e00720c */ /* 0x000fc40003f46270 */
[----:B------:R-:W-:Y:S01]  /*7d70*/  STL [R1+0x190], R10 ;  /* 0x0001900a01007387 */ /* 0x000fe20000100800 */
[----:B------:R-:W-:Y:S02]  /*7d80*/  IMAD.MOV R7, RZ, RZ, -R7 ;  /* 0x000000ffff077224 */ /* 0x000fe400078e0a07 */
[----:B------:R-:W-:Y:S01]  /*7d90*/  @!P6 IMAD.IADD R11, R11, 0x1, -R25 ;  /* 0x000000010b0be824 */ /* 0x000fe200078e0a19 */
[----:B------:R-:W-:Y:S01]  /*7da0*/  ISETP.GE.AND P6, PT, R2, RZ, PT ;  /* 0x000000ff0200720c */ /* 0x000fe20003fc6270 */
[----:B0-----:R-:W-:Y:S02]  /*7db0*/  IMAD.MOV.U32 R0, RZ, RZ, R6 ;  /* 0x000000ffff007224 */ /* 0x001fe400078e0006 */
[----:B------:R-:W-:Y:S02]  /*7dc0*/  IMAD R9, R25, R7, R9 ;  /* 0x0000000719097224 */ /* 0x000fe400078e0209 */
[----:B------:R-:W-:Y:S01]  /*7dd0*/  @!P0 IMAD.MOV R0, RZ, RZ, -R0 ;  /* 0x000000ffff008224 */ /* 0x000fe200078e0a00 */
[----:B------:R-:W-:Y:S01]  /*7de0*/  ISETP.GE.AND P0, PT, R3, RZ, PT ;  /* 0x000000ff0300720c */ /* 0x000fe20003f06270 */
[----:B------:R-:W-:Y:S01]  /*7df0*/  @!P1 IMAD.IADD R5, R5, 0x1, -R25 ;  /* 0x0000000105059824 */ /* 0x000fe200078e0a19 */
[----:B------:R-:W-:Y:S01]  /*7e00*/  ISETP.GT.U32.AND P1, PT, R25, R11, PT ;  /* 0x0000000b1900720c */ /* 0x000fe20003f24070 */
[----:B------:R-:W-:Y:S01]  /*7e10*/  IMAD.HI.U32 R2, R23, R4, RZ ;  /* 0x0000000417027227 */ /* 0x000fe200078e00ff */
[----:B------:R0:W-:Y:S01]  /*7e20*/  STL [R1+0x18c], R0 ;  /* 0x00018c0001007387 */ /* 0x0001e20000100800 */
[----:B------:R-:W-:-:S02]  /*7e30*/  LOP3.LUT R3, R22, 0xda, RZ, 0xfc, !PT ;  /* 0x000000da16037812 */ /* 0x000fc400078efcff */
[----:B------:R-:W-:Y:S01]  /*7e40*/  ISETP.GT.U32.AND P5, PT, R25, R5, PT ;  /* 0x000000051900720c */ /* 0x000fe20003fa4070 */
[----:B------:R-:W-:-:S04]  /*7e50*/  IMAD.MOV R2, RZ, RZ, -R2 ;  /* 0x000000ffff027224 */ /* 0x000fc800078e0a02 */
[----:B------:R-:W-:Y:S01]  /*7e60*/  IMAD R14, R25, R2, R4 ;  /* 0x00000002190e7224 */ /* 0x000fe200078e0204 */
[C---:B------:R-:W-:Y:S01]  /*7e70*/  LOP3.LUT R2, R22.reuse, 0xd6, RZ, 0xfc, !PT ;  /* 0x000000d616027812 */ /* 0x040fe200078efcff */
[----:B0-----:R-:W-:Y:S01]  /*7e80*/  IMAD.MOV.U32 R0, RZ, RZ, R8 ;  /* 0x000000ffff007224 */ /* 0x001fe200078e0008 */
[----:B------:R-:W-:Y:S01]  /*7e90*/  LOP3.LUT R4, R22, 0xd8, RZ, 0xfc, !PT ;  /* 0x000000d816047812 */ /* 0x000fe200078efcff */
[--C-:B------:R-:W-:Y:S01]  /*7ea0*/  @!P1 IMAD.IADD R11, R11, 0x1, -R25.reuse ;  /* 0x000000010b0b9824 */ /* 0x100fe200078e0a19 */
[----:B------:R-:W-:Y:S01]  /*7eb0*/  ISETP.GE.AND P1, PT, R3, RZ, PT ;  /* 0x000000ff0300720c */ /* 0x000fe20003f26270 */
[----:B------:R-:W-:Y:S01]  /*7ec0*/  @!P4 IMAD.MOV R0, RZ, RZ, -R0 ;  /* 0x000000ffff00c224 */ /* 0x000fe200078e0a00 */
[----:B------:R-:W-:Y:S01]  /*7ed0*/  ISETP.GT.U32.AND P4, PT, R25, R9, PT ;  /* 0x000000091900720c */ /* 0x000fe20003f84070 */
[----:B------:R-:W-:Y:S01]  /*7ee0*/  @!P5 IMAD.IADD R5, R5, 0x1, -R25 ;  /* 0x000000010505d824 */ /* 0x000fe200078e0a19 */
[----:B------:R-:W-:Y:S02]  /*7ef0*/  IABS R3, R3 ;  /* 0x0000000300037213 */ /* 0x000fe40000000000 */
[----:B------:R-:W-:Y:S01]  /*7f00*/  ISETP.GT.U32.AND P5, PT, R25, R14, PT ;  /* 0x0000000e1900720c */ /* 0x000fe20003fa4070 */
[----:B------:R0:W-:Y:S01]  /*7f10*/  STL [R1+0x188], R0 ;  /* 0x0001880001007387 */ /* 0x0001e20000100800 */
[----:B------:R-:W-:Y:S01]  /*7f20*/  IABS R6, R2 ;  /* 0x0000000200067213 */ /* 0x000fe20000000000 */
[----:B------:R-:W-:Y:S01]  /*7f30*/  IMAD.HI.U32 R10, R23, R3, RZ ;  /* 0x00000003170a7227 */ /* 0x000fe200078e00ff */
[----:B------:R-:W-:-:S03]  /*7f40*/  IABS R7, R4 ;  /* 0x0000000400077213 */ /* 0x000fc60000000000 */
[----:B------:R-:W-:Y:S02]  /*7f50*/  IMAD.MOV R10, RZ, RZ, -R10 ;  /* 0x000000ffff0a7224 */ /* 0x000fe400078e0a0a */
[----:B------:R-:W-:Y:S02]  /*7f60*/  @!P4 IMAD.IADD R9, R9, 0x1, -R25 ;  /* 0x000000010909c824 */ /* 0x000fe400078e0a19 */
[----:B0-----:R-:W-:Y:S02]  /*7f70*/  IMAD.MOV.U32 R0, RZ, RZ, R11 ;  /* 0x000000ffff007224 */ /* 0x001fe400078e000b */
[C---:B------:R-:W-:Y:S01]  /*7f80*/  IMAD R11, R25.reuse, R10, R3 ;  /* 0x0000000a190b7224 */ /* 0x040fe200078e0203 */
[----:B------:R-:W-:Y:S01]  /*7f90*/  ISETP.GT.U32.AND P4, PT, R25, R9, PT ;  /* 0x000000091900720c */ /* 0x000fe20003f84070 */
[----:B------:R-:W-:Y:S01]  /*7fa0*/  @!P5 IMAD.IADD R14, R14, 0x1, -R25 ;  /* 0x000000010e0ed824 */ /* 0x000fe200078e0a19 */
[----:B------:R-:W-:Y:S01]  /*7fb0*/  LOP3.LUT R10, R22, 0xd2, RZ, 0xfc, !PT ;  /* 0x000000d2160a7812 */ /* 0x000fe200078efcff */
[----:B------:R-:W-:Y:S01]  /*7fc0*/  @!P3 IMAD.MOV R0, RZ, RZ, -R0 ;  /* 0x000000ffff00b224 */ /* 0x000fe200078e0a00 */
[----:B------:R-:W-:Y:S01]  /*7fd0*/  ISETP.GE.AND P3, PT, R4, RZ, PT ;  /* 0x000000ff0400720c */ /* 0x000fe20003f66270 */
[----:B------:R-:W-:Y:S01]  /*7fe0*/  IMAD.HI.U32 R4, R23, R6, RZ ;  /* 0x0000000617047227 */ /* 0x000fe200078e00ff */
[----:B------:R-:W-:-:S02]  /*7ff0*/  ISETP.GT.U32.AND P5, PT, R25, R14, PT ;  /* 0x0000000e1900720c */ /* 0x000fc40003fa4070 */
[----:B------:R0:W-:Y:S01]  /*8000*/  STL [R1+0xd8], R0 ;  /* 0x0000d80001007387 */ /* 0x0001e20000100800 */
[----:B------:R-:W-:Y:S01]  /*8010*/  IMAD.HI.U32 R8, R23, R7, RZ ;  /* 0x0000000717087227 */ /* 0x000fe200078e00ff */
[----:B------:R-:W-:Y:S02]  /*8020*/  LOP3.LUT R3, R22, 0xce, RZ, 0xfc, !PT ;  /* 0x000000ce16037812 */ /* 0x000fe400078efcff */
[----:B------:R-:W-:Y:S01]  /*8030*/  IABS R13, R10 ;  /* 0x0000000a000d7213 */ /* 0x000fe20000000000 */
[----:B------:R-:W-:Y:S01]  /*8040*/  @!P4 IMAD.IADD R9, R9, 0x1, -R25 ;  /* 0x000000010909c824 */ /* 0x000fe200078e0a19 */
[----:B------:R-:W-:Y:S01]  /*8050*/  ISETP.GT.U32.AND P4, PT, R25, R11, PT ;  /* 0x0000000b1900720c */ /* 0x000fe20003f84070 */
[----:B------:R-:W-:Y:S02]  /*8060*/  IMAD.MOV R4, RZ, RZ, -R4 ;  /* 0x000000ffff047224 */ /* 0x000fe400078e0a04 */
[----:B------:R-:W-:Y:S02]  /*8070*/  IMAD.MOV R8, RZ, RZ, -R8 ;  /* 0x000000ffff087224 */ /* 0x000fe400078e0a08 */
[----:B0-----:R-:W-:-:S02]  /*8080*/  IMAD.MOV.U32 R0, RZ, RZ, R5 ;  /* 0x000000ffff007224 */ /* 0x001fc400078e0005 */
[C---:B------:R-:W-:Y:S01]  /*8090*/  IMAD R6, R25.reuse, R4, R6 ;  /* 0x0000000419067224 */ /* 0x040fe200078e0206 */
[----:B------:R-:W-:Y:S01]  /*80a0*/  LOP3.LUT R4, R22, 0xd0, RZ, 0xfc, !PT ;  /* 0x000000d016047812 */ /* 0x000fe200078efcff */
[----:B------:R-:W-:Y:S01]  /*80b0*/  @!P2 IMAD.MOV R0, RZ, RZ, -R0 ;  /* 0x000000ffff00a224 */ /* 0x000fe200078e0a00 */
[----:B------:R-:W-:Y:S01]  /*80c0*/  ISETP.GE.AND P2, PT, R2, RZ, PT ;  /* 0x000000ff0200720c */ /* 0x000fe20003f46270 */
[----:B------:R-:W-:Y:S01]  /*80d0*/  IMAD R7, R25, R8, R7 ;  /* 0x0000000819077224 */ /* 0x000fe200078e0207 */
[----:B------:R-:W-:Y:S01]  /*80e0*/  LOP3.LUT R2, R22, 0xd4, RZ, 0xfc, !PT ;  /* 0x000000d416027812 */ /* 0x000fe200078efcff */
[--C-:B------:R-:W-:Y:S01]  /*80f0*/  @!P4 IMAD.IADD R11, R11, 0x1, -R25.reuse ;  /* 0x000000010b0bc824 */ /* 0x100fe200078e0a19 */
[C---:B------:R-:W-:Y:S01]  /*8100*/  ISETP.GT.U32.AND P4, PT, R25.reuse, R6, PT ;  /* 0x000000061900720c */ /* 0x040fe20003f84070 */
[----:B------:R-:W-:Y:S01]  /*8110*/  @!P5 IMAD.IADD R14, R14, 0x1, -R25 ;  /* 0x000000010e0ed824 */ /* 0x000fe200078e0a19 */
[----:B------:R0:W-:Y:S01]  /*8120*/  STL [R1+0x184], R0 ;  /* 0x0001840001007387 */ /* 0x0001e20000100800 */
[----:B------:R-:W-:-:S02]  /*8130*/  ISETP.GT.U32.AND P5, PT, R25, R7, PT ;  /* 0x000000071900720c */ /* 0x000fc40003fa4070 */
[----:B------:R-:W-:Y:S02]  /*8140*/  IABS R5, R2 ;  /* 0x0000000200057213 */ /* 0x000fe40000000000 */
[----:B------:R-:W-:Y:S02]  /*8150*/  IABS R12, R4 ;  /* 0x00000004000c7213 */ /* 0x000fe40000000000 */
[----:B------:R-:W-:Y:S01]  /*8160*/  IABS R8, R3 ;  /* 0x0000000300087213 */ /* 0x000fe20000000000 */
[----:B0-----:R-:W-:-:S03]  /*8170*/  IMAD.MOV.U32 R0, RZ, RZ, R9 ;  /* 0x000000ffff007224 */ /* 0x001fc600078e0009 */
[--C-:B------:R-:W-:Y:S02]  /*8180*/  @!P4 IMAD.IADD R6, R6, 0x1, -R25.reuse ;  /* 0x000000010606c824 */ /* 0x100fe400078e0a19 */
[----:B------:R-:W-:Y:S01]  /*8190*/  @!P6 IMAD.MOV R0, RZ, RZ, -R0 ;  /* 0x000000ffff00e224 */ /* 0x000fe200078e0a00 */
[----:B------:R-:W-:Y:S01]  /*81a0*/  ISETP.GT.U32.AND P6, PT, R25, R11, PT ;  /* 0x0000000b1900720c */ /* 0x000fe20003fc4070 */
[----:B------:R-:W-:Y:S01]  /*81b0*/  IMAD.HI.U32 R9, R23, R5, RZ ;  /* 0x0000000517097227 */ /* 0x000fe200078e00ff */
[----:B------:R-:W-:Y:S02]  /*81c0*/  ISETP.GT.U32.AND P4, PT, R25, R6, PT ;  /* 0x000000061900720c */ /* 0x000fe40003f84070 */
[----:B------:R0:W-:Y:S01]  /*81d0*/  STL [R1+0x140], R0 ;  /* 0x0001400001007387 */ /* 0x0001e20000100800 */
[----:B------:R-:W-:Y:S02]  /*81e0*/  @!P5 IMAD.IADD R7, R7, 0x1, -R25 ;  /* 0x000000010707d824 */ /* 0x000fe400078e0a19 */
[----:B------:R-:W-:-:S03]  /*81f0*/  IMAD.MOV R9, RZ, RZ, -R9 ;  /* 0x000000ffff097224 */ /* 0x000fc600078e0a09 */
[----:B------:R-:W-:-:S03]  /*8200*/  ISETP.GT.U32.AND P5, PT, R25, R7, PT ;  /* 0x000000071900720c */ /* 0x000fc60003fa4070 */
[----:B------:R-:W-:Y:S02]  /*8210*/  @!P6 IMAD.IADD R11, R11, 0x1, -R25 ;  /* 0x000000010b0be824 */ /* 0x000fe400078e0a19 */
[----:B0-----:R-:W-:Y:S02]  /*8220*/  IMAD.MOV.U32 R0, RZ, RZ, R14 ;  /* 0x000000ffff007224 */ /* 0x001fe400078e000e */
[----:B------:R-:W-:-:S04]  /*8230*/  IMAD.HI.U32 R14, R23, R13, RZ ;  /* 0x0000000d170e7227 */ /* 0x000fc800078e00ff */
[----:B------:R-:W-:Y:S01]  /*8240*/  @!P0 IMAD.MOV R0, RZ, RZ, -R0 ;  /* 0x000000ffff008224 */ /* 0x000fe200078e0a00 */
[----:B------:R-:W-:Y:S01]  /*8250*/  ISETP.GE.AND P0, PT, R2, RZ, PT ;  /* 0x000000ff0200720c */ /* 0x000fe20003f06270 */
[----:B------:R-:W-:Y:S02]  /*8260*/  IMAD R2, R25, R9, R5 ;  /* 0x0000000919027224 */ /* 0x000fe400078e0205 */
[----:B------:R-:W-:Y:S01]  /*8270*/  IMAD.HI.U32 R5, R23, R12, RZ ;  /* 0x0000000c17057227 */ /* 0x000fe200078e00ff */
[----:B------:R0:W-:Y:S02]  /*8280*/  STL [R1+0x180], R0 ;  /* 0x0001800001007387 */ /* 0x0001e40000100800 */
[----:B------:R-:W-:Y:S01]  /*8290*/  ISETP.GT.U32.AND P6, PT, R25, R2, PT ;  /* 0x000000021900720c */ /* 0x000fe20003fc4070 */
[----:B------:R-:W-:-:S04]  /*82a0*/  IMAD.HI.U32 R9, R23, R8, RZ ;  /* 0x0000000817097227 */ /* 0x000fc800078e00ff */
[----:B------:R-:W-:Y:S02]  /*82b0*/  IMAD.MOV R5, RZ, RZ, -R5 ;  /* 0x000000ffff057224 */ /* 0x000fe400078e0a05 */
[----:B------:R-:W-:Y:S02]  /*82c0*/  IMAD.MOV R14, RZ, RZ, -R14 ;  /* 0x000000ffff0e7224 */ /* 0x000fe400078e0a0e */
[----:B0-----:R-:W-:Y:S02]  /*82d0*/  IMAD.MOV.U32 R0, RZ, RZ, R11 ;  /* 0x000000ffff007224 */ /* 0x001fe400078e000b */
[----:B------:R-:W-:Y:S02]  /*82e0*/  IMAD.MOV R9, RZ, RZ, -R9 ;  /* 0x000000ffff097224 */ /* 0x000fe400078e0a09 */
[----:B------:R-:W-:Y:S02]  /*82f0*/  @!P1 IMAD.MOV R0, RZ, RZ, -R0 ;  /* 0x000000ffff009224 */ /* 0x000fe400078e0a00 */
[----:B------:R-:W-:Y:S01]  /*8300*/  IMAD R12, R25, R5, R12 ;  /* 0x00000005190c7224 */ /* 0x000fe200078e020c */
[----:B------:R-:W-:Y:S01]  /*8310*/  LOP3.LUT R5, R22, 0xcc, RZ, 0xfc, !PT ;  /* 0x000000cc16057812 */ /* 0x000fe200078efcff */
[--C-:B------:R-:W-:Y:S01]  /*8320*/  @!P4 IMAD.IADD R6, R6, 0x1, -R25.reuse ;  /* 0x000000010606c824 */ /* 0x100fe200078e0a19 */
[----:B------:R0:W-:Y:S01]  /*8330*/  STL [R1+0x168], R0 ;  /* 0x0001680001007387 */ /* 0x0001e20000100800 */
[----:B------:R-:W-:Y:S01]  /*8340*/  @!P5 IMAD.IADD R7, R7, 0x1, -R25 ;  /* 0x000000010707d824 */ /* 0x000fe200078e0a19 */
[----:B------:R-:W-:Y:S01]  /*8350*/  ISETP.GE.AND P5, PT, R10, RZ, PT ;  /* 0x000000ff0a00720c */ /* 0x000fe20003fa6270 */
[C---:B------:R-:W-:Y:S01]  /*8360*/  IMAD R10, R25.reuse, R14, R13 ;  /* 0x0000000e190a7224 */ /* 0x040fe200078e020d */
[C---:B------:R-:W-:Y:S01]  /*8370*/  ISETP.GT.U32.AND P4, PT, R25.reuse, R12, PT ;  /* 0x0000000c1900720c */ /* 0x040fe20003f84070 */
[C---:B------:R-:W-:Y:S01]  /*8380*/  IMAD R8, R25.reuse, R9, R8 ;  /* 0x0000000919087224 */ /* 0x040fe200078e0208 */
[----:B------:R-:W-:Y:S01]  /*8390*/  IABS R11, R5 ;  /* 0x00000005000b7213 */ /* 0x000fe20000000000 */
[----:B------:R-:W-:Y:S01]  /*83a0*/  @!P6 IMAD.IADD R2, R2, 0x1, -R25 ;  /* 0x000000010202e824 */ /* 0x000fe200078e0a19 */
[C---:B------:R-:W-:Y:S01]  /*83b0*/  ISETP.GT.U32.AND P1, PT, R25.reuse, R10, PT ;  /* 0x0000000a1900720c */ /* 0x040fe20003f24070 */
[----:B------:R-:W-:Y:S01]  /*83c0*/  @!P3 IMAD.MOV R7, RZ, RZ, -R7 ;  /* 0x000000ffff07b224 */ /* 0x000fe200078e0a07 */
[----:B------:R-:W-:Y:S01]  /*83d0*/  ISETP.GE.AND P3, PT, R4, RZ, PT ;  /* 0x000000ff0400720c */ /* 0x000fe20003f66270 */
[----:B0-----:R-:W-:Y:S01]  /*83e0*/  IMAD.MOV.U32 R0, RZ, RZ, R6 ;  /* 0x000000ffff007224 */ /* 0x001fe200078e0006 */
[----:B------:R-:W-:Y:S01]  /*83f0*/  ISETP.GT.U32.AND P6, PT, R25, R2, PT ;  /* 0x000000021900720c */ /* 0x000fe20003fc4070 */
[----:B------:R-:W-:Y:S01]  /*8400*/  IMAD.HI.U32 R6, R23, R11, RZ ;  /* 0x0000000b17067227 */ /* 0x000fe200078e00ff */
[C---:B------:R-:W-:Y:S01]  /*8410*/  LOP3.LUT R4, R22.reuse, 0xca, RZ, 0xfc, !PT ;  /* 0x000000ca16047812 */ /* 0x040fe200078efcff */
[----:B------:R0:W-:Y:S01]  /*8420*/  STL [R1+0x174], R7 ;  /* 0x0001740701007387 */ /* 0x0001e20000100800 */
[----:B------:R-:W-:Y:S01]  /*8430*/  LOP3.LUT R9, R22, 0xc4, RZ, 0xfc, !PT ;  /* 0x000000c416097812 */ /* 0x000fe200078efcff */
[----:B------:R-:W-:Y:S01]  /*8440*/  @!P2 IMAD.MOV R0, RZ, RZ, -R0 ;  /* 0x000000ffff00a224 */ /* 0x000fe200078e0a00 */
[----:B------:R-:W-:Y:S01]  /*8450*/  ISETP.GT.U32.AND P2, PT, R25, R8, PT ;  /* 0x000000081900720c */ /* 0x000fe20003f44070 */
[--C-:B------:R-:W-:Y:S01]  /*8460*/  @!P4 IMAD.IADD R12, R12, 0x1, -R25.reuse ;  /* 0x000000010c0cc824 */ /* 0x100fe200078e0a19 */
[----:B------:R-:W-:Y:S01]  /*8470*/  IABS R13, R9 ;  /* 0x00000009000d7213 */ /* 0x000fe20000000000 */
[--C-:B------:R-:W-:Y:S01]  /*8480*/  @!P1 IMAD.IADD R10, R10, 0x1, -R25.reuse ;  /* 0x000000010a0a9824 */ /* 0x100fe200078e0a19 */
[----:B------:R-:W-:Y:S01]  /*8490*/  ISETP.GE.AND P1, PT, R5, RZ, PT ;  /* 0x000000ff0500720c */ /* 0x000fe20003f26270 */
[----:B------:R1:W-:Y:S01]  /*84a0*/  STL [R1+0x178], R0 ;  /* 0x0001780001007387 */ /* 0x0003e20000100800 */
[----:B------:R-:W-:Y:S01]  /*84b0*/  IMAD.MOV R6, RZ, RZ, -R6 ;  /* 0x000000ffff067224 */ /* 0x000fe200078e0a06 */
[----:B0-----:R-:W-:Y:S01]  /*84c0*/  IABS R7, R4 ;  /* 0x0000000400077213 */ /* 0x001fe20000000000 */
[----:B------:R-:W-:Y:S01]  /*84d0*/  @!P6 IMAD.IADD R2, R2, 0x1, -R25 ;  /* 0x000000010202e824 */ /* 0x000fe200078e0a19 */
[C---:B------:R-:W-:Y:S01]  /*84e0*/  ISETP.GT.U32.AND P4, PT, R25.reuse, R10, PT ;  /* 0x0000000a1900720c */ /* 0x040fe20003f84070 */
[----:B------:R-:W-:Y:S01]  /*84f0*/  IMAD R11, R25, R6, R11 ;  /* 0x00000006190b7224 */ /* 0x000fe200078e020b */
[----:B------:R-:W-:Y:S01]  /*8500*/  ISETP.GE.AND P6, PT, R3, RZ, PT ;  /* 0x000000ff0300720c */ /* 0x000fe20003fc6270 */
[----:B------:R-:W-:Y:S01]  /*8510*/  IMAD.HI.U32 R5, R23, R7, RZ ;  /* 0x0000000717057227 */ /* 0x000fe200078e00ff */
[----:B------:R-:W-:-:S03]  /*8520*/  LOP3.LUT R3, R22, 0xc8, RZ, 0xfc, !PT ;  /* 0x000000c816037812 */ /* 0x000fc600078efcff */
[----:B------:R-:W-:Y:S01]  /*8530*/  @!P2 IMAD.IADD R8, R8, 0x1, -R25 ;  /* 0x000000010808a824 */ /* 0x000fe200078e0a19 */
[C---:B------:R-:W-:Y:S01]  /*8540*/  ISETP.GT.U32.AND P2, PT, R25.reuse, R12, PT ;  /* 0x0000000c1900720c */ /* 0x040fe20003f44070 */
[----:B------:R-:W-:Y:S01]  /*8550*/  IMAD.MOV R5, RZ, RZ, -R5 ;  /* 0x000000ffff057224 */ /* 0x000fe200078e0a05 */
[----:B------:R-:W-:Y:S01]  /*8560*/  IABS R6, R3 ;  /* 0x0000000300067213 */ /* 0x000fe20000000000 */
[----:B-1----:R-:W-:Y:S01]  /*8570*/  IMAD.MOV.U32 R0, RZ, RZ, R2 ;  /* 0x000000ffff007224 */ /* 0x002fe200078e0002 */
[----:B------:R-:W-:Y:S01]  /*8580*/  LOP3.LUT R2, R22, 0xc6, RZ, 0xfc, !PT ;  /* 0x000000c616027812 */ /* 0x000fe200078efcff */
[C---:B------:R-:W-:Y:S02]  /*8590*/  IMAD R7, R25.reuse, R5, R7 ;  /* 0x0000000519077224 */ /* 0x040fe400078e0207 */
[----:B------:R-:W-:Y:S01]  /*85a0*/  @!P0 IMAD.MOV R0, RZ, RZ, -R0 ;  /* 0x000000ffff008224 */ /* 0x000fe200078e0a00 */
[C---:B------:R-:W-:Y:S01]  /*85b0*/  ISETP.GT.U32.AND P0, PT, R25.reuse, R8, PT ;  /* 0x000000081900720c */ /* 0x040fe20003f04070 */
[----:B------:R-:W-:Y:S01]  /*85c0*/  @!P4 IMAD.IADD R10, R10, 0x1, -R25 ;  /* 0x000000010a0ac824 */ /* 0x000fe200078e0a19 */
[----:B------:R-:W-:-:S02]  /*85d0*/  ISETP.GT.U32.AND P4, PT, R25, R11, PT ;  /* 0x0000000b1900720c */ /* 0x000fc40003f84070 */
[----:B------:R-:W-:Y:S01]  /*85e0*/  IABS R5, R2 ;  /* 0x0000000200057213 */ /* 0x000fe20000000000 */
[----:B------:R-:W-:Y:S01]  /*85f0*/  @!P2 IMAD.IADD R12, R12, 0x1, -R25 ;  /* 0x000000010c0ca824 */ /* 0x000fe200078e0a19 */
[----:B------:R-:W-:Y:S01]  /*8600*/  ISETP.GT.U32.AND P2, PT, R25, R7, PT ;  /* 0x000000071900720c */ /* 0x000fe20003f44070 */
[----:B------:R0:W-:Y:S02]  /*8610*/  STL [R1+0x17c], R0 ;  /* 0x00017c0001007387 */ /* 0x0001e40000100800 */
[----:B------:R-:W-:-:S04]  /*8620*/  IMAD.HI.U32 R14, R23, R5, RZ ;  /* 0x00000005170e7227 */ /* 0x000fc800078e00ff */
[----:B------:R-:W-:Y:S01]  /*8630*/  @!P0 IMAD.IADD R8, R8, 0x1, -R25 ;  /* 0x0000000108088824 */ /* 0x000fe200078e0a19 */
[----:B------:R-:W-:Y:S01]  /*8640*/  ISETP.GE.AND P0, PT, R4, RZ, PT ;  /* 0x000000ff0400720c */ /* 0x000fe20003f06270 */
[----:B------:R-:W-:Y:S02]  /*8650*/  IMAD.MOV.U32 R4, RZ, RZ, R13 ;  /* 0x000000ffff047224 */ /* 0x000fe400078e000d */
[----:B0-----:R-:W-:Y:S02]  /*8660*/  IMAD.MOV.U32 R0, RZ, RZ, R10 ;  /* 0x000000ffff007224 */ /* 0x001fe400078e000a */
[--C-:B------:R-:W-:Y:S02]  /*8670*/  @!P2 IMAD.IADD R7, R7, 0x1, -R25.reuse ;  /* 0x000000010707a824 */ /* 0x100fe400078e0a19 */
[----:B------:R-:W-:Y:S01]  /*8680*/  @!P4 IMAD.IADD R11, R11, 0x1, -R25 ;  /* 0x000000010b0bc824 */ /* 0x000fe200078e0a19 */
[----:B------:R-:W-:Y:S01]  /*8690*/  ISETP.GE.AND P4, PT, R3, RZ, PT ;  /* 0x000000ff0300720c */ /* 0x000fe20003f86270 */
[----:B------:R-:W-:Y:S01]  /*86a0*/  @!P5 IMAD.MOV R0, RZ, RZ, -R0 ;  /* 0x000000ffff00d224 */ /* 0x000fe200078e0a00 */
[----:B------:R-:W-:Y:S01]  /*86b0*/  ISETP.GT.U32.AND P5, PT, R25, R7, PT ;  /* 0x000000071900720c */ /* 0x000fe20003fa4070 */
[----:B------:R-:W-:Y:S01]  /*86c0*/  IMAD.HI.U32 R3, R23, R4, RZ ;  /* 0x0000000417037227 */ /* 0x000fe200078e00ff */
[----:B------:R-:W-:-:S02]  /*86d0*/  ISETP.GT.U32.AND P2, PT, R25, R11, PT ;  /* 0x0000000b1900720c */ /* 0x000fc40003f44070 */
[----:B------:R0:W-:Y:S01]  /*86e0*/  STL [R1+0x170], R0 ;  /* 0x0001700001007387 */ /* 0x0001e20000100800 */
[----:B------:R-:W-:Y:S01]  /*86f0*/  IMAD.MOV R10, RZ, RZ, -R14 ;  /* 0x000000ffff0a7224 */ /* 0x000fe200078e0a0e */
[----:B------:R-:W-:Y:S01]  /*8700*/  LOP3.LUT R14, R22, 0xc2, RZ, 0xfc, !PT ;  /* 0x000000c2160e7812 */ /* 0x000fe200078efcff */
[----:B------:R-:W-:Y:S02]  /*8710*/  IMAD.MOV R3, RZ, RZ, -R3 ;  /* 0x000000ffff037224 */ /* 0x000fe400078e0a03 */
[----:B------:R-:W-:Y:S02]  /*8720*/  IMAD R5, R25, R10, R5 ;  /* 0x0000000a19057224 */ /* 0x000fe400078e0205 */
[----:B------:R-:W-:-:S04]  /*8730*/  IMAD.HI.U32 R13, R23, R6, RZ ;  /* 0x00000006170d7227 */ /* 0x000fc800078e00ff */
[----:B0-----:R-:W-:Y:S01]  /*8740*/  IMAD.MOV.U32 R0, RZ, RZ, R8 ;  /* 0x000000ffff007224 */ /* 0x001fe200078e0008 */
[----:B------:R-:W-:Y:S01]  /*8750*/  LOP3.LUT R8, R22, 0xc0, RZ, 0xfc, !PT ;  /* 0x000000c016087812 */ /* 0x000fe200078efcff */
[C---:B------:R-:W-:Y:S01]  /*8760*/  IMAD R4, R25.reuse, R3, R4 ;  /* 0x0000000319047224 */ /* 0x040fe200078e0204 */
[----:B------:R-:W-:Y:S01]  /*8770*/  IABS R3, R14 ;  /* 0x0000000e00037213 */ /* 0x000fe20000000000 */
[----:B------:R-:W-:Y:S01]  /*8780*/  @!P6 IMAD.MOV R0, RZ, RZ, -R0 ;  /* 0x000000ffff00e224 */ /* 0x000fe200078e0a00 */
[----:B------:R-:W-:Y:S01]  /*8790*/  ISETP.GT.U32.AND P6, PT, R25, R5, PT ;  /* 0x000000051900720c */ /* 0x000fe20003fc4070 */
[----:B------:R-:W-:Y:S02]  /*87a0*/  IMAD.MOV R13, RZ, RZ, -R13 ;  /* 0x000000ffff0d7224 */ /* 0x000fe400078e0a0d */
[----:B------:R-:W-:Y:S01]  /*87b0*/  @!P5 IMAD.IADD R7, R7, 0x1, -R25 ;  /* 0x000000010707d824 */ /* 0x000fe200078e0a19 */
[C---:B------:R-:W-:Y:S01]  /*87c0*/  ISETP.GT.U32.AND P5, PT, R25.reuse, R4, PT ;  /* 0x000000041900720c */ /* 0x040fe20003fa4070 */
[----:B------:R-:W-:-:S02]  /*87d0*/  IMAD R6, R25, R13, R6 ;  /* 0x0000000d19067224 */ /* 0x000fc400078e0206 */
[----:B------:R-:W-:Y:S02]  /*87e0*/  @!P3 IMAD.MOV R12, RZ, RZ, -R12 ;  /* 0x000000ffff0cb224 */ /* 0x000fe400078e0a0c */
[--C-:B------:R-:W-:Y:S01]  /*87f0*/  @!P2 IMAD.IADD R11, R11, 0x1, -R25.reuse ;  /* 0x000000010b0ba824 */ /* 0x100fe200078e0a19 */
[----:B------:R-:W-:Y:S01]  /*8800*/  ISETP.GT.U32.AND P3, PT, R25, R6, PT ;  /* 0x000000061900720c */ /* 0x000fe20003f64070 */
[----:B------:R-:W-:Y:S01]  /*8810*/  IMAD.HI.U32 R10, R23, R3, RZ ;  /* 0x00000003170a7227 */ /* 0x000fe200078e00ff */
[----:B------:R-:W-:Y:S01]  /*8820*/  ISETP.GE.AND P2, PT, R2, RZ, PT ;  /* 0x000000ff0200720c */ /* 0x000fe20003f46270 */
[----:B------:R0:W-:Y:S01]  /*8830*/  STL [R1+0x154], R12 ;  /* 0x0001540c01007387 */ /* 0x0001e20000100800 */
[----:B------:R-:W-:Y:S01]  /*8840*/  IABS R2, R8 ;  /* 0x0000000800027213 */ /* 0x000fe20000000000 */
[--C-:B------:R-:W-:Y:S02]  /*8850*/  @!P6 IMAD.IADD R5, R5, 0x1, -R25.reuse ;  /* 0x000000010505e824 */ /* 0x100fe400078e0a19 */
[----:B------:R-:W-:Y:S01]  /*8860*/  @!P5 IMAD.IADD R4, R4, 0x1, -R25 ;  /* 0x000000010404d824 */ /* 0x000fe200078e0a19 */
[----:B------:R1:W-:Y:S01]  /*8870*/  STL [R1+0x158], R0 ;  /* 0x0001580001007387 */ /* 0x0003e20000100800 */
[----:B------:R-:W-:Y:S01]  /*8880*/  IMAD.MOV R10, RZ, RZ, -R10 ;  /* 0x000000ffff0a7224 */ /* 0x000fe200078e0a0a */
[----:B------:R-:W-:Y:S01]  /*8890*/  ISETP.GT.U32.AND P5, PT, R25, R5, PT ;  /* 0x000000051900720c */ /* 0x000fe20003fa4070 */
[----:B0-----:R-:W-:-:S04]  /*88a0*/  IMAD.HI.U32 R12, R23, R2, RZ ;  /* 0x00000002170c7227 */ /* 0x001fc800078e00ff */
[----:B------:R-:W-:Y:S01]  /*88b0*/  @!P3 IMAD.IADD R6, R6, 0x1, -R25 ;  /* 0x000000010606b824 */ /* 0x000fe200078e0a19 */
[----:B------:R-:W-:Y:S01]  /*88c0*/  ISETP.GE.AND P3, PT, R9, RZ, PT ;  /* 0x000000ff0900720c */ /* 0x000fe20003f66270 */
[----:B-1----:R-:W-:Y:S01]  /*88d0*/  IMAD.MOV.U32 R0, RZ, RZ, R11 ;  /* 0x000000ffff007224 */ /* 0x002fe200078e000b */
[C---:B------:R-:W-:Y:S01]  /*88e0*/  LOP3.LUT R9, R22.reuse, 0xbe, RZ, 0xfc, !PT ;  /* 0x000000be16097812 */ /* 0x040fe200078efcff */
[----:B------:R-:W-:Y:S01]  /*88f0*/  IMAD.MOV R12, RZ, RZ, -R12 ;  /* 0x000000ffff0c7224 */ /* 0x000fe200078e0a0c */
[C---:B------:R-:W-:Y:S01]  /*8900*/  ISETP.GT.U32.AND P6, PT, R25.reuse, R6, PT ;  /* 0x000000061900720c */ /* 0x040fe20003fc4070 */
[----:B------:R-:W-:Y:S01]  /*8910*/  @!P1 IMAD.MOV R0, RZ, RZ, -R0 ;  /* 0x000000ffff009224 */ /* 0x000fe200078e0a00 */
[C---:B------:R-:W-:Y:S01]  /*8920*/  ISETP.GT.U32.AND P1, PT, R25.reuse, R4, PT ;  /* 0x000000041900720c */ /* 0x040fe20003f24070 */
[----:B------:R-:W-:Y:S01]  /*8930*/  IMAD R2, R25, R12, R2 ;  /* 0x0000000c19027224 */ /* 0x000fe200078e0202 */
[----:B------:R-:W-:Y:S01]  /*8940*/  IABS R11, R9 ;  /* 0x00000009000b7213 */ /* 0x000fe20000000000 */
[----:B------:R-:W-:Y:S01]  /*8950*/  @!P5 IMAD.IADD R5, R5, 0x1, -R25 ;  /* 0x000000010505d824 */ /* 0x000fe200078e0a19 */
[----:B------:R0:W-:Y:S01]  /*8960*/  STL [R1+0x160], R0 ;  /* 0x0001600001007387 */ /* 0x0001e20000100800 */
[C---:B------:R-:W-:Y:S01]  /*8970*/  IMAD R3, R25.reuse, R10, R3 ;  /* 0x0000000a19037224 */ /* 0x040fe200078e0203 */
[----:B------:R-:W-:Y:S01]  /*8980*/  ISETP.GT.U32.AND P5, PT, R25, R2, PT ;  /* 0x000000021900720c */ /* 0x000fe20003fa4070 */
[----:B------:R-:W-:Y:S01]  /*8990*/  IMAD.HI.U32 R15, R23, R11, RZ ;  /* 0x0000000b170f7227 */ /* 0x000fe200078e00ff */
[----:B------:R-:W-:-:S02]  /*89a0*/  LOP3.LUT R10, R22, 0xbc, RZ, 0xfc, !PT ;  /* 0x000000bc160a7812 */ /* 0x000fc400078efcff */
[----:B------:R-:W-:Y:S01]  /*89b0*/  LOP3.LUT R12, R22, 0xba, RZ, 0xfc, !PT ;  /* 0x000000ba160c7812 */ /* 0x000fe200078efcff */
[--C-:B------:R-:W-:Y:S01]  /*89c0*/  @!P6 IMAD.IADD R6, R6, 0x1, -R25.reuse ;  /* 0x000000010606e824 */ /* 0x100fe200078e0a19 */
[C---:B------:R-:W-:Y:S01]  /*89d0*/  ISETP.GT.U32.AND P6, PT, R25.reuse, R3, PT ;  /* 0x000000031900720c */ /* 0x040fe20003fc4070 */
[----:B------:R-:W-:Y:S01]  /*89e0*/  @!P1 IMAD.IADD R4, R4, 0x1, -R25 ;  /* 0x0000000104049824 */ /* 0x000fe200078e0a19 */
[----:B------:R-:W-:Y:S01]  /*89f0*/  ISETP.GE.AND P1, PT, R14, RZ, PT ;  /* 0x000000ff0e00720c */ /* 0x000fe20003f26270 */
[----:B------:R-:W-:Y:S01]  /*8a00*/  IMAD.MOV R14, RZ, RZ, -R15 ;  /* 0x000000ffff0e7224 */ /* 0x000fe200078e0a0f */
[----:B------:R-:W-:Y:S01]  /*8a10*/  IABS R13, R10 ;  /* 0x0000000a000d7213 */ /* 0x000fe20000000000 */
[----:B0-----:R-:W-:Y:S01]  /*8a20*/  IMAD.MOV.U32 R0, RZ, RZ, R7 ;  /* 0x000000ffff007224 */ /* 0x001fe200078e0007 */
[----:B------:R-:W-:Y:S01]  /*8a30*/  IABS R15, R12 ;  /* 0x0000000c000f7213 */ /* 0x000fe20000000000 */
[----:B------:R-:W-:Y:S02]  /*8a40*/  @!P5 IMAD.IADD R2, R2, 0x1, -R25 ;  /* 0x000000010202d824 */ /* 0x000fe400078e0a19 */
[----:B------:R-:W-:-:S02]  /*8a50*/  IMAD R11, R25, R14, R11 ;  /* 0x0000000e190b7224 */ /* 0x000fc400078e020b */
[----:B------:R-:W-:Y:S01]  /*8a60*/  IMAD.HI.U32 R16, R23, R13, RZ ;  /* 0x0000000d17107227 */ /* 0x000fe200078e00ff */
[----:B------:R-:W-:-:S03]  /*8a70*/  ISETP.GT.U32.AND P5, PT, R25, R2, PT ;  /* 0x000000021900720c */ /* 0x000fc60003fa4070 */
[----:B------:R-:W-:Y:S01]  /*8a80*/  @!P4 IMAD.MOV R6, RZ, RZ, -R6 ;  /* 0x000000ffff06c224 */ /* 0x000fe200078e0a06 */
[----:B------:R-:W-:Y:S01]  /*8a90*/  ISETP.GT.U32.AND P4, PT, R25, R11, PT ;  /* 0x0000000b1900720c */ /* 0x000fe20003f84070 */
[----:B------:R-:W-:Y:S02]  /*8aa0*/  @!P0 IMAD.MOV R0, RZ, RZ, -R0 ;  /* 0x000000ffff008224 */ /* 0x000fe400078e0a00 */
[----:B------:R-:W-:Y:S01]  /*8ab0*/  @!P6 IMAD.IADD R3, R3, 0x1, -R25 ;  /* 0x000000010303e824 */ /* 0x000fe200078e0a19 */
[----:B------:R-:W-:Y:S01]  /*8ac0*/  ISETP.GE.AND P6, PT, R8, RZ, PT ;  /* 0x000000ff0800720c */ /* 0x000fe20003fc6270 */
[----:B------:R-:W-:Y:S01]  /*8ad0*/  IMAD.MOV R16, RZ, RZ, -R16 ;  /* 0x000000ffff107224 */ /* 0x000fe200078e0a10 */
[----:B------:R0:W-:Y:S01]  /*8ae0*/  STL [R1+0x150], R0 ;  /* 0x0001500001007387 */ /* 0x0001e20000100800 */
[----:B------:R-:W-:Y:S01]  /*8af0*/  @!P2 IMAD.MOV R5, RZ, RZ, -R5 ;  /* 0x000000ffff05a224 */ /* 0x000fe200078e0a05 */
[C---:B------:R-:W-:Y:S01]  /*8b00*/  ISETP.GT.U32.AND P0, PT, R25.reuse, R3, PT ;  /* 0x000000031900720c */ /* 0x040fe20003f04070 */
[----:B------:R-:W-:Y:S01]  /*8b10*/  IMAD R13, R25, R16, R13 ;  /* 0x00000010190d7224 */ /* 0x000fe200078e020d */
[----:B------:R-:W-:Y:S01]  /*8b20*/  STL [R1+0x14c], R6 ;  /* 0x00014c0601007387 */ /* 0x000fe20000100800 */
[--C-:B------:R-:W-:Y:S01]  /*8b30*/  @!P5 IMAD.IADD R2, R2, 0x1, -R25.reuse ;  /* 0x000000010202d824 */ /* 0x100fe200078e0a19 */
[----:B------:R-:W-:Y:S01]  /*8b40*/  ISETP.GE.AND P2, PT, R9, RZ, PT ;  /* 0x000000ff0900720c */ /* 0x000fe20003f46270 */
[----:B------:R-:W-:Y:S01]  /*8b50*/  @!P4 IMAD.IADD R11, R11, 0x1, -R25 ;  /* 0x000000010b0bc824 */ /* 0x000fe200078e0a19 */
[----:B------:R1:W-:Y:S01]  /*8b60*/  STL [R1+0x148], R5 ;  /* 0x0001480501007387 */ /* 0x0003e20000100800 */
[----:B------:R-:W-:Y:S01]  /*8b70*/  ISETP.GT.U32.AND P5, PT, R25, R13, PT ;  /* 0x0000000d1900720c */ /* 0x000fe20003fa4070 */
[----:B0-----:R-:W-:Y:S01]  /*8b80*/  IMAD.MOV.U32 R0, RZ, RZ, R4 ;  /* 0x000000ffff007224 */ /* 0x001fe200078e0004 */
[----:B------:R-:W-:-:S02]  /*8b90*/  LOP3.LUT R4, R22, 0xb8, RZ, 0xfc, !PT ;  /* 0x000000b816047812 */ /* 0x000fc400078efcff */
[----:B------:R-:W-:Y:S01]  /*8ba0*/  ISETP.GT.U32.AND P4, PT, R25, R11, PT ;  /* 0x0000000b1900720c */ /* 0x000fe20003f84070 */
[----:B------:R-:W-:Y:S01]  /*8bb0*/  @!P3 IMAD.MOV R0, RZ, RZ, -R0 ;  /* 0x000000ffff00b224 */ /* 0x000fe200078e0a00 */
[----:B------:R-:W-:Y:S01]  /*8bc0*/  IABS R7, R4 ;  /* 0x0000000400077213 */ /* 0x000fe20000000000 */
[----:B------:R-:W-:Y:S01]  /*8bd0*/  @!P0 IMAD.IADD R3, R3, 0x1, -R25 ;  /* 0x0000000103038824 */ /* 0x000fe200078e0a19 */
[----:B------:R-:W-:Y:S01]  /*8be0*/  ISETP.GE.AND P3, PT, R10, RZ, PT ;  /* 0x000000ff0a00720c */ /* 0x000fe20003f66270 */
[----:B-1----:R-:W-:Y:S01]  /*8bf0*/  IMAD.HI.U32 R5, R23, R15, RZ ;  /* 0x0000000f17057227 */ /* 0x002fe200078e00ff */
[----:B------:R0:W-:Y:S01]  /*8c00*/  STL [R1+0x144], R0 ;  /* 0x0001440001007387 */ /* 0x0001e20000100800 */
[----:B------:R-:W-:Y:S02]  /*8c10*/  LOP3.LUT R9, R22, 0xb4, RZ, 0xfc, !PT ;  /* 0x000000b416097812 */ /* 0x000fe400078efcff */
[----:B------:R-:W-:Y:S01]  /*8c20*/  IMAD.MOV R5, RZ, RZ, -R5 ;  /* 0x000000ffff057224 */ /* 0x000fe200078e0a05 */
[----:B------:R-:W-:Y:S01]  /*8c30*/  ISETP.GE.AND P0, PT, R12, RZ, PT ;  /* 0x000000ff0c00720c */ /* 0x000fe20003f06270 */
[----:B------:R-:W-:Y:S01]  /*8c40*/  IMAD.MOV.U32 R6, RZ, RZ, R3 ;  /* 0x000000ffff067224 */ /* 0x000fe200078e0003 */
[C---:B------:R-:W-:Y:S01]  /*8c50*/  LOP3.LUT R3, R22.reuse, 0xb6, RZ, 0xfc, !PT ;  /* 0x000000b616037812 */ /* 0x040fe200078efcff */
[----:B------:R-:W-:Y:S01]  /*8c60*/  IMAD R5, R25, R5, R15 ;  /* 0x0000000519057224 */ /* 0x000fe200078e020f */
[----:B------:R-:W-:Y:S01]  /*8c70*/  LOP3.LUT R16, R22, 0x94, RZ, 0xfc, !PT ;  /* 0x0000009416107812 */ /* 0x000fe200078efcff */
[----:B------:R-:W-:-:S02]  /*8c80*/  @!P5 IMAD.IADD R13, R13, 0x1, -R25 ;  /* 0x000000010d0dd824 */ /* 0x000fc400078e0a19 */
        /* <DEDUP_REMOVED lines=8> */
[----:B------:R-:W-:Y:S01]  /*8d10*/  IABS R4, R3 ;  /* 0x0000000300047213 */ /* 0x000fe20000000000 */
[----:B------:R-:W-:Y:S01]  /*8d20*/  @!P4 IMAD.IADD R11, R11, 0x1, -R25 ;  /* 0x000000010b0bc824 */ /* 0x000fe200078e0a19 */
[----:B------:R0:W-:Y:S01]  /*8d30*/  STL [R1+0x114], R6 ;  /* 0x0001140601007387 */ /* 0x0001e20000100800 */
[----:B------:R-:W-:Y:S01]  /*8d40*/  IMAD R7, R25, R2, R7 ;  /* 0x0000000219077224 */ /* 0x000fe200078e0207 */
[----:B------:R-:W-:Y:S01]  /*8d50*/  ISETP.GE.AND P4, PT, R3, RZ, PT ;  /* 0x000000ff0300720c */ /* 0x000fe20003f86270 */
[----:B------:R-:W-:Y:S01]  /*8d60*/  IMAD.HI.U32 R8, R23, R4, RZ ;  /* 0x0000000417087227 */ /* 0x000fe200078e00ff */
[----:B------:R1:W-:Y:S01]  /*8d70*/  STL [R1+0xf0], R0 ;  /* 0x0000f00001007387 */ /* 0x0003e20000100800 */
[----:B------:R-:W-:-:S02]  /*8d80*/  LOP3.LUT R3, R22, 0xb2, RZ, 0xfc, !PT ;  /* 0x000000b216037812 */ /* 0x000fc400078efcff */
[--C-:B------:R-:W-:Y:S02]  /*8d90*/  @!P6 IMAD.IADD R5, R5, 0x1, -R25.reuse ;  /* 0x000000010505e824 */ /* 0x100fe400078e0a19 */
[----:B------:R-:W-:Y:S01]  /*8da0*/  @!P5 IMAD.IADD R13, R13, 0x1, -R25 ;  /* 0x000000010d0dd824 */ /* 0x000fe200078e0a19 */
[----:B0-----:R-:W-:Y:S01]  /*8db0*/  IABS R6, R9 ;  /* 0x0000000900067213 */ /* 0x001fe20000000000 */
[----:B------:R-:W-:Y:S01]  /*8dc0*/  IMAD.MOV R8, RZ, RZ, -R8 ;  /* 0x000000ffff087224 */ /* 0x000fe200078e0a08 */
[----:B------:R-:W-:Y:S01]  /*8dd0*/  ISETP.GT.U32.AND P6, PT, R25, R5, PT ;  /* 0x000000051900720c */ /* 0x000fe20003fc4070 */
[----:B-1----:R-:W-:Y:S01]  /*8de0*/  IMAD.MOV.U32 R0, RZ, RZ, R11 ;  /* 0x000000ffff007224 */ /* 0x002fe200078e000b */
[----:B------:R-:W-:Y:S01]  /*8df0*/  IABS R2, R3 ;  /* 0x0000000300027213 */ /* 0x000fe20000000000 */
[----:B------:R-:W-:Y:S01]  /*8e00*/  IMAD.HI.U32 R10, R23, R6, RZ ;  /* 0x00000006170a7227 */ /* 0x000fe200078e00ff */
[----:B------:R-:W-:-:S03]  /*8e10*/  ISETP.GE.AND P5, PT, R9, RZ, PT ;  /* 0x000000ff0900720c */ /* 0x000fc60003fa6270 */
[----:B------:R-:W-:Y:S01]  /*8e20*/  @!P2 IMAD.MOV R0, RZ, RZ, -R0 ;  /* 0x000000ffff00a224 */ /* 0x000fe200078e0a00 */
[C---:B------:R-:W-:Y:S01]  /*8e30*/  ISETP.GT.U32.AND P2, PT, R25.reuse, R7, PT ;  /* 0x000000071900720c */ /* 0x040fe20003f44070 */
[----:B------:R-:W-:Y:S02]  /*8e40*/  IMAD R4, R25, R8, R4 ;  /* 0x0000000819047224 */ /* 0x000fe400078e0204 */
[----:B------:R-:W-:Y:S01]  /*8e50*/  IMAD.MOV R10, RZ, RZ, -R10 ;  /* 0x000000ffff0a7224 */ /* 0x000fe200078e0a0a */
[----:B------:R0:W-:Y:S01]  /*8e60*/  STL [R1+0xf4], R0 ;  /* 0x0000f40001007387 */ /* 0x0001e20000100800 */
[----:B------:R-:W-:Y:S01]  /*8e70*/  @!P6 IMAD.IADD R5, R5, 0x1, -R25 ;  /* 0x000000010505e824 */ /* 0x000fe200078e0a19 */
[----:B------:R-:W-:-:S07]  /*8e80*/  ISETP.GT.U32.AND P6, PT, R25, R4, PT ;  /* 0x000000041900720c */ /* 0x000fce0003fc4070 */
[----:B------:R-:W-:Y:S02]  /*8e90*/  @!P2 IMAD.IADD R7, R7, 0x1, -R25 ;  /* 0x000000010707a824 */ /* 0x000fe400078e0a19 */
[----:B0-----:R-:W-:-:S03]  /*8ea0*/  IMAD.MOV.U32 R0, RZ, RZ, R13 ;  /* 0x000000ffff007224 */ /* 0x001fc600078e000d */
[----:B------:R-:W-:Y:S01]  /*8eb0*/  ISETP.GT.U32.AND P2, PT, R25, R7, PT ;  /* 0x000000071900720c */ /* 0x000fe20003f44070 */
[----:B------:R-:W-:Y:S01]  /*8ec0*/  @!P3 IMAD.MOV R0, RZ, RZ, -R0 ;  /* 0x000000ffff00b224 */ /* 0x000fe200078e0a00 */
[----:B------:R-:W-:Y:S01]  /*8ed0*/  ISETP.GE.AND P3, PT, R3, RZ, PT ;  /* 0x000000ff0300720c */ /* 0x000fe20003f66270 */
[----:B------:R-:W-:Y:S01]  /*8ee0*/  IMAD R3, R25, R10, R6 ;  /* 0x0000000a19037224 */ /* 0x000fe200078e0206 */
[----:B------:R-:W-:Y:S01]  /*8ef0*/  LOP3.LUT R10, R22, 0xb0, RZ, 0xfc, !PT ;  /* 0x000000b0160a7812 */ /* 0x000fe200078efcff */
[----:B------:R-:W-:Y:S01]  /*8f00*/  IMAD.HI.U32 R6, R23, R2, RZ ;  /* 0x0000000217067227 */ /* 0x000fe200078e00ff */
[----:B------:R0:W-:Y:S02]  /*8f10*/  STL [R1+0x130], R0 ;  /* 0x0001300001007387 */ /* 0x0001e40000100800 */
[----:B------:R-:W-:Y:S01]  /*8f20*/  IABS R9, R10 ;  /* 0x0000000a00097213 */ /* 0x000fe20000000000 */
[----:B------:R-:W-:-:S04]  /*8f30*/  @!P6 IMAD.IADD R4, R4, 0x1, -R25 ;  /* 0x000000010404e824 */ /* 0x000fc800078e0a19 */
[----:B------:R-:W-:Y:S01]  /*8f40*/  @!P2 IMAD.IADD R7, R7, 0x1, -R25 ;  /* 0x000000010707a824 */ /* 0x000fe200078e0a19 */
[----:B------:R-:W-:Y:S01]  /*8f50*/  ISETP.GT.U32.AND P6, PT, R25, R4, PT ;  /* 0x000000041900720c */ /* 0x000fe20003fc4070 */
[----:B------:R-:W-:-:S04]  /*8f60*/  IMAD.HI.U32 R8, R23, R9, RZ ;  /* 0x0000000917087227 */ /* 0x000fc800078e00ff */
[----:B0-----:R-:W-:Y:S02]  /*8f70*/  IMAD.MOV.U32 R0, RZ, RZ, R5 ;  /* 0x000000ffff007224 */ /* 0x001fe400078e0005 */
[----:B------:R-:W-:Y:S01]  /*8f80*/  IMAD.MOV R5, RZ, RZ, -R6 ;  /* 0x000000ffff057224 */ /* 0x000fe200078e0a06 */
[----:B------:R-:W-:Y:S01]  /*8f90*/  LOP3.LUT R6, R22, 0xae, RZ, 0xfc, !PT ;  /* 0x000000ae16067812 */ /* 0x000fe200078efcff */
[----:B------:R-:W-:Y:S01]  /*8fa0*/  @!P0 IMAD.MOV R0, RZ, RZ, -R0 ;  /* 0x000000ffff008224 */ /* 0x000fe200078e0a00 */
[C---:B------:R-:W-:Y:S01]  /*8fb0*/  ISETP.GT.U32.AND P0, PT, R25.reuse, R3, PT ;  /* 0x000000031900720c */ /* 0x040fe20003f04070 */
[C---:B------:R-:W-:Y:S01]  /*8fc0*/  IMAD R5, R25.reuse, R5, R2 ;  /* 0x0000000519057224 */ /* 0x040fe200078e0202 */
[----:B------:R-:W-:Y:S01]  /*8fd0*/  IABS R12, R6 ;  /* 0x00000006000c7213 */ /* 0x000fe20000000000 */
[----:B------:R-:W-:Y:S01]  /*8fe0*/  @!P6 IMAD.IADD R4, R4, 0x1, -R25 ;  /* 0x000000010404e824 */ /* 0x000fe200078e0a19 */
[----:B------:R0:W-:Y:S01]  /*8ff0*/  STL [R1+0x138], R0 ;  /* 0x0001380001007387 */ /* 0x0001e20000100800 */
[----:B------:R-:W-:Y:S01]  /*9000*/  LOP3.LUT R2, R22, 0xac, RZ, 0xfc, !PT ;  /* 0x000000ac16027812 */ /* 0x000fe200078efcff */
[----:B------:R-:W-:Y:S01]  /*9010*/  IMAD.MOV R8, RZ, RZ, -R8 ;  /* 0x000000ffff087224 */ /* 0x000fe200078e0a08 */
[C---:B------:R-:W-:Y:S01]  /*9020*/  ISETP.GT.U32.AND P2, PT, R25.reuse, R5, PT ;  /* 0x000000051900720c */ /* 0x040fe20003f44070 */
[----:B------:R-:W-:Y:S01]  /*9030*/  IMAD.MOV.U32 R13, RZ, RZ, R4 ;  /* 0x000000ffff0d7224 */ /* 0x000fe200078e0004 */
[----:B------:R-:W-:Y:S01]  /*9040*/  IABS R11, R2 ;  /* 0x00000002000b7213 */ /* 0x000fe20000000000 */
[----:B------:R-:W-:Y:S01]  /*9050*/  IMAD R9, R25, R8, R9 ;  /* 0x0000000819097224 */ /* 0x000fe200078e0209 */
[----:B------:R-:W-:Y:S01]  /*9060*/  ISETP.GE.AND P6, PT, R6, RZ, PT ;  /* 0x000000ff0600720c */ /* 0x000fe20003fc6270 */
[----:B------:R-:W-:-:S02]  /*9070*/  @!P4 IMAD.MOV R13, RZ, RZ, -R13 ;  /* 0x000000ffff0dc224 */ /* 0x000fc400078e0a0d */
[----:B------:R-:W-:Y:S02]  /*9080*/  @!P0 IMAD.IADD R3, R3, 0x1, -R25 ;  /* 0x0000000103038824 */ /* 0x000fe400078e0a19 */
[----:B0-----:R-:W-:Y:S02]  /*9090*/  IMAD.MOV.U32 R0, RZ, RZ, R7 ;  /* 0x000000ffff007224 */ /* 0x001fe400078e0007 */
[----:B------:R-:W-:Y:S01]  /*90a0*/  IMAD.HI.U32 R7, R23, R12, RZ ;  /* 0x0000000c17077227 */ /* 0x000fe200078e00ff */
[----:B------:R-:W-:-:S03]  /*90b0*/  ISETP.GT.U32.AND P0, PT, R25, R3, PT ;  /* 0x000000031900720c */ /* 0x000fc60003f04070 */
[----:B------:R-:W-:Y:S02]  /*90c0*/  IMAD.MOV R7, RZ, RZ, -R7 ;  /* 0x000000ffff077224 */ /* 0x000fe400078e0a07 */
[--C-:B------:R-:W-:Y:S02]  /*90d0*/  @!P2 IMAD.IADD R5, R5, 0x1, -R25.reuse ;  /* 0x000000010505a824 */ /* 0x100fe400078e0a19 */
[C---:B------:R-:W-:Y:S02]  /*90e0*/  IMAD R12, R25.reuse, R7, R12 ;  /* 0x00000007190c7224 */ /* 0x040fe400078e020c */
[----:B------:R-:W-:Y:S01]  /*90f0*/  @!P1 IMAD.MOV R0, RZ, RZ, -R0 ;  /* 0x000000ffff009224 */ /* 0x000fe200078e0a00 */
[----:B------:R-:W-:Y:S02]  /*9100*/  ISETP.GT.U32.AND P2, PT, R25, R5, PT ;  /* 0x000000051900720c */ /* 0x000fe40003f44070 */
[----:B------:R-:W-:Y:S01]  /*9110*/  ISETP.GE.AND P1, PT, R10, RZ, PT ;  /* 0x000000ff0a00720c */ /* 0x000fe20003f26270 */
[----:B------:R-:W-:Y:S01]  /*9120*/  IMAD.HI.U32 R10, R23, R11, RZ ;  /* 0x0000000b170a7227 */ /* 0x000fe200078e00ff */
[----:B------:R-:W-:Y:S01]  /*9130*/  ISETP.GT.U32.AND P4, PT, R25, R12, PT ;  /* 0x0000000c1900720c */ /* 0x000fe20003f84070 */
[----:B------:R0:W-:Y:S02]  /*9140*/  STL [R1+0x134], R0 ;  /* 0x0001340001007387 */ /* 0x0001e40000100800 */
[----:B------:R-:W-:Y:S01]  /*9150*/  @!P0 IMAD.IADD R3, R3, 0x1, -R25 ;  /* 0x0000000103038824 */ /* 0x000fe200078e0a19 */
[C---:B------:R-:W-:Y:S01]  /*9160*/  ISETP.GT.U32.AND P0, PT, R25.reuse, R9, PT ;  /* 0x000000091900720c */ /* 0x040fe20003f04070 */
[----:B------:R-:W-:Y:S01]  /*9170*/  IMAD.MOV R6, RZ, RZ, -R10 ;  /* 0x000000ffff067224 */ /* 0x000fe200078e0a0a */
[C---:B------:R-:W-:Y:S01]  /*9180*/  LOP3.LUT R10, R22.reuse, 0xa8, RZ, 0xfc, !PT ;  /* 0x000000a8160a7812 */ /* 0x040fe200078efcff */
[----:B------:R-:W-:Y:S02]  /*9190*/  STL [R1+0x118], R13 ;  /* 0x0001180d01007387 */ /* 0x000fe40000100800 */
[----:B------:R-:W-:Y:S01]  /*91a0*/  IMAD R11, R25, R6, R11 ;  /* 0x00000006190b7224 */ /* 0x000fe200078e020b */
[C---:B------:R-:W-:Y:S01]  /*91b0*/  LOP3.LUT R6, R22.reuse, 0xa6, RZ, 0xfc, !PT ;  /* 0x000000a616067812 */ /* 0x040fe200078efcff */
[----:B0-----:R-:W-:Y:S01]  /*91c0*/  IMAD.MOV.U32 R0, RZ, RZ, R3 ;  /* 0x000000ffff007224 */ /* 0x001fe200078e0003 */
[----:B------:R-:W-:Y:S01]  /*91d0*/  LOP3.LUT R3, R22, 0xaa, RZ, 0xfc, !PT ;  /* 0x000000aa16037812 */ /* 0x000fe200078efcff */
[--C-:B------:R-:W-:Y:S01]  /*91e0*/  @!P2 IMAD.IADD R5, R5, 0x1, -R25.reuse ;  /* 0x000000010505a824 */ /* 0x100fe200078e0a19 */
[----:B------:R-:W-:Y:S01]  /*91f0*/  ISETP.GT.U32.AND P2, PT, R25, R11, PT ;  /* 0x0000000b1900720c */ /* 0x000fe20003f44070 */
[----:B------:R-:W-:Y:S01]  /*9200*/  @!P5 IMAD.MOV R0, RZ, RZ, -R0 ;  /* 0x000000ffff00d224 */ /* 0x000fe200078e0a00 */
[----:B------:R-:W-:Y:S01]  /*9210*/  ISETP.GE.AND P5, PT, R2, RZ, PT ;  /* 0x000000ff0200720c */ /* 0x000fe20003fa6270 */
[--C-:B------:R-:W-:Y:S01]  /*9220*/  @!P4 IMAD.IADD R12, R12, 0x1, -R25.reuse ;  /* 0x000000010c0cc824 */ /* 0x100fe200078e0a19 */
[----:B------:R-:W-:Y:S01]  /*9230*/  IABS R2, R10 ;  /* 0x0000000a00027213 */ /* 0x000fe20000000000 */
[----:B------:R-:W-:Y:S01]  /*9240*/  @!P0 IMAD.IADD R9, R9, 0x1, -R25 ;  /* 0x0000000109098824 */ /* 0x000fe200078e0a19 */
[----:B------:R0:W-:Y:S01]  /*9250*/  STL [R1+0x128], R0 ;  /* 0x0001280001007387 */ /* 0x0001e20000100800 */
[----:B------:R-:W-:-:S02]  /*9260*/  IABS R4, R3 ;  /* 0x0000000300047213 */ /* 0x000fc40000000000 */
[----:B------:R-:W-:Y:S02]  /*9270*/  ISETP.GE.AND P0, PT, R3, RZ, PT ;  /* 0x000000ff0300720c */ /* 0x000fe40003f06270 */
[----:B------:R-:W-:Y:S01]  /*9280*/  ISETP.GT.U32.AND P4, PT, R25, R9, PT ;  /* 0x000000091900720c */ /* 0x000fe20003f84070 */
[----:B------:R-:W-:Y:S01]  /*9290*/  IMAD.HI.U32 R3, R23, R4, RZ ;  /* 0x0000000417037227 */ /* 0x000fe200078e00ff */
[----:B------:R-:W-:-:S03]  /*92a0*/  IABS R8, R6 ;  /* 0x0000000600087213 */ /* 0x000fc60000000000 */
[----:B0-----:R-:W-:Y:S02]  /*92b0*/  IMAD.MOV.U32 R0, RZ, RZ, R5 ;  /* 0x000000ffff007224 */ /* 0x001fe400078e0005 */
[----:B------:R-:W-:-:S04]  /*92c0*/  IMAD.HI.U32 R5, R23, R2, RZ ;  /* 0x0000000217057227 */ /* 0x000fc800078e00ff */
[----:B------:R-:W-:Y:S01]  /*92d0*/  @!P3 IMAD.MOV R0, RZ, RZ, -R0 ;  /* 0x000000ffff00b224 */ /* 0x000fe200078e0a00 */
[----:B------:R-:W-:Y:S01]  /*92e0*/  ISETP.GT.U32.AND P3, PT, R25, R12, PT ;  /* 0x0000000c1900720c */ /* 0x000fe20003f64070 */
[----:B------:R-:W-:Y:S02]  /*92f0*/  IMAD.MOV R5, RZ, RZ, -R5 ;  /* 0x000000ffff057224 */ /* 0x000fe400078e0a05 */
[----:B------:R-:W-:Y:S01]  /*9300*/  @!P2 IMAD.IADD R11, R11, 0x1, -R25 ;  /* 0x000000010b0ba824 */ /* 0x000fe200078e0a19 */
[----:B------:R0:W-:Y:S01]  /*9310*/  STL [R1+0x12c], R0 ;  /* 0x00012c0001007387 */ /* 0x0001e20000100800 */
[C---:B------:R-:W-:Y:S01]  /*9320*/  IMAD R2, R25.reuse, R5, R2 ;  /* 0x0000000519027224 */ /* 0x040fe200078e0202 */
[----:B------:R-:W-:Y:S01]  /*9330*/  LOP3.LUT R5, R22, 0xa2, RZ, 0xfc, !PT ;  /* 0x000000a216057812 */ /* 0x000fe200078efcff */
[----:B------:R-:W-:Y:S01]  /*9340*/  IMAD.MOV R3, RZ, RZ, -R3 ;  /* 0x000000ffff037224 */ /* 0x000fe200078e0a03 */
[----:B------:R-:W-:Y:S01]  /*9350*/  ISETP.GT.U32.AND P2, PT, R25, R11, PT ;  /* 0x0000000b1900720c */ /* 0x000fe20003f44070 */
[----:B------:R-:W-:-:S02]  /*9360*/  @!P4 IMAD.IADD R9, R9, 0x1, -R25 ;  /* 0x000000010909c824 */ /* 0x000fc400078e0a19 */
[C---:B------:R-:W-:Y:S01]  /*9370*/  IMAD R4, R25.reuse, R3, R4 ;  /* 0x0000000319047224 */ /* 0x040fe200078e0204 */
[----:B------:R-:W-:Y:S01]  /*9380*/  LOP3.LUT R3, R22, 0xa4, RZ, 0xfc, !PT ;  /* 0x000000a416037812 */ /* 0x000fe200078efcff */
[----:B------:R-:W-:Y:S01]  /*9390*/  @!P3 IMAD.IADD R12, R12, 0x1, -R25 ;  /* 0x000000010c0cb824 */ /* 0x000fe200078e0a19 */
[----:B------:R-:W-:Y:S01]  /*93a0*/  ISETP.GT.U32.AND P3, PT, R25, R2, PT ;  /* 0x000000021900720c */ /* 0x000fe20003f64070 */
[----:B0-----:R-:W-:Y:S01]  /*93b0*/  IMAD.MOV.U32 R0, RZ, RZ, R9 ;  /* 0x000000ffff007224 */ /* 0x001fe200078e0009 */
[----:B------:R-:W-:Y:S01]  /*93c0*/  IABS R13, R3 ;  /* 0x00000003000d7213 */ /* 0x000fe20000000000 */
[----:B------:R-:W-:Y:S01]  /*93d0*/  IMAD.HI.U32 R7, R23, R8, RZ ;  /* 0x0000000817077227 */ /* 0x000fe200078e00ff */
[----:B------:R-:W-:-:S03]  /*93e0*/  ISETP.GT.U32.AND P4, PT, R25, R4, PT ;  /* 0x000000041900720c */ /* 0x000fc60003f84070 */
[----:B------:R-:W-:Y:S01]  /*93f0*/  @!P2 IMAD.IADD R11, R11, 0x1, -R25 ;  /* 0x000000010b0ba824 */ /* 0x000fe200078e0a19 */
[----:B------:R-:W-:Y:S01]  /*9400*/  ISETP.GE.AND P2, PT, R10, RZ, PT ;  /* 0x000000ff0a00720c */ /* 0x000fe20003f46270 */
[----:B------:R-:W-:Y:S01]  /*9410*/  IMAD.MOV.U32 R9, RZ, RZ, R13 ;  /* 0x000000ffff097224 */ /* 0x000fe200078e000d */
[----:B------:R-:W-:Y:S01]  /*9420*/  IABS R10, R5 ;  /* 0x00000005000a7213 */ /* 0x000fe20000000000 */
[----:B------:R-:W-:Y:S01]  /*9430*/  @!P1 IMAD.MOV R0, RZ, RZ, -R0 ;  /* 0x000000ffff009224 */ /* 0x000fe200078e0a00 */
[----:B------:R-:W-:Y:S01]  /*9440*/  ISETP.GE.AND P1, PT, R6, RZ, PT ;  /* 0x000000ff0600720c */ /* 0x000fe20003f26270 */
[----:B------:R-:W-:Y:S01]  /*9450*/  @!P3 IMAD.IADD R2, R2, 0x1, -R25 ;  /* 0x000000010202b824 */ /* 0x000fe200078e0a19 */
[----:B------:R-:W-:Y:S01]  /*9460*/  LOP3.LUT R13, R22, 0x92, RZ, 0xfc, !PT ;  /* 0x00000092160d7812 */ /* 0x000fe200078efcff */
[----:B------:R-:W-:Y:S01]  /*9470*/  IMAD.MOV.U32 R6, RZ, RZ, R10 ;  /* 0x000000ffff067224 */ /* 0x000fe200078e000a */
[----:B------:R0:W-:Y:S01]  /*9480*/  STL [R1+0x120], R0 ;  /* 0x0001200001007387 */ /* 0x0001e20000100800 */
[----:B------:R-:W-:Y:S01]  /*9490*/  IMAD.HI.U32 R10, R23, R9, RZ ;  /* 0x00000009170a7227 */ /* 0x000fe200078e00ff */
[----:B------:R-:W-:-:S03]  /*94a0*/  ISETP.GT.U32.AND P3, PT, R25, R2, PT ;  /* 0x000000021900720c */ /* 0x000fc60003f64070 */
[----:B------:R-:W-:Y:S02]  /*94b0*/  IMAD.MOV R10, RZ, RZ, -R10 ;  /* 0x000000ffff0a7224 */ /* 0x000fe400078e0a0a */
[----:B------:R-:W-:Y:S02]  /*94c0*/  IMAD.MOV R7, RZ, RZ, -R7 ;  /* 0x000000ffff077224 */ /* 0x000fe400078e0a07 */
[----:B------:R-:W-:Y:S02]  /*94d0*/  @!P4 IMAD.IADD R4, R4, 0x1, -R25 ;  /* 0x000000010404c824 */ /* 0x000fe400078e0a19 */
[C---:B------:R-:W-:Y:S01]  /*94e0*/  IMAD R9, R25.reuse, R10, R9 ;  /* 0x0000000a19097224 */ /* 0x040fe200078e0209 */
[----:B------:R-:W-:Y:S01]  /*94f0*/  LOP3.LUT R10, R22, 0xa0, RZ, 0xfc, !PT ;  /* 0x000000a0160a7812 */ /* 0x000fe200078efcff */
[C---:B------:R-:W-:Y:S01]  /*9500*/  IMAD R8, R25.reuse, R7, R8 ;  /* 0x0000000719087224 */ /* 0x040fe200078e0208 */
[C---:B------:R-:W-:Y:S01]  /*9510*/  ISETP.GT.U32.AND P4, PT, R25.reuse, R4, PT ;  /* 0x000000041900720c */ /* 0x040fe20003f84070 */
[----:B------:R-:W-:Y:S01]  /*9520*/  @!P3 IMAD.IADD R2, R2, 0x1, -R25 ;  /* 0x000000010202b824 */ /* 0x000fe200078e0a19 */
[C---:B------:R-:W-:Y:S01]  /*9530*/  ISETP.GT.U32.AND P3, PT, R25.reuse, R9, PT ;  /* 0x000000091900720c */ /* 0x040fe20003f64070 */
[----:B------:R-:W-:Y:S01]  /*9540*/  @!P6 IMAD.MOV R12, RZ, RZ, -R12 ;  /* 0x000000ffff0ce224 */ /* 0x000fe200078e0a0c */
[----:B------:R-:W-:Y:S01]  /*9550*/  ISETP.GT.U32.AND P6, PT, R25, R8, PT ;  /* 0x000000081900720c */ /* 0x000fe20003fc4070 */
[----:B0-----:R-:W-:Y:S01]  /*9560*/  IMAD.MOV.U32 R0, RZ, RZ, R11 ;  /* 0x000000ffff007224 */ /* 0x001fe200078e000b */
[----:B------:R-:W-:Y:S01]  /*9570*/  IABS R11, R10 ;  /* 0x0000000a000b7213 */ /* 0x000fe20000000000 */
[----:B------:R-:W-:Y:S01]  /*9580*/  IMAD.HI.U32 R7, R23, R6, RZ ;  /* 0x0000000617077227 */ /* 0x000fe200078e00ff */
[----:B------:R-:W-:Y:S03]  /*9590*/  STL [R1+0xf8], R12 ;  /* 0x0000f80c01007387 */ /* 0x000fe60000100800 */
[----:B------:R-:W-:Y:S01]  /*95a0*/  @!P5 IMAD.MOV R0, RZ, RZ, -R0 ;  /* 0x000000ffff00d224 */ /* 0x000fe200078e0a00 */
[----:B------:R-:W-:Y:S01]  /*95b0*/  ISETP.GE.AND P5, PT, R3, RZ, PT ;  /* 0x000000ff0300720c */ /* 0x000fe20003fa6270 */
[--C-:B------:R-:W-:Y:S01]  /*95c0*/  @!P4 IMAD.IADD R4, R4, 0x1, -R25.reuse ;  /* 0x000000010404c824 */ /* 0x100fe200078e0a19 */
[----:B------:R-:W-:Y:S01]  /*95d0*/  LOP3.LUT R3, R22, 0x9e, RZ, 0xfc, !PT ;  /* 0x0000009e16037812 */ /* 0x000fe200078efcff */
[----:B------:R-:W-:Y:S01]  /*95e0*/  @!P3 IMAD.IADD R9, R9, 0x1, -R25 ;  /* 0x000000010909b824 */ /* 0x000fe200078e0a19 */
[----:B------:R0:W-:Y:S01]  /*95f0*/  STL [R1+0x100], R0 ;  /* 0x0001000001007387 */ /* 0x0001e20000100800 */
[----:B------:R-:W-:Y:S01]  /*9600*/  IMAD.MOV R7, RZ, RZ, -R7 ;  /* 0x000000ffff077224 */ /* 0x000fe200078e0a07 */
[----:B------:R-:W-:Y:S01]  /*9610*/  ISETP.GE.AND P4, PT, R5, RZ, PT ;  /* 0x000000ff0500720c */ /* 0x000fe20003f86270 */
[----:B------:R-:W-:Y:S01]  /*9620*/  @!P6 IMAD.IADD R8, R8, 0x1, -R25 ;  /* 0x000000010808e824 */ /* 0x000fe200078e0a19 */
[C---:B------:R-:W-:Y:S01]  /*9630*/  ISETP.GT.U32.AND P3, PT, R25.reuse, R9, PT ;  /* 0x000000091900720c */ /* 0x040fe20003f64070 */
[----:B------:R-:W-:Y:S01]  /*9640*/  IMAD R6, R25, R7, R6 ;  /* 0x0000000719067224 */ /* 0x000fe200078e0206 */
[----:B------:R-:W-:-:S02]  /*9650*/  IABS R7, R3 ;  /* 0x0000000300077213 */ /* 0x000fc40000000000 */
[----:B------:R-:W-:Y:S01]  /*9660*/  ISETP.GT.U32.AND P6, PT, R25, R8, PT ;  /* 0x000000081900720c */ /* 0x000fe20003fc4070 */
[----:B0-----:R-:W-:Y:S01]  /*9670*/  IMAD.MOV.U32 R0, RZ, RZ, R4 ;  /* 0x000000ffff007224 */ /* 0x001fe200078e0004 */
[----:B------:R-:W-:Y:S01]  /*9680*/  LOP3.LUT R5, R22, 0x9c, RZ, 0xfc, !PT ;  /* 0x0000009c16057812 */ /* 0x000fe200078efcff */
[----:B------:R-:W-:-:S04]  /*9690*/  IMAD.HI.U32 R4, R23, R11, RZ ;  /* 0x0000000b17047227 */ /* 0x000fc800078e00ff */
[----:B------:R-:W-:Y:S01]  /*96a0*/  @!P0 IMAD.MOV R0, RZ, RZ, -R0 ;  /* 0x000000ffff008224 */ /* 0x000fe200078e0a00 */
[----:B------:R-:W-:Y:S01]  /*96b0*/  ISETP.GT.U32.AND P0, PT, R25, R6, PT ;  /* 0x000000061900720c */ /* 0x000fe20003f04070 */
[----:B------:R-:W-:Y:S02]  /*96c0*/  IMAD.MOV R4, RZ, RZ, -R4 ;  /* 0x000000ffff047224 */ /* 0x000fe400078e0a04 */
[----:B------:R-:W-:Y:S01]  /*96d0*/  @!P3 IMAD.IADD R9, R9, 0x1, -R25 ;  /* 0x000000010909b824 */ /* 0x000fe200078e0a19 */
[----:B------:R0:W-:Y:S01]  /*96e0*/  STL [R1+0x10c], R0 ;  /* 0x00010c0001007387 */ /* 0x0001e20000100800 */
[----:B------:R-:W-:Y:S02]  /*96f0*/  IMAD R11, R25, R4, R11 ;  /* 0x00000004190b7224 */ /* 0x000fe400078e020b */
[----:B------:R-:W-:Y:S01]  /*9700*/  @!P6 IMAD.IADD R8, R8, 0x1, -R25 ;  /* 0x000000010808e824 */ /* 0x000fe200078e0a19 */
[----:B------:R-:W-:Y:S02]  /*9710*/  ISETP.GE.AND P6, PT, R3, RZ, PT ;  /* 0x000000ff0300720c */ /* 0x000fe40003fc6270 */
[----:B------:R-:W-:Y:S01]  /*9720*/  ISETP.GT.U32.AND P3, PT, R25, R11, PT ;  /* 0x0000000b1900720c */ /* 0x000fe20003f64070 */
[----:B------:R-:W-:-:S02]  /*9730*/  IMAD.MOV.U32 R12, RZ, RZ, R8 ;  /* 0x000000ffff0c7224 */ /* 0x000fc400078e0008 */
[----:B------:R-:W-:Y:S02]  /*9740*/  @!P0 IMAD.IADD R6, R6, 0x1, -R25 ;  /* 0x0000000106068824 */ /* 0x000fe400078e0a19 */
[----:B0-----:R-:W-:Y:S02]  /*9750*/  IMAD.MOV.U32 R0, RZ, RZ, R2 ;  /* 0x000000ffff007224 */ /* 0x001fe400078e0002 */
[----:B------:R-:W-:Y:S01]  /*9760*/  IMAD.HI.U32 R2, R23, R7, RZ ;  /* 0x0000000717027227 */ /* 0x000fe200078e00ff */
[----:B------:R-:W-:-:S03]  /*9770*/  ISETP.GT.U32.AND P0, PT, R25, R6, PT ;  /* 0x000000061900720c */ /* 0x000fc60003f04070 */
[----:B------:R-:W-:Y:S02]  /*9780*/  IMAD.MOV R2, RZ, RZ, -R2 ;  /* 0x000000ffff027224 */ /* 0x000fe400078e0a02 */
[----:B------:R-:W-:Y:S01]  /*9790*/  @!P2 IMAD.MOV R0, RZ, RZ, -R0 ;  /* 0x000000ffff00a224 */ /* 0x000fe200078e0a00 */
[----:B------:R-:W-:Y:S01]  /*97a0*/  ISETP.GE.AND P2, PT, R10, RZ, PT ;  /* 0x000000ff0a00720c */ /* 0x000fe20003f46270 */
[----:B------:R-:W-:Y:S01]  /*97b0*/  IMAD R7, R25, R2, R7 ;  /* 0x0000000219077224 */ /* 0x000fe200078e0207 */
[----:B------:R-:W-:Y:S01]  /*97c0*/  IABS R10, R5 ;  /* 0x00000005000a7213 */ /* 0x000fe20000000000 */
[----:B------:R-:W-:Y:S01]  /*97d0*/  @!P1 IMAD.MOV R12, RZ, RZ, -R12 ;  /* 0x000000ffff0c9224 */ /* 0x000fe200078e0a0c */
[----:B------:R-:W-:Y:S01]  /*97e0*/  LOP3.LUT R2, R22, 0x9a, RZ, 0xfc, !PT ;  /* 0x0000009a16027812 */ /* 0x000fe200078efcff */
[--C-:B------:R-:W-:Y:S01]  /*97f0*/  @!P3 IMAD.IADD R11, R11, 0x1, -R25.reuse ;  /* 0x000000010b0bb824 */ /* 0x100fe200078e0a19 */
[C---:B------:R-:W-:Y:S01]  /*9800*/  ISETP.GT.U32.AND P1, PT, R25.reuse, R7, PT ;  /* 0x000000071900720c */ /* 0x040fe20003f24070 */
[----:B------:R-:W-:Y:S01]  /*9810*/  IMAD.MOV.U32 R3, RZ, RZ, R10 ;  /* 0x000000ffff037224 */ /* 0x000fe200078e000a */
[----:B------:R-:W-:Y:S01]  /*9820*/  IABS R8, R2 ;  /* 0x0000000200087213 */ /* 0x000fe20000000000 */
[----:B------:R-:W-:Y:S01]  /*9830*/  @!P0 IMAD.IADD R6, R6, 0x1, -R25 ;  /* 0x0000000106068824 */ /* 0x000fe200078e0a19 */
[----:B------:R-:W-:Y:S01]  /*9840*/  ISETP.GT.U32.AND P3, PT, R25, R11, PT ;  /* 0x0000000b1900720c */ /* 0x000fe20003f64070 */
[----:B------:R-:W-:Y:S01]  /*9850*/  IMAD.HI.U32 R4, R23, R3, RZ ;  /* 0x0000000317047227 */ /* 0x000fe200078e00ff */
[----:B------:R-:W-:Y:S01]  /*9860*/  ISETP.GE.AND P0, PT, R2, RZ, PT ;  /* 0x000000ff0200720c */ /* 0x000fe20003f06270 */
[----:B------:R0:W-:Y:S01]  /*9870*/  STL [R1+0x110], R0 ;  /* 0x0001100001007387 */ /* 0x0001e20000100800 */
[----:B------:R-:W-:Y:S01]  /*9880*/  LOP3.LUT R10, R22, 0x98, RZ, 0xfc, !PT ;  /* 0x00000098160a7812 */ /* 0x000fe200078efcff */
[----:B------:R-:W-:-:S02]  /*9890*/  IMAD.MOV R4, RZ, RZ, -R4 ;  /* 0x000000ffff047224 */ /* 0x000fc400078e0a04 */
[----:B------:R-:W-:Y:S01]  /*98a0*/  IMAD.MOV.U32 R2, RZ, RZ, R8 ;  /* 0x000000ffff027224 */ /* 0x000fe200078e0008 */
[----:B------:R-:W-:Y:S01]  /*98b0*/  IABS R14, R10 ;  /* 0x0000000a000e7213 */ /* 0x000fe20000000000 */
[----:B------:R-:W-:Y:S01]  /*98c0*/  @!P1 IMAD.IADD R7, R7, 0x1, -R25 ;  /* 0x0000000107079824 */ /* 0x000fe200078e0a19 */
[----:B------:R1:W-:Y:S01]  /*98d0*/  STL [R1+0x108], R12 ;  /* 0x0001080c01007387 */ /* 0x0003e20000100800 */
[C---:B------:R-:W-:Y:S02]  /*98e0*/  IMAD R3, R25.reuse, R4, R3 ;  /* 0x0000000419037224 */ /* 0x040fe400078e0203 */
[----:B0-----:R-:W-:Y:S01]  /*98f0*/  IMAD.MOV.U32 R0, RZ, RZ, R9 ;  /* 0x000000ffff007224 */ /* 0x001fe200078e0009 */
[----:B------:R-:W-:Y:S01]  /*9900*/  ISETP.GT.U32.AND P1, PT, R25, R7, PT ;  /* 0x000000071900720c */ /* 0x000fe20003f24070 */
[----:B------:R-:W-:Y:S01]  /*9910*/  IMAD.HI.U32 R4, R23, R2, RZ ;  /* 0x0000000217047227 */ /* 0x000fe200078e00ff */
[----:B------:R-:W-:-:S03]  /*9920*/  IABS R9, R13 ;  /* 0x0000000d00097213 */ /* 0x000fc60000000000 */
[----:B------:R-:W-:Y:S01]  /*9930*/  @!P5 IMAD.MOV R0, RZ, RZ, -R0 ;  /* 0x000000ffff00d224 */ /* 0x000fe200078e0a00 */
[----:B------:R-:W-:Y:S01]  /*9940*/  ISETP.GE.AND P5, PT, R5, RZ, PT ;  /* 0x000000ff0500720c */ /* 0x000fe20003fa6270 */
[----:B------:R-:W-:Y:S01]  /*9950*/  @!P3 IMAD.IADD R11, R11, 0x1, -R25 ;  /* 0x000000010b0bb824 */ /* 0x000fe200078e0a19 */
[----:B------:R-:W-:Y:S01]  /*9960*/  ISETP.GT.U32.AND P3, PT, R25, R3, PT ;  /* 0x000000031900720c */ /* 0x000fe20003f64070 */
[----:B------:R-:W-:Y:S01]  /*9970*/  IMAD.MOV R4, RZ, RZ, -R4 ;  /* 0x000000ffff047224 */ /* 0x000fe200078e0a04 */
[----:B------:R-:W-:Y:S01]  /*9980*/  LOP3.LUT R5, R22, 0x96, RZ, 0xfc, !PT ;  /* 0x0000009616057812 */ /* 0x000fe200078efcff */
[----:B------:R-:W-:Y:S01]  /*9990*/  IMAD.HI.U32 R8, R23, R14, RZ ;  /* 0x0000000e17087227 */ /* 0x000fe200078e00ff */
[----:B------:R0:W-:Y:S01]  /*99a0*/  STL [R1+0x41c], R0 ;  /* 0x00041c0001007387 */ /* 0x0001e20000100800 */
[----:B-1----:R-:W-:Y:S02]  /*99b0*/  IABS R12, R16 ;  /* 0x00000010000c7213 */ /* 0x002fe40000000000 */
[----:B------:R-:W-:Y:S01]  /*99c0*/  IMAD R2, R25, R4, R2 ;  /* 0x0000000419027224 */ /* 0x000fe200078e0202 */
[----:B------:R-:W-:Y:S01]  /*99d0*/  IABS R15, R5 ;  /* 0x00000005000f7213 */ /* 0x000fe20000000000 */
[----:B------:R-:W-:-:S02]  /*99e0*/  IMAD.MOV R8, RZ, RZ, -R8 ;  /* 0x000000ffff087224 */ /* 0x000fc400078e0a08 */
[----:B------:R-:W-:Y:S01]  /*99f0*/  @!P1 IMAD.IADD R7, R7, 0x1, -R25 ;  /* 0x0000000107079824 */ /* 0x000fe200078e0a19 */
[C---:B------:R-:W-:Y:S01]  /*9a00*/  ISETP.GT.U32.AND P1, PT, R25.reuse, R2, PT ;  /* 0x000000021900720c */ /* 0x040fe20003f24070 */
[----:B------:R-:W-:Y:S01]  /*9a10*/  IMAD R14, R25, R8, R14 ;  /* 0x00000008190e7224 */ /* 0x000fe200078e020e */
[----:B------:R-:W-:Y:S01]  /*9a20*/  LOP3.LUT R8, R22, 0x8e, RZ, 0xfc, !PT ;  /* 0x0000008e16087812 */ /* 0x000fe200078efcff */
[----:B------:R-:W-:-:S04]  /*9a30*/  IMAD.HI.U32 R4, R23, R15, RZ ;  /* 0x0000000f17047227 */ /* 0x000fc800078e00ff */
[----:B------:R-:W-:Y:S01]  /*9a40*/  @!P3 IMAD.IADD R3, R3, 0x1, -R25 ;  /* 0x000000010303b824 */ /* 0x000fe200078e0a19 */
[C---:B------:R-:W-:Y:S01]  /*9a50*/  ISETP.GT.U32.AND P3, PT, R25.reuse, R14, PT ;  /* 0x0000000e1900720c */ /* 0x040fe20003f64070 */
[----:B------:R-:W-:Y:S02]  /*9a60*/  IMAD.MOV R4, RZ, RZ, -R4 ;  /* 0x000000ffff047224 */ /* 0x000fe400078e0a04 */
[----:B0-----:R-:W-:Y:S01]  /*9a70*/  IMAD.MOV.U32 R0, RZ, RZ, R6 ;  /* 0x000000ffff007224 */ /* 0x001fe200078e0006 */
[----:B------:R-:W-:Y:S01]  /*9a80*/  IABS R6, R8 ;  /* 0x0000000800067213 */ /* 0x000fe20000000000 */
[C---:B------:R-:W-:Y:S01]  /*9a90*/  IMAD R15, R25.reuse, R4, R15 ;  /* 0x00000004190f7224 */ /* 0x040fe200078e020f */
[----:B------:R-:W-:Y:S01]  /*9aa0*/  LOP3.LUT R4, R22, 0x90, RZ, 0xfc, !PT ;  /* 0x0000009016047812 */ /* 0x000fe200078efcff */
[----:B------:R-:W-:Y:S02]  /*9ab0*/  @!P4 IMAD.MOV R0, RZ, RZ, -R0 ;  /* 0x000000ffff00c224 */ /* 0x000fe400078e0a00 */
[----:B------:R-:W-:Y:S01]  /*9ac0*/  @!P1 IMAD.IADD R2, R2, 0x1, -R25 ;  /* 0x0000000102029824 */ /* 0x000fe200078e0a19 */
[----:B------:R-:W-:Y:S01]  /*9ad0*/  ISETP.GT.U32.AND P1, PT, R25, R15, PT ;  /* 0x0000000f1900720c */ /* 0x000fe20003f24070 */
[----:B------:R-:W-:Y:S01]  /*9ae0*/  IMAD.HI.U32 R17, R23, R12, RZ ;  /* 0x0000000c17117227 */ /* 0x000fe200078e00ff */
[----:B------:R0:W-:Y:S01]  /*9af0*/  STL [R1+0xec], R0 ;  /* 0x0000ec0001007387 */ /* 0x0001e20000100800 */
[----:B------:R-:W-:-:S02]  /*9b00*/  IABS R18, R4 ;  /* 0x0000000400127213 */ /* 0x000fc40000000000 */
[----:B------:R-:W-:Y:S01]  /*9b10*/  @!P3 IMAD.IADD R14, R14, 0x1, -R25 ;  /* 0x000000010e0eb824 */ /* 0x000fe200078e0a19 */
[C---:B------:R-:W-:Y:S01]  /*9b20*/  ISETP.GT.U32.AND P4, PT, R25.reuse, R2, PT ;  /* 0x000000021900720c */ /* 0x040fe20003f84070 */
[----:B------:R-:W-:Y:S01]  /*9b30*/  IMAD.MOV R17, RZ, RZ, -R17 ;  /* 0x000000ffff117224 */ /* 0x000fe200078e0a11 */
[----:B------:R-:W-:Y:S01]  /*9b40*/  ISETP.GT.U32.AND P3, PT, R25, R3, PT ;  /* 0x000000031900720c */ /* 0x000fe20003f64070 */
[----:B------:R-:W-:-:S04]  /*9b50*/  IMAD.HI.U32 R19, R23, R9, RZ ;  /* 0x0000000917137227 */ /* 0x000fc800078e00ff */
[----:B0-----:R-:W-:Y:S02]  /*9b60*/  IMAD.MOV.U32 R0, RZ, RZ, R11 ;  /* 0x000000ffff007224 */ /* 0x001fe400078e000b */
[C---:B------:R-:W-:Y:S02]  /*9b70*/  IMAD R12, R25.reuse, R17, R12 ;  /* 0x00000011190c7224 */ /* 0x040fe400078e020c */
[----:B------:R-:W-:Y:S01]  /*9b80*/  @!P2 IMAD.MOV R0, RZ, RZ, -R0 ;  /* 0x000000ffff00a224 */ /* 0x000fe200078e0a00 */
[----:B------:R-:W-:Y:S01]  /*9b90*/  ISETP.GT.U32.AND P2, PT, R25, R14, PT ;  /* 0x0000000e1900720c */ /* 0x000fe20003f44070 */
[----:B------:R-:W-:-:S03]  /*9ba0*/  IMAD.HI.U32 R17, R23, R18, RZ ;  /* 0x0000001217117227 */ /* 0x000fc600078e00ff */
[----:B------:R0:W-:Y:S01]  /*9bb0*/  STL [R1+0xe8], R0 ;  /* 0x0000e80001007387 */ /* 0x0001e20000100800 */
[----:B------:R-:W-:Y:S02]  /*9bc0*/  @!P1 IMAD.IADD R15, R15, 0x1, -R25 ;  /* 0x000000010f0f9824 */ /* 0x000fe400078e0a19 */
[----:B------:R-:W-:Y:S02]  /*9bd0*/  IMAD.MOV R17, RZ, RZ, -R17 ;  /* 0x000000ffff117224 */ /* 0x000fe400078e0a11 */
[--C-:B------:R-:W-:Y:S01]  /*9be0*/  @!P4 IMAD.IADD R2, R2, 0x1, -R25.reuse ;  /* 0x000000010202c824 */ /* 0x100fe200078e0a19 */
[C---:B------:R-:W-:Y:S01]  /*9bf0*/  ISETP.GT.U32.AND P1, PT, R25.reuse, R15, PT ;  /* 0x0000000f1900720c */ /* 0x040fe20003f24070 */
[C---:B------:R-:W-:Y:S01]  /*9c00*/  IMAD R18, R25.reuse, R17, R18 ;  /* 0x0000001119127224 */ /* 0x040fe200078e0212 */
[----:B------:R-:W-:Y:S01]  /*9c10*/  ISETP.GE.AND P4, PT, R10, RZ, PT ;  /* 0x000000ff0a00720c */ /* 0x000fe20003f86270 */
[----:B------:R-:W-:Y:S02]  /*9c20*/  @!P2 IMAD.IADD R14, R14, 0x1, -R25 ;  /* 0x000000010e0ea824 */ /* 0x000fe400078e0a19 */
[----:B0-----:R-:W-:Y:S01]  /*9c30*/  IMAD.MOV.U32 R0, RZ, RZ, R7 ;  /* 0x000000ffff007224 */ /* 0x001fe200078e0007 */
[C---:B------:R-:W-:Y:S01]  /*9c40*/  ISETP.GT.U32.AND P2, PT, R25.reuse, R18, PT ;  /* 0x000000121900720c */ /* 0x040fe20003f44070 */
[----:B------:R-:W-:Y:S01]  /*9c50*/  IMAD.MOV.U32 R7, RZ, RZ, R6 ;  /* 0x000000ffff077224 */ /* 0x000fe200078e0006 */
[----:B------:R-:W-:Y:S01]  /*9c60*/  LOP3.LUT R6, R22, 0x8c, RZ, 0xfc, !PT ;  /* 0x0000008c16067812 */ /* 0x000fe200078efcff */
[----:B------:R-:W-:Y:S01]  /*9c70*/  @!P6 IMAD.MOV R0, RZ, RZ, -R0 ;  /* 0x000000ffff00e224 */ /* 0x000fe200078e0a00 */
[----:B------:R-:W-:Y:S01]  /*9c80*/  ISETP.GT.U32.AND P6, PT, R25, R12, PT ;  /* 0x0000000c1900720c */ /* 0x000fe20003fc4070 */
[----:B------:R-:W-:-:S02]  /*9c90*/  @!P3 IMAD.IADD R3, R3, 0x1, -R25 ;  /* 0x000000010303b824 */ /* 0x000fc400078e0a19 */
[----:B------:R-:W-:Y:S01]  /*9ca0*/  IMAD.HI.U32 R10, R23, R7, RZ ;  /* 0x00000007170a7227 */ /* 0x000fe200078e00ff */
[----:B------:R0:W-:Y:S03]  /*9cb0*/  STL [R1+0xd0], R0 ;  /* 0x0000d00001007387 */ /* 0x0001e60000100800 */
[----:B------:R-:W-:Y:S01]  /*9cc0*/  @!P1 IMAD.IADD R15, R15, 0x1, -R25 ;  /* 0x000000010f0f9824 */ /* 0x000fe200078e0a19 */
[----:B------:R-:W-:Y:S01]  /*9cd0*/  ISETP.GE.AND P1, PT, R5, RZ, PT ;  /* 0x000000ff0500720c */ /* 0x000fe20003f26270 */
[----:B------:R-:W-:Y:S01]  /*9ce0*/  IMAD.MOV.U32 R17, RZ, RZ, R3 ;  /* 0x000000ffff117224 */ /* 0x000fe200078e0003 */
[----:B------:R-:W-:Y:S01]  /*9cf0*/  IABS R5, R6 ;  /* 0x0000000600057213 */ /* 0x000fe20000000000 */
[----:B------:R-:W-:Y:S02]  /*9d00*/  IMAD.MOV R10, RZ, RZ, -R10 ;  /* 0x000000ffff0a7224 */ /* 0x000fe400078e0a0a */
[----:B------:R-:W-:-:S02]  /*9d10*/  @!P2 IMAD.IADD R18, R18, 0x1, -R25 ;  /* 0x000000011212a824 */ /* 0x000fc400078e0a19 */
[----:B0-----:R-:W-:Y:S02]  /*9d20*/  IMAD.MOV.U32 R0, RZ, RZ, R2 ;  /* 0x000000ffff007224 */ /* 0x001fe400078e0002 */
[----:B------:R-:W-:Y:S02]  /*9d30*/  IMAD.MOV.U32 R2, RZ, RZ, R14 ;  /* 0x000000ffff027224 */ /* 0x000fe400078e000e */
[----:B------:R-:W-:Y:S02]  /*9d40*/  @!P5 IMAD.MOV R17, RZ, RZ, -R17 ;  /* 0x000000ffff11d224 */ /* 0x000fe400078e0a11 */
[----:B------:R-:W-:Y:S01]  /*9d50*/  @!P0 IMAD.MOV R0, RZ, RZ, -R0 ;  /* 0x000000ffff008224 */ /* 0x000fe200078e0a00 */
[C---:B------:R-:W-:Y:S01]  /*9d60*/  ISETP.GT.U32.AND P0, PT, R25.reuse, R18, PT ;  /* 0x000000121900720c */ /* 0x040fe20003f04070 */
[----:B------:R-:W-:Y:S01]  /*9d70*/  IMAD.MOV.U32 R11, RZ, RZ, R5 ;  /* 0x000000ffff0b7224 */ /* 0x000fe200078e0005 */
[----:B------:R-:W-:Y:S01]  /*9d80*/  STL [R1+0xc4], R17 ;  /* 0x0000c41101007387 */ /* 0x000fe20000100800 */
[----:B------:R-:W-:Y:S01]  /*9d90*/  @!P4 IMAD.MOV R2, RZ, RZ, -R2 ;  /* 0x000000ffff02c224 */ /* 0x000fe200078e0a02 */
[----:B------:R-:W-:Y:S01]  /*9da0*/  ISETP.GE.AND P4, PT, R4, RZ, PT ;  /* 0x000000ff0400720c */ /* 0x000fe20003f86270 */
[----:B------:R-:W-:Y:S01]  /*9db0*/  IMAD R5, R25, R10, R7 ;  /* 0x0000000a19057224 */ /* 0x000fe200078e0207 */
[----:B------:R-:W-:Y:S01]  /*9dc0*/  LOP3.LUT R7, R22, 0x8a, RZ, 0xfc, !PT ;  /* 0x0000008a16077812 */ /* 0x000fe200078efcff */
[----:B------:R-:W-:Y:S01]  /*9dd0*/  IMAD.MOV R19, RZ, RZ, -R19 ;  /* 0x000000ffff137224 */ /* 0x000fe200078e0a13 */
[----:B------:R0:W-:Y:S01]  /*9de0*/  STL [R1+0xc0], R0 ;  /* 0x0000c00001007387 */ /* 0x0001e20000100800 */
[----:B------:R-:W-:Y:S01]  /*9df0*/  @!P6 IMAD.IADD R12, R12, 0x1, -R25 ;  /* 0x000000010c0ce824 */ /* 0x000fe200078e0a19 */
[----:B------:R-:W-:Y:S01]  /*9e00*/  ISETP.GE.AND P6, PT, R16, RZ, PT ;  /* 0x000000ff1000720c */ /* 0x000fe20003fc6270 */
[----:B------:R-:W-:Y:S01]  /*9e10*/  IMAD.HI.U32 R3, R23, R11, RZ ;  /* 0x0000000b17037227 */ /* 0x000fe200078e00ff */
[----:B------:R1:W-:Y:S02]  /*9e20*/  STL [R1+0xbc], R2 ;  /* 0x0000bc0201007387 */ /* 0x0003e40000100800 */
[C---:B------:R-:W-:Y:S01]  /*9e30*/  ISETP.GT.U32.AND P2, PT, R25.reuse, R12, PT ;  /* 0x0000000c1900720c */ /* 0x040fe20003f44070 */
[----:B------:R-:W-:Y:S01]  /*9e40*/  IMAD R9, R25, R19, R9 ;  /* 0x0000001319097224 */ /* 0x000fe200078e0209 */
[----:B------:R-:W-:Y:S01]  /*9e50*/  IABS R19, c[0x0][0x178] ;  /* 0x00005e0000137a13 */ /* 0x000fe20000000000 */
[----:B------:R-:W-:-:S02]  /*9e60*/  IMAD.MOV R4, RZ, RZ, -R3 ;  /* 0x000000ffff047224 */ /* 0x000fc400078e0a03 */
[----:B0-----:R-:W-:Y:S01]  /*9e70*/  IMAD.MOV.U32 R0, RZ, RZ, R15 ;  /* 0x000000ffff007224 */ /* 0x001fe200078e000f */
[C---:B------:R-:W-:Y:S01]  /*9e80*/  ISETP.GT.U32.AND P3, PT, R25.reuse, R9, PT ;  /* 0x000000091900720c */ /* 0x040fe20003f64070 */
[----:B------:R-:W-:Y:S01]  /*9e90*/  @!P0 IMAD.IADD R18, R18, 0x1, -R25 ;  /* 0x0000000112128824 */ /* 0x000fe200078e0a19 */
[----:B-1----:R-:W-:Y:S01]  /*9ea0*/  IABS R2, R7 ;  /* 0x0000000700027213 */ /* 0x002fe20000000000 */
[----:B------:R-:W-:Y:S01]  /*9eb0*/  @!P1 IMAD.MOV R0, RZ, RZ, -R0 ;  /* 0x000000ffff009224 */ /* 0x000fe200078e0a00 */
[C---:B------:R-:W-:Y:S01]  /*9ec0*/  ISETP.GT.U32.AND P1, PT, R25.reuse, R5, PT ;  /* 0x000000051900720c */ /* 0x040fe20003f24070 */
[----:B------:R-:W0:Y:S02]  /*9ed0*/  I2F.RP R20, R19 ;  /* 0x0000001300147306 */ /* 0x000e240000209400 */
[----:B------:R-:W-:Y:S01]  /*9ee0*/  IMAD.MOV.U32 R3, RZ, RZ, R2 ;  /* 0x000000ffff037224 */ /* 0x000fe200078e0002 */
[----:B------:R1:W-:Y:S01]  /*9ef0*/  STL [R1+0xb8], R0 ;  /* 0x0000b80001007387 */ /* 0x0003e20000100800 */
[----:B------:R-:W-:-:S02]  /*9f00*/  IMAD R2, R25, R4, R11 ;  /* 0x0000000419027224 */ /* 0x000fc400078e020b */
[--C-:B------:R-:W-:Y:S01]  /*9f10*/  @!P2 IMAD.IADD R12, R12, 0x1, -R25.reuse ;  /* 0x000000010c0ca824 */ /* 0x100fe200078e0a19 */
[----:B------:R-:W-:Y:S01]  /*9f20*/  ISETP.GE.AND P2, PT, R8, RZ, PT ;  /* 0x000000ff0800720c */ /* 0x000fe20003f46270 */
[--C-:B------:R-:W-:Y:S01]  /*9f30*/  @!P3 IMAD.IADD R9, R9, 0x1, -R25.reuse ;  /* 0x000000010909b824 */ /* 0x100fe200078e0a19 */
[----:B------:R-:W-:Y:S01]  /*9f40*/  ISETP.GT.U32.AND P0, PT, R25, R2, PT ;  /* 0x000000021900720c */ /* 0x000fe20003f04070 */
[----:B------:R-:W-:Y:S01]  /*9f50*/  IMAD.HI.U32 R4, R23, R3, RZ ;  /* 0x0000000317047227 */ /* 0x000fe200078e00ff */
[----:B------:R-:W-:Y:S02]  /*9f60*/  ISETP.GE.AND P3, PT, R13, RZ, PT ;  /* 0x000000ff0d00720c */ /* 0x000fe40003f66270 */
[----:B------:R-:W-:Y:S01]  /*9f70*/  LOP3.LUT R13, R22, 0x88, RZ, 0xfc, !PT ;  /* 0x00000088160d7812 */ /* 0x000fe200078efcff */
[----:B-1----:R-:W-:Y:S01]  /*9f80*/  IMAD.MOV.U32 R0, RZ, RZ, R12 ;  /* 0x000000ffff007224 */ /* 0x002fe200078e000c */
[----:B------:R-:W-:Y:S01]  /*9f90*/  ISETP.GT.U32.AND P5, PT, R25, R9, PT ;  /* 0x000000091900720c */ /* 0x000fe20003fa4070 */
[--C-:B------:R-:W-:Y:S01]  /*9fa0*/  @!P1 IMAD.IADD R5, R5, 0x1, -R25.reuse ;  /* 0x0000000105059824 */ /* 0x100fe200078e0a19 */
[----:B------:R-:W-:Y:S01]  /*9fb0*/  ISETP.GE.AND P1, PT, R7, RZ, PT ;  /* 0x000000ff0700720c */ /* 0x000fe20003f26270 */
[----:B------:R-:W-:Y:S01]  /*9fc0*/  @!P6 IMAD.MOV R0, RZ, RZ, -R0 ;  /* 0x000000ffff00e224 */ /* 0x000fe200078e0a00 */
[----:B------:R-:W-:Y:S01]  /*9fd0*/  IABS R7, R13 ;  /* 0x0000000d00077213 */ /* 0x000fe20000000000 */
[----:B------:R-:W-:Y:S01]  /*9fe0*/  IMAD.MOV R4, RZ, RZ, -R4 ;  /* 0x000000ffff047224 */ /* 0x000fe200078e0a04 */
[----:B------:R-:W-:Y:S01]  /*9ff0*/  ISETP.GT.U32.AND P6, PT, R25, R5, PT ;  /* 0x000000051900720c */ /* 0x000fe20003fc4070 */
[----:B------:R-:W-:Y:S01]  /*a000*/  @!P0 IMAD.IADD R2, R2, 0x1, -R25 ;  /* 0x0000000102028824 */ /* 0x000fe200078e0a19 */
[C---:B------:R-:W-:Y:S01]  /*a010*/  LOP3.LUT R8, R22.reuse, 0x86, RZ, 0xfc, !PT ;  /* 0x0000008616087812 */ /* 0x040fe200078efcff */
[----:B------:R-:W-:Y:S01]  /*a020*/  IMAD.HI.U32 R10, R23, R7, RZ ;  /* 0x00000007170a7227 */ /* 0x000fe200078e00ff */
[----:B------:R-:W-:Y:S01]  /*a030*/  LOP3.LUT R12, R22, 0x84, RZ, 0xfc, !PT ;  /* 0x00000084160c7812 */ /* 0x000fe200078efcff */
[----:B------:R1:W-:Y:S01]  /*a040*/  STL [R1+0xb4], R0 ;  /* 0x0000b40001007387 */ /* 0x0003e20000100800 */
[C---:B------:R-:W-:Y:S01]  /*a050*/  ISETP.GT.U32.AND P0, PT, R25.reuse, R2, PT ;  /* 0x000000021900720c */ /* 0x040fe20003f04070 */
[----:B------:R-:W-:Y:S01]  /*a060*/  IMAD R3, R25, R4, R3 ;  /* 0x0000000419037224 */ /* 0x000fe200078e0203 */
[----:B------:R-:W-:Y:S01]  /*a070*/  IABS R15, R8 ;  /* 0x00000008000f7213 */ /* 0x000fe20000000000 */
[----:B------:R-:W-:Y:S01]  /*a080*/  IMAD.MOV R10, RZ, RZ, -R10 ;  /* 0x000000ffff0a7224 */ /* 0x000fe200078e0a0a */
[----:B------:R-:W-:Y:S01]  /*a090*/  IABS R4, R12 ;  /* 0x0000000c00047213 */ /* 0x000fe20000000000 */
[--C-:B------:R-:W-:Y:S01]  /*a0a0*/  @!P5 IMAD.IADD R9, R9, 0x1, -R25.reuse ;  /* 0x000000010909d824 */ /* 0x100fe200078e0a19 */
[----:B------:R-:W-:Y:S01]  /*a0b0*/  ISETP.GE.AND P5, PT, R6, RZ, PT ;  /* 0x000000ff0600720c */ /* 0x000fe20003fa6270 */
[----:B------:R-:W-:Y:S01]  /*a0c0*/  @!P6 IMAD.IADD R5, R5, 0x1, -R25 ;  /* 0x000000010505e824 */ /* 0x000fe200078e0a19 */
[C---:B------:R-:W-:Y:S01]  /*a0d0*/  ISETP.GT.U32.AND P6, PT, R25.reuse, R3, PT ;  /* 0x000000031900720c */ /* 0x040fe20003fc4070 */
[----:B------:R-:W-:Y:S01]  /*a0e0*/  IMAD R7, R25, R10, R7 ;  /* 0x0000000a19077224 */ /* 0x000fe200078e0207 */
[C---:B------:R-:W-:Y:S01]  /*a0f0*/  LOP3.LUT R6, R22.reuse, 0x82, RZ, 0xfc, !PT ;  /* 0x0000008216067812 */ /* 0x040fe200078efcff */
[----:B------:R-:W-:Y:S01]  /*a100*/  IMAD.HI.U32 R14, R23, R15, RZ ;  /* 0x0000000f170e7227 */ /* 0x000fe200078e00ff */
[----:B------:R-:W-:-:S02]  /*a110*/  LOP3.LUT R10, R22, 0x80, RZ, 0xfc, !PT ;  /* 0x00000080160a7812 */ /* 0x000fc400078efcff */
[----:B------:R-:W-:Y:S01]  /*a120*/  IABS R11, R6 ;  /* 0x00000006000b7213 */ /* 0x000fe20000000000 */
[----:B------:R-:W-:Y:S01]  /*a130*/  @!P0 IMAD.IADD R2, R2, 0x1, -R25 ;  /* 0x0000000102028824 */ /* 0x000fe200078e0a19 */
[----:B------:R-:W-:Y:S01]  /*a140*/  ISETP.GT.U32.AND P0, PT, R25, R7, PT ;  /* 0x000000071900720c */ /* 0x000fe20003f04070 */
[----:B------:R-:W-:Y:S02]  /*a150*/  IMAD.MOV R14, RZ, RZ, -R14 ;  /* 0x000000ffff0e7224 */ /* 0x000fe400078e0a0e */
[----:B------:R-:W-:-:S04]  /*a160*/  IMAD.HI.U32 R16, R23, R11, RZ ;  /* 0x0000000b17107227 */ /* 0x000fc800078e00ff */
[--C-:B------:R-:W-:Y:S01]  /*a170*/  @!P6 IMAD.IADD R3, R3, 0x1, -R25.reuse ;  /* 0x000000010303e824 */ /* 0x100fe200078e0a19 */
[----:B------:R-:W-:Y:S01]  /*a180*/  ISETP.GE.AND P6, PT, R13, RZ, PT ;  /* 0x000000ff0d00720c */ /* 0x000fe20003fc6270 */
[----:B------:R-:W-:Y:S01]  /*a190*/  IMAD.MOV R16, RZ, RZ, -R16 ;  /* 0x000000ffff107224 */ /* 0x000fe200078e0a10 */
[----:B------:R-:W-:Y:S01]  /*a1a0*/  IABS R13, R10 ;  /* 0x0000000a000d7213 */ /* 0x000fe20000000000 */
[----:B-1----:R-:W-:Y:S02]  /*a1b0*/  IMAD.MOV.U32 R0, RZ, RZ, R18 ;  /* 0x000000ffff007224 */ /* 0x002fe400078e0012 */
[----:B------:R-:W-:Y:S01]  /*a1c0*/  @!P0 IMAD.IADD R7, R7, 0x1, -R25 ;  /* 0x0000000107078824 */ /* 0x000fe200078e0a19 */
[C---:B------:R-:W-:Y:S01]  /*a1d0*/  ISETP.GT.U32.AND P0, PT, R25.reuse, R3, PT ;  /* 0x000000031900720c */ /* 0x040fe20003f04070 */
[C---:B------:R-:W-:Y:S02]  /*a1e0*/  IMAD R14, R25.reuse, R14, R15 ;  /* 0x0000000e190e7224 */ /* 0x040fe400078e020f */
[C---:B------:R-:W-:Y:S01]  /*a1f0*/  IMAD R11, R25.reuse, R16, R11 ;  /* 0x00000010190b7224 */ /* 0x040fe200078e020b */
[----:B------:R-:W-:Y:S01]  /*a200*/  LOP3.LUT R16, R22, 0x58, RZ, 0xfc, !PT ;  /* 0x0000005816107812 */ /* 0x000fe200078efcff */
[----:B------:R-:W-:Y:S01]  /*a210*/  @!P3 IMAD.MOV R9, RZ, RZ, -R9 ;  /* 0x000000ffff09b224 */ /* 0x000fe200078e0a09 */
[----:B------:R-:W-:Y:S01]  /*a220*/  ISETP.GT.U32.AND P3, PT, R25, R7, PT ;  /* 0x000000071900720c */ /* 0x000fe20003f64070 */
[----:B------:R-:W-:-:S03]  /*a230*/  IMAD.HI.U32 R17, R23, R4, RZ ;  /* 0x0000000417117227 */ /* 0x000fc600078e00ff */
[----:B------:R1:W-:Y:S01]  /*a240*/  STL [R1+0xb0], R9 ;  /* 0x0000b00901007387 */ /* 0x0003e20000100800 */
[----:B------:R-:W-:Y:S01]  /*a250*/  @!P4 IMAD.MOV R0, RZ, RZ, -R0 ;  /* 0x000000ffff00c224 */ /* 0x000fe200078e0a00 */
[----:B------:R-:W-:Y:S01]  /*a260*/  ISETP.GT.U32.AND P4, PT, R25, R14, PT ;  /* 0x0000000e1900720c */ /* 0x000fe20003f84070 */
[----:B------:R-:W-:Y:S01]  /*a270*/  @!P0 IMAD.IADD R3, R3, 0x1, -R25 ;  /* 0x0000000103038824 */ /* 0x000fe200078e0a19 */
[C---:B------:R-:W-:Y:S01]  /*a280*/  ISETP.GT.U32.AND P0, PT, R25.reuse, R11, PT ;  /* 0x0000000b1900720c */ /* 0x040fe20003f04070 */
[----:B------:R-:W-:Y:S01]  /*a290*/  IMAD.MOV R17, RZ, RZ, -R17 ;  /* 0x000000ffff117224 */ /* 0x000fe200078e0a11 */
[----:B------:R2:W-:Y:S03]  /*a2a0*/  STL [R1+0xac], R0 ;  /* 0x0000ac0001007387 */ /* 0x0005e60000100800 */
[----:B------:R-:W-:Y:S02]  /*a2b0*/  IMAD R4, R25, R17, R4 ;  /* 0x0000001119047224 */ /* 0x000fe400078e0204 */
[----:B-1----:R-:W-:-:S02]  /*a2c0*/  IMAD.MOV.U32 R9, RZ, RZ, R5 ;  /* 0x000000ffff097224 */ /* 0x002fc400078e0005 */
[----:B------:R-:W-:-:S04]  /*a2d0*/  IMAD.HI.U32 R5, R23, R13, RZ ;  /* 0x0000000d17057227 */ /* 0x000fc800078e00ff */
[----:B--2---:R-:W-:Y:S01]  /*a2e0*/  IMAD.MOV.U32 R0, RZ, RZ, R2 ;  /* 0x000000ffff007224 */ /* 0x004fe200078e0002 */
[----:B------:R-:W-:Y:S01]  /*a2f0*/  LOP3.LUT R2, R22, 0x7e, RZ, 0xfc, !PT ;  /* 0x0000007e16027812 */ /* 0x000fe200078efcff */
[----:B------:R-:W-:Y:S01]  /*a300*/  @!P2 IMAD.MOV R9, RZ, RZ, -R9 ;  /* 0x000000ffff09a224 */ /* 0x000fe200078e0a09 */
[----:B------:R-:W-:Y:S01]  /*a310*/  ISETP.GT.U32.AND P2, PT, R25, R4, PT ;  /* 0x000000041900720c */ /* 0x000fe20003f44070 */
[----:B------:R-:W-:Y:S01]  /*a320*/  @!P5 IMAD.MOV R0, RZ, RZ, -R0 ;  /* 0x000000ffff00d224 */ /* 0x000fe200078e0a00 */
[----:B------:R-:W-:Y:S01]  /*a330*/  ISETP.GE.AND P5, PT, R8, RZ, PT ;  /* 0x000000ff0800720c */ /* 0x000fe20003fa6270 */
[--C-:B------:R-:W-:Y:S01]  /*a340*/  @!P4 IMAD.IADD R14, R14, 0x1, -R25.reuse ;  /* 0x000000010e0ec824 */ /* 0x100fe200078e0a19 */
[----:B------:R-:W-:Y:S01]  /*a350*/  IABS R8, R2 ;  /* 0x0000000200087213 */ /* 0x000fe20000000000 */
[----:B------:R1:W-:Y:S01]  /*a360*/  STL [R1+0xa8], R9 ;  /* 0x0000a80901007387 */ /* 0x0003e20000100800 */
[----:B------:R-:W-:Y:S01]  /*a370*/  @!P0 IMAD.IADD R11, R11, 0x1, -R25 ;  /* 0x000000010b0b8824 */ /* 0x000fe200078e0a19 */
[----:B------:R-:W-:Y:S01]  /*a380*/  ISETP.GE.AND P4, PT, R6, RZ, PT ;  /* 0x000000ff0600720c */ /* 0x000fe20003f86270 */
[----:B------:R-:W-:Y:S01]  /*a390*/  IMAD.MOV R5, RZ, RZ, -R5 ;  /* 0x000000ffff057224 */ /* 0x000fe200078e0a05 */
[----:B------:R2:W-:Y:S01]  /*a3a0*/  STL [R1+0xa4], R0 ;  /* 0x0000a40001007387 */ /* 0x0005e20000100800 */
[----:B------:R-:W-:Y:S01]  /*a3b0*/  IMAD.MOV.U32 R6, RZ, RZ, R8 ;  /* 0x000000ffff067224 */ /* 0x000fe200078e0008 */
[----:B------:R-:W-:Y:S01]  /*a3c0*/  LOP3.LUT R8, R22, 0x7c, RZ, 0xfc, !PT ;  /* 0x0000007c16087812 */ /* 0x000fe200078efcff */
[----:B------:R-:W-:Y:S01]  /*a3d0*/  @!P3 IMAD.IADD R7, R7, 0x1, -R25 ;  /* 0x000000010707b824 */ /* 0x000fe200078e0a19 */
[----:B------:R-:W-:Y:S01]  /*a3e0*/  ISETP.GE.AND P3, PT, R12, RZ, PT ;  /* 0x000000ff0c00720c */ /* 0x000fe20003f66270 */
[C---:B------:R-:W-:Y:S01]  /*a3f0*/  IMAD R5, R25.reuse, R5, R13 ;  /* 0x0000000519057224 */ /* 0x040fe200078e020d */
[----:B-1----:R-:W-:Y:S01]  /*a400*/  IABS R9, R8 ;  /* 0x0000000800097213 */ /* 0x002fe20000000000 */
[----:B------:R-:W-:Y:S01]  /*a410*/  @!P2 IMAD.IADD R4, R4, 0x1, -R25 ;  /* 0x000000010404a824 */ /* 0x000fe200078e0a19 */
[----:B------:R-:W-:Y:S01]  /*a420*/  ISETP.GT.U32.AND P2, PT, R25, R14, PT ;  /* 0x0000000e1900720c */ /* 0x000fe20003f44070 */
[----:B--2---:R-:W-:-:S02]  /*a430*/  IMAD.MOV.U32 R0, RZ, RZ, R3 ;  /* 0x000000ffff007224 */ /* 0x004fc400078e0003 */
[----:B------:R-:W-:Y:S01]  /*a440*/  IMAD.HI.U32 R3, R23, R6, RZ ;  /* 0x0000000617037227 */ /* 0x000fe200078e00ff */
[----:B------:R-:W-:-:S03]  /*a450*/  ISETP.GT.U32.AND P0, PT, R25, R4, PT ;  /* 0x000000041900720c */ /* 0x000fc60003f04070 */
[----:B------:R-:W-:Y:S01]  /*a460*/  @!P1 IMAD.MOV R0, RZ, RZ, -R0 ;  /* 0x000000ffff009224 */ /* 0x000fe200078e0a00 */
[----:B------:R-:W-:Y:S01]  /*a470*/  ISETP.GT.U32.AND P1, PT, R25, R11, PT ;  /* 0x0000000b1900720c */ /* 0x000fe20003f24070 */
[----:B------:R-:W-:-:S03]  /*a480*/  IMAD.MOV R3, RZ, RZ, -R3 ;  /* 0x000000ffff037224 */ /* 0x000fc600078e0a03 */
[----:B------:R1:W-:Y:S01]  /*a490*/  STL [R1+0xa0], R0 ;  /* 0x0000a00001007387 */ /* 0x0003e20000100800 */
[----:B------:R-:W-:Y:S01]  /*a4a0*/  IMAD R3, R25, R3, R6 ;  /* 0x0000000319037224 */ /* 0x000fe200078e0206 */
[----:B------:R-:W-:Y:S01]  /*a4b0*/  LOP3.LUT R6, R22, 0x7a, RZ, 0xfc, !PT ;  /* 0x0000007a16067812 */ /* 0x000fe200078efcff */
[--C-:B------:R-:W-:Y:S01]  /*a4c0*/  @!P2 IMAD.IADD R14, R14, 0x1, -R25.reuse ;  /* 0x000000010e0ea824 */ /* 0x100fe200078e0a19 */
[----:B------:R-:W-:Y:S01]  /*a4d0*/  ISETP.GE.AND P2, PT, R10, RZ, PT ;  /* 0x000000ff0a00720c */ /* 0x000fe20003f46270 */
[--C-:B------:R-:W-:Y:S01]  /*a4e0*/  @!P0 IMAD.IADD R4, R4, 0x1, -R25.reuse ;  /* 0x0000000104048824 */ /* 0x100fe200078e0a19 */
[----:B------:R-:W-:Y:S01]  /*a4f0*/  ISETP.GE.AND P0, PT, R2, RZ, PT ;  /* 0x000000ff0200720c */ /* 0x000fe20003f06270 */
[----:B------:R-:W-:Y:S01]  /*a500*/  IMAD.MOV.U32 R15, RZ, RZ, R14 ;  /* 0x000000ffff0f7224 */ /* 0x000fe200078e000e */
[----:B------:R-:W-:Y:S01]  /*a510*/  IABS R13, R6 ;  /* 0x00000006000d7213 */ /* 0x000fe20000000000 */
[----:B------:R-:W-:Y:S01]  /*a520*/  @!P1 IMAD.IADD R11, R11, 0x1, -R25 ;  /* 0x000000010b0b9824 */ /* 0x000fe200078e0a19 */
[----:B------:R-:W-:Y:S01]  /*a530*/  ISETP.GT.U32.AND P1, PT, R25, R3, PT ;  /* 0x000000031900720c */ /* 0x000fe20003f24070 */
[----:B-1----:R-:W-:-:S02]  /*a540*/  IMAD.MOV.U32 R0, RZ, RZ, R7 ;  /* 0x000000ffff007224 */ /* 0x002fc400078e0007 */
[----:B------:R-:W-:-:S04]  /*a550*/  IMAD.HI.U32 R7, R23, R9, RZ ;  /* 0x0000000917077227 */ /* 0x000fc800078e00ff */
[----:B------:R-:W-:Y:S01]  /*a560*/  @!P6 IMAD.MOV R0, RZ, RZ, -R0 ;  /* 0x000000ffff00e224 */ /* 0x000fe200078e0a00 */
[----:B------:R-:W-:Y:S01]  /*a570*/  ISETP.GT.U32.AND P6, PT, R25, R5, PT ;  /* 0x000000051900720c */ /* 0x000fe20003fc4070 */
[----:B------:R-:W-:Y:S01]  /*a580*/  IMAD.MOV R2, RZ, RZ, -R7 ;  /* 0x000000ffff027224 */ /* 0x000fe200078e0a07 */
[----:B------:R-:W-:Y:S01]  /*a590*/  LOP3.LUT R7, R22, 0x76, RZ, 0xfc, !PT ;  /* 0x0000007616077812 */ /* 0x000fe200078efcff */
[----:B------:R-:W-:Y:S01]  /*a5a0*/  IMAD.HI.U32 R10, R23, R13, RZ ;  /* 0x0000000d170a7227 */ /* 0x000fe200078e00ff */
[----:B------:R1:W-:Y:S03]  /*a5b0*/  STL [R1+0x9c], R0 ;  /* 0x00009c0001007387 */ /* 0x0003e60000100800 */
[----:B------:R-:W-:Y:S02]  /*a5c0*/  @!P1 IMAD.IADD R3, R3, 0x1, -R25 ;  /* 0x0000000103039824 */ /* 0x000fe400078e0a19 */
[----:B------:R-:W-:Y:S01]  /*a5d0*/  IMAD R2, R25, R2, R9 ;  /* 0x0000000219027224 */ /* 0x000fe200078e0209 */
[----:B------:R-:W-:Y:S01]  /*a5e0*/  IABS R9, R7 ;  /* 0x0000000700097213 */ /* 0x000fe20000000000 */
[----:B------:R-:W-:-:S02]  /*a5f0*/  @!P5 IMAD.MOV R15, RZ, RZ, -R15 ;  /* 0x000000ffff0fd224 */ /* 0x000fc400078e0a0f */
[----:B------:R-:W-:Y:S01]  /*a600*/  @!P6 IMAD.IADD R5, R5, 0x1, -R25 ;  /* 0x000000010505e824 */ /* 0x000fe200078e0a19 */
[C---:B------:R-:W-:Y:S01]  /*a610*/  ISETP.GT.U32.AND P5, PT, R25.reuse, R2, PT ;  /* 0x000000021900720c */ /* 0x040fe20003fa4070 */
[----:B-1----:R-:W-:Y:S01]  /*a620*/  IMAD.MOV.U32 R0, RZ, RZ, R4 ;  /* 0x000000ffff007224 */ /* 0x002fe200078e0004 */
[----:B------:R-:W-:Y:S01]  /*a630*/  STL [R1+0x98], R15 ;  /* 0x0000980f01007387 */ /* 0x000fe20000100800 */
[----:B------:R-:W-:Y:S01]  /*a640*/  IMAD.MOV R10, RZ, RZ, -R10 ;  /* 0x000000ffff0a7224 */ /* 0x000fe200078e0a0a */
[C---:B------:R-:W-:Y:S01]  /*a650*/  ISETP.GT.U32.AND P1, PT, R25.reuse, R5, PT ;  /* 0x000000051900720c */ /* 0x040fe20003f24070 */
[----:B------:R-:W-:Y:S01]  /*a660*/  @!P3 IMAD.MOV R0, RZ, RZ, -R0 ;  /* 0x000000ffff00b224 */ /* 0x000fe200078e0a00 */
[----:B------:R-:W-:Y:S01]  /*a670*/  ISETP.GE.AND P6, PT, R8, RZ, PT ;  /* 0x000000ff0800720c */ /* 0x000fe20003fc6270 */
[C---:B------:R-:W-:Y:S01]  /*a680*/  IMAD R13, R25.reuse, R10, R13 ;  /* 0x0000000a190d7224 */ /* 0x040fe200078e020d */
[----:B------:R-:W-:Y:S02]  /*a690*/  LOP3.LUT R8, R22, 0x78, RZ, 0xfc, !PT ;  /* 0x0000007816087812 */ /* 0x000fe400078efcff */
[----:B------:R1:W-:Y:S01]  /*a6a0*/  STL [R1+0x80], R0 ;  /* 0x0000800001007387 */ /* 0x0003e20000100800 */
[----:B------:R-:W-:-:S02]  /*a6b0*/  ISETP.GT.U32.AND P3, PT, R25, R3, PT ;  /* 0x000000031900720c */ /* 0x000fc40003f64070 */
[----:B------:R-:W-:Y:S01]  /*a6c0*/  IABS R12, R8 ;  /* 0x00000008000c7213 */ /* 0x000fe20000000000 */
[--C-:B------:R-:W-:Y:S01]  /*a6d0*/  @!P5 IMAD.IADD R2, R2, 0x1, -R25.reuse ;  /* 0x000000010202d824 */ /* 0x100fe200078e0a19 */
[----:B------:R-:W-:Y:S02]  /*a6e0*/  ISETP.GE.AND P5, PT, R7, RZ, PT ;  /* 0x000000ff0700720c */ /* 0x000fe40003fa6270 */
[----:B------:R-:W-:Y:S01]  /*a6f0*/  @!P1 IMAD.IADD R5, R5, 0x1, -R25 ;  /* 0x0000000105059824 */ /* 0x000fe200078e0a19 */
[----:B------:R-:W-:Y:S01]  /*a700*/  ISETP.GT.U32.AND P1, PT, R25, R13, PT ;  /* 0x0000000d1900720c */ /* 0x000fe20003f24070 */
[----:B------:R-:W-:Y:S01]  /*a710*/  IMAD.MOV.U32 R4, RZ, RZ, R12 ;  /* 0x000000ffff047224 */ /* 0x000fe200078e000c */
[C---:B------:R-:W-:Y:S01]  /*a720*/  LOP3.LUT R7, R22.reuse, 0x74, RZ, 0xfc, !PT ;  /* 0x0000007416077812 */ /* 0x040fe200078efcff */
[----:B-1----:R-:W-:Y:S01]  /*a730*/  IMAD.MOV.U32 R0, RZ, RZ, R11 ;  /* 0x000000ffff007224 */ /* 0x002fe200078e000b */
[----:B------:R-:W-:Y:S01]  /*a740*/  LOP3.LUT R15, R22, 0x62, RZ, 0xfc, !PT ;  /* 0x00000062160f7812 */ /* 0x000fe200078efcff */
[----:B------:R-:W-:Y:S01]  /*a750*/  IMAD.HI.U32 R10, R23, R4, RZ ;  /* 0x00000004170a7227 */ /* 0x000fe200078e00ff */
[----:B------:R-:W-:-:S03]  /*a760*/  IABS R12, R7 ;  /* 0x00000007000c7213 */ /* 0x000fc60000000000 */
[----:B------:R-:W-:Y:S01]  /*a770*/  @!P4 IMAD.MOV R0, RZ, RZ, -R0 ;  /* 0x000000ffff00c224 */ /* 0x000fe200078e0a00 */
[----:B------:R-:W-:Y:S01]  /*a780*/  ISETP.GE.AND P4, PT, R6, RZ, PT ;  /* 0x000000ff0600720c */ /* 0x000fe20003f86270 */
[----:B------:R-:W-:-:S03]  /*a790*/  IMAD.HI.U32 R6, R23, R9, RZ ;  /* 0x0000000917067227 */ /* 0x000fc600078e00ff */
[----:B------:R1:W-:Y:S01]  /*a7a0*/  STL [R1+0x5c], R0 ;  /* 0x00005c0001007387 */ /* 0x0003e20000100800 */
[--C-:B------:R-:W-:Y:S02]  /*a7b0*/  @!P1 IMAD.IADD R13, R13, 0x1, -R25.reuse ;  /* 0x000000010d0d9824 */ /* 0x100fe400078e0a19 */
[----:B------:R-:W-:Y:S02]  /*a7c0*/  IMAD.MOV R10, RZ, RZ, -R10 ;  /* 0x000000ffff0a7224 */ /* 0x000fe400078e0a0a */
[----:B------:R-:W-:Y:S01]  /*a7d0*/  @!P3 IMAD.IADD R3, R3, 0x1, -R25 ;  /* 0x000000010303b824 */ /* 0x000fe200078e0a19 */
[----:B------:R-:W-:Y:S01]  /*a7e0*/  ISETP.GE.AND P3, PT, R8, RZ, PT ;  /* 0x000000ff0800720c */ /* 0x000fe20003f66270 */
[----:B------:R-:W-:Y:S01]  /*a7f0*/  IMAD.MOV R6, RZ, RZ, -R6 ;  /* 0x000000ffff067224 */ /* 0x000fe200078e0a06 */
[C---:B------:R-:W-:Y:S01]  /*a800*/  ISETP.GT.U32.AND P1, PT, R25.reuse, R13, PT ;  /* 0x0000000d1900720c */ /* 0x040fe20003f24070 */
[C---:B------:R-:W-:Y:S01]  /*a810*/  IMAD R8, R25.reuse, R10, R4 ;  /* 0x0000000a19087224 */ /* 0x040fe200078e0204 */
[C---:B------:R-:W-:Y:S01]  /*a820*/  LOP3.LUT R10, R22.reuse, 0x72, RZ, 0xfc, !PT ;  /* 0x00000072160a7812 */ /* 0x040fe200078efcff */
[----:B-1----:R-:W-:Y:S01]  /*a830*/  IMAD.MOV.U32 R0, RZ, RZ, R5 ;  /* 0x000000ffff007224 */ /* 0x002fe200078e0005 */
[C---:B------:R-:W-:Y:S01]  /*a840*/  LOP3.LUT R5, R22.reuse, 0x70, RZ, 0xfc, !PT ;  /* 0x0000007016057812 */ /* 0x040fe200078efcff */
[C---:B------:R-:W-:Y:S01]  /*a850*/  IMAD R6, R25.reuse, R6, R9 ;  /* 0x0000000619067224 */ /* 0x040fe200078e0209 */
[----:B------:R-:W-:Y:S01]  /*a860*/  LOP3.LUT R4, R22, 0x6e, RZ, 0xfc, !PT ;  /* 0x0000006e16047812 */ /* 0x000fe200078efcff */
[----:B------:R-:W-:Y:S01]  /*a870*/  @!P2 IMAD.MOV R0, RZ, RZ, -R0 ;  /* 0x000000ffff00a224 */ /* 0x000fe200078e0a00 */
[----:B------:R-:W-:Y:S01]  /*a880*/  ISETP.GT.U32.AND P2, PT, R25, R2, PT ;  /* 0x000000021900720c */ /* 0x000fe20003f44070 */
[----:B------:R-:W-:Y:S01]  /*a890*/  IMAD.HI.U32 R14, R23, R12, RZ ;  /* 0x0000000c170e7227 */ /* 0x000fe200078e00ff */
[----:B------:R-:W-:-:S02]  /*a8a0*/  IABS R11, R10 ;  /* 0x0000000a000b7213 */ /* 0x000fc40000000000 */
[----:B------:R1:W-:Y:S01]  /*a8b0*/  STL [R1+0x94], R0 ;  /* 0x0000940001007387 */ /* 0x0003e20000100800 */
[----:B------:R-:W-:Y:S01]  /*a8c0*/  IMAD.MOV R14, RZ, RZ, -R14 ;  /* 0x000000ffff0e7224 */ /* 0x000fe200078e0a0e */
[----:B------:R-:W-:Y:S01]  /*a8d0*/  IABS R9, R4 ;  /* 0x0000000400097213 */ /* 0x000fe20000000000 */
[----:B------:R-:W-:Y:S01]  /*a8e0*/  @!P1 IMAD.IADD R13, R13, 0x1, -R25 ;  /* 0x000000010d0d9824 */ /* 0x000fe200078e0a19 */
[----:B------:R-:W-:Y:S01]  /*a8f0*/  ISETP.GE.AND P1, PT, R7, RZ, PT ;  /* 0x000000ff0700720c */ /* 0x000fe20003f26270 */
[----:B------:R-:W-:Y:S02]  /*a900*/  IMAD R7, R25, R14, R12 ;  /* 0x0000000e19077224 */ /* 0x000fe400078e020c */
[----:B------:R-:W-:-:S04]  /*a910*/  IMAD.HI.U32 R14, R23, R11, RZ ;  /* 0x0000000b170e7227 */ /* 0x000fc800078e00ff */
[----:B-1----:R-:W-:Y:S01]  /*a920*/  IMAD.MOV.U32 R0, RZ, RZ, R3 ;  /* 0x000000ffff007224 */ /* 0x002fe200078e0003 */
[----:B------:R-:W-:Y:S01]  /*a930*/  IABS R3, R5 ;  /* 0x0000000500037213 */ /* 0x000fe20000000000 */
[----:B------:R-:W-:Y:S01]  /*a940*/  @!P2 IMAD.IADD R2, R2, 0x1, -R25 ;  /* 0x000000010202a824 */ /* 0x000fe200078e0a19 */
[C---:B------:R-:W-:Y:S01]  /*a950*/  ISETP.GT.U32.AND P2, PT, R25.reuse, R6, PT ;  /* 0x000000061900720c */ /* 0x040fe20003f44070 */
[----:B------:R-:W-:Y:S01]  /*a960*/  @!P0 IMAD.MOV R0, RZ, RZ, -R0 ;  /* 0x000000ffff008224 */ /* 0x000fe200078e0a00 */
[----:B------:R-:W-:Y:S01]  /*a970*/  ISETP.GT.U32.AND P0, PT, R25, R8, PT ;  /* 0x000000081900720c */ /* 0x000fe20003f04070 */
[----:B------:R-:W-:-:S03]  /*a980*/  IMAD.HI.U32 R12, R23, R3, RZ ;  /* 0x00000003170c7227 */ /* 0x000fc600078e00ff */
[----:B------:R1:W-:Y:S01]  /*a990*/  STL [R1+0x90], R0 ;  /* 0x0000900001007387 */ /* 0x0003e20000100800 */
[----:B------:R-:W-:Y:S02]  /*a9a0*/  IMAD.MOV R14, RZ, RZ, -R14 ;  /* 0x000000ffff0e7224 */ /* 0x000fe400078e0a0e */
[----:B------:R-:W-:Y:S02]  /*a9b0*/  IMAD.MOV R12, RZ, RZ, -R12 ;  /* 0x000000ffff0c7224 */ /* 0x000fe400078e0a0c */
[C---:B------:R-:W-:Y:S02]  /*a9c0*/  IMAD R11, R25.reuse, R14, R11 ;  /* 0x0000000e190b7224 */ /* 0x040fe400078e020b */
[--C-:B------:R-:W-:Y:S02]  /*a9d0*/  @!P2 IMAD.IADD R6, R6, 0x1, -R25.reuse ;  /* 0x000000010606a824 */ /* 0x100fe400078e0a19 */
[----:B------:R-:W-:Y:S01]  /*a9e0*/  @!P0 IMAD.IADD R8, R8, 0x1, -R25 ;  /* 0x0000000108088824 */ /* 0x000fe200078e0a19 */
[----:B------:R-:W-:Y:S01]  /*a9f0*/  ISETP.GT.U32.AND P0, PT, R25, R7, PT ;  /* 0x000000071900720c */ /* 0x000fe20003f04070 */
[----:B-1----:R-:W-:-:S02]  /*aa00*/  IMAD.MOV.U32 R0, RZ, RZ, R2 ;  /* 0x000000ffff007224 */ /* 0x002fc400078e0002 */
[----:B------:R-:W-:Y:S01]  /*aa10*/  IMAD.HI.U32 R2, R23, R9, RZ ;  /* 0x0000000917027227 */ /* 0x000fe200078e00ff */
[----:B------:R-:W-:-:S03]  /*aa20*/  ISETP.GT.U32.AND P2, PT, R25, R8, PT ;  /* 0x000000081900720c */ /* 0x000fc60003f44070 */
[----:B------:R-:W-:Y:S01]  /*aa30*/  @!P6 IMAD.MOV R0, RZ, RZ, -R0 ;  /* 0x000000ffff00e224 */ /* 0x000fe200078e0a00 */
[C---:B------:R-:W-:Y:S01]  /*aa40*/  ISETP.GT.U32.AND P6, PT, R25.reuse, R6, PT ;  /* 0x000000061900720c */ /* 0x040fe20003fc4070 */
[----:B------:R-:W-:-:S03]  /*aa50*/  IMAD R3, R25, R12, R3 ;  /* 0x0000000c19037224 */ /* 0x000fc600078e0203 */
[----:B------:R1:W-:Y:S01]  /*aa60*/  STL [R1+0x8c], R0 ;  /* 0x00008c0001007387 */ /* 0x0003e20000100800 */
[----:B------:R-:W-:-:S04]  /*aa70*/  @!P0 IMAD.IADD R7, R7, 0x1, -R25 ;  /* 0x0000000107078824 */ /* 0x000fc800078e0a19 */
[--C-:B------:R-:W-:Y:S01]  /*aa80*/  @!P2 IMAD.IADD R8, R8, 0x1, -R25.reuse ;  /* 0x000000010808a824 */ /* 0x100fe200078e0a19 */
[C---:B------:R-:W-:Y:S02]  /*aa90*/  ISETP.GT.U32.AND P0, PT, R25.reuse, R7, PT ;  /* 0x000000071900720c */ /* 0x040fe40003f04070 */
[C---:B------:R-:W-:Y:S01]  /*aaa0*/  ISETP.GT.U32.AND P2, PT, R25.reuse, R11, PT ;  /* 0x0000000b1900720c */ /* 0x040fe20003f44070 */
[----:B------:R-:W-:Y:S01]  /*aab0*/  @!P6 IMAD.IADD R6, R6, 0x1, -R25 ;  /* 0x000000010606e824 */ /* 0x000fe200078e0a19 */
[C---:B------:R-:W-:Y:S01]  /*aac0*/  ISETP.GT.U32.AND P6, PT, R25.reuse, R3, PT ;  /* 0x000000031900720c */ /* 0x040fe20003fc4070 */
[----:B-1----:R-:W-:Y:S02]  /*aad0*/  IMAD.MOV.U32 R0, RZ, RZ, R13 ;  /* 0x000000ffff007224 */ /* 0x002fe400078e000d */
[----:B------:R-:W-:Y:S02]  /*aae0*/  IMAD.MOV.U32 R13, RZ, RZ, R8 ;  /* 0x000000ffff0d7224 */ /* 0x000fe400078e0008 */
[----:B------:R-:W-:Y:S01]  /*aaf0*/  @!P4 IMAD.MOV R0, RZ, RZ, -R0 ;  /* 0x000000ffff00c224 */ /* 0x000fe200078e0a00 */
[----:B------:R-:W-:Y:S01]  /*ab00*/  ISETP.GE.AND P4, PT, R10, RZ, PT ;  /* 0x000000ff0a00720c */ /* 0x000fe20003f86270 */
[----:B------:R-:W-:Y:S01]  /*ab10*/  IMAD.MOV R10, RZ, RZ, -R2 ;  /* 0x000000ffff0a7224 */ /* 0x000fe200078e0a02 */
[----:B------:R-:W-:Y:S01]  /*ab20*/  LOP3.LUT R2, R22, 0x6c, RZ, 0xfc, !PT ;  /* 0x0000006c16027812 */ /* 0x000fe200078efcff */
[----:B------:R-:W-:Y:S01]  /*ab30*/  @!P3 IMAD.MOV R13, RZ, RZ, -R13 ;  /* 0x000000ffff0db224 */ /* 0x000fe200078e0a0d */
[----:B------:R1:W-:Y:S01]  /*ab40*/  STL [R1+0x88], R0 ;  /* 0x0000880001007387 */ /* 0x0003e20000100800 */
[----:B------:R-:W-:Y:S01]  /*ab50*/  IMAD R9, R25, R10, R9 ;  /* 0x0000000a19097224 */ /* 0x000fe200078e0209 */
[----:B------:R-:W-:Y:S01]  /*ab60*/  IABS R10, R2 ;  /* 0x00000002000a7213 */ /* 0x000fe20000000000 */
[--C-:B------:R-:W-:Y:S01]  /*ab70*/  @!P0 IMAD.IADD R7, R7, 0x1, -R25.reuse ;  /* 0x0000000107078824 */ /* 0x100fe200078e0a19 */
[----:B------:R-:W-:Y:S01]  /*ab80*/  ISETP.GE.AND P3, PT, R5, RZ, PT ;  /* 0x000000ff0500720c */ /* 0x000fe20003f66270 */
[----:B------:R-:W-:Y:S01]  /*ab90*/  STL [R1+0x64], R13 ;  /* 0x0000640d01007387 */ /* 0x000fe20000100800 */
[----:B------:R-:W-:Y:S01]  /*aba0*/  @!P2 IMAD.IADD R11, R11, 0x1, -R25 ;  /* 0x000000010b0ba824 */ /* 0x000fe200078e0a19 */
[----:B------:R-:W-:Y:S01]  /*abb0*/  ISETP.GE.AND P0, PT, R4, RZ, PT ;  /* 0x000000ff0400720c */ /* 0x000fe20003f06270 */
[----:B------:R-:W-:Y:S01]  /*abc0*/  IMAD.MOV.U32 R8, RZ, RZ, R10 ;  /* 0x000000ffff087224 */ /* 0x000fe200078e000a */
[C---:B------:R-:W-:Y:S01]  /*abd0*/  LOP3.LUT R4, R22.reuse, 0x6a, RZ, 0xfc, !PT ;  /* 0x0000006a16047812 */ /* 0x040fe200078efcff */
[----:B-1----:R-:W-:Y:S01]  /*abe0*/  IMAD.MOV.U32 R0, RZ, RZ, R6 ;  /* 0x000000ffff007224 */ /* 0x002fe200078e0006 */
[----:B------:R-:W-:Y:S01]  /*abf0*/  ISETP.GT.U32.AND P2, PT, R25, R11, PT ;  /* 0x0000000b1900720c */ /* 0x000fe20003f44070 */
[----:B------:R-:W-:Y:S01]  /*ac00*/  IMAD.HI.U32 R5, R23, R8, RZ ;  /* 0x0000000817057227 */ /* 0x000fe200078e00ff */
[----:B------:R-:W-:-:S02]  /*ac10*/  LOP3.LUT R6, R22, 0x68, RZ, 0xfc, !PT ;  /* 0x0000006816067812 */ /* 0x000fc400078efcff */
[----:B------:R-:W-:Y:S01]  /*ac20*/  IABS R10, R4 ;  /* 0x00000004000a7213 */ /* 0x000fe20000000000 */
[----:B------:R-:W-:Y:S01]  /*ac30*/  @!P5 IMAD.MOV R0, RZ, RZ, -R0 ;  /* 0x000000ffff00d224 */ /* 0x000fe200078e0a00 */
[----:B------:R-:W-:Y:S01]  /*ac40*/  ISETP.GT.U32.AND P5, PT, R25, R9, PT ;  /* 0x000000091900720c */ /* 0x000fe20003fa4070 */
[----:B------:R-:W-:Y:S02]  /*ac50*/  IMAD.MOV R5, RZ, RZ, -R5 ;  /* 0x000000ffff057224 */ /* 0x000fe400078e0a05 */
[----:B------:R-:W-:Y:S01]  /*ac60*/  @!P6 IMAD.IADD R3, R3, 0x1, -R25 ;  /* 0x000000010303e824 */ /* 0x000fe200078e0a19 */
[----:B------:R1:W-:Y:S01]  /*ac70*/  STL [R1+0x68], R0 ;  /* 0x0000680001007387 */ /* 0x0003e20000100800 */
[----:B------:R-:W-:Y:S01]  /*ac80*/  IMAD R5, R25, R5, R8 ;  /* 0x0000000519057224 */ /* 0x000fe200078e0208 */
[----:B------:R-:W-:Y:S01]  /*ac90*/  IABS R8, R6 ;  /* 0x0000000600087213 */ /* 0x000fe20000000000 */
[----:B------:R-:W-:Y:S01]  /*aca0*/  IMAD.HI.U32 R12, R23, R10, RZ ;  /* 0x0000000a170c7227 */ /* 0x000fe200078e00ff */
[----:B------:R-:W-:-:S03]  /*acb0*/  ISETP.GT.U32.AND P6, PT, R25, R3, PT ;  /* 0x000000031900720c */ /* 0x000fc60003fc4070 */
[----:B------:R-:W-:Y:S02]  /*acc0*/  IMAD.MOV R12, RZ, RZ, -R12 ;  /* 0x000000ffff0c7224 */ /* 0x000fe400078e0a0c */
[----:B------:R-:W-:Y:S02]  /*acd0*/  @!P5 IMAD.IADD R9, R9, 0x1, -R25 ;  /* 0x000000010909d824 */ /* 0x000fe400078e0a19 */
[----:B-1----:R-:W-:Y:S02]  /*ace0*/  IMAD.MOV.U32 R0, RZ, RZ, R7 ;  /* 0x000000ffff007224 */ /* 0x002fe400078e0007 */
[----:B------:R-:W-:Y:S01]  /*acf0*/  IMAD.HI.U32 R7, R23, R8, RZ ;  /* 0x0000000817077227 */ /* 0x000fe200078e00ff */
[----:B------:R-:W-:-:S03]  /*ad00*/  ISETP.GT.U32.AND P5, PT, R25, R9, PT ;  /* 0x000000091900720c */ /* 0x000fc60003fa4070 */
[----:B------:R-:W-:Y:S01]  /*ad10*/  @!P1 IMAD.MOV R0, RZ, RZ, -R0 ;  /* 0x000000ffff009224 */ /* 0x000fe200078e0a00 */
[----:B------:R-:W-:Y:S01]  /*ad20*/  ISETP.GT.U32.AND P1, PT, R25, R5, PT ;  /* 0x000000051900720c */ /* 0x000fe20003f24070 */
[--C-:B------:R-:W-:Y:S01]  /*ad30*/  @!P2 IMAD.IADD R11, R11, 0x1, -R25.reuse ;  /* 0x000000010b0ba824 */ /* 0x100fe200078e0a19 */
[----:B------:R-:W-:Y:S01]  /*ad40*/  ISETP.GE.AND P2, PT, R2, RZ, PT ;  /* 0x000000ff0200720c */ /* 0x000fe20003f46270 */
[----:B------:R-:W-:Y:S01]  /*ad50*/  @!P6 IMAD.IADD R3, R3, 0x1, -R25 ;  /* 0x000000010303e824 */ /* 0x000fe200078e0a19 */
[----:B------:R-:W-:Y:S01]  /*ad60*/  ISETP.GE.AND P6, PT, R4, RZ, PT ;  /* 0x000000ff0400720c */ /* 0x000fe20003fc6270 */
[----:B------:R-:W-:Y:S01]  /*ad70*/  IMAD R4, R25, R12, R10 ;  /* 0x0000000c19047224 */ /* 0x000fe200078e020a */
[----:B------:R1:W-:Y:S01]  /*ad80*/  STL [R1+0x6c], R0 ;  /* 0x00006c0001007387 */ /* 0x0003e20000100800 */
[----:B------:R-:W-:Y:S01]  /*ad90*/  IMAD.MOV R7, RZ, RZ, -R7 ;  /* 0x000000ffff077224 */ /* 0x000fe200078e0a07 */
[----:B------:R-:W-:Y:S01]  /*ada0*/  LOP3.LUT R2, R22, 0x66, RZ, 0xfc, !PT ;  /* 0x0000006616027812 */ /* 0x000fe200078efcff */
[--C-:B------:R-:W-:Y:S01]  /*adb0*/  @!P5 IMAD.IADD R9, R9, 0x1, -R25.reuse ;  /* 0x000000010909d824 */ /* 0x100fe200078e0a19 */
[C---:B------:R-:W-:Y:S01]  /*adc0*/  ISETP.GT.U32.AND P5, PT, R25.reuse, R4, PT ;  /* 0x000000041900720c */ /* 0x040fe20003fa4070 */
[----:B------:R-:W-:Y:S01]  /*add0*/  IMAD R8, R25, R7, R8 ;  /* 0x0000000719087224 */ /* 0x000fe200078e0208 */
[----:B------:R-:W-:Y:S01]  /*ade0*/  IABS R10, R2 ;  /* 0x00000002000a7213 */ /* 0x000fe20000000000 */
[----:B------:R-:W-:-:S02]  /*adf0*/  @!P1 IMAD.IADD R5, R5, 0x1, -R25 ;  /* 0x0000000105059824 */ /* 0x000fc400078e0a19 */
[----:B-1----:R-:W-:Y:S02]  /*ae00*/  IMAD.MOV.U32 R0, RZ, RZ, R11 ;  /* 0x000000ffff007224 */ /* 0x002fe400078e000b */
[----:B------:R-:W-:Y:S01]  /*ae10*/  IMAD.MOV.U32 R11, RZ, RZ, R3 ;  /* 0x000000ffff0b7224 */ /* 0x000fe200078e0003 */
[C---:B------:R-:W-:Y:S01]  /*ae20*/  ISETP.GT.U32.AND P1, PT, R25.reuse, R5, PT ;  /* 0x000000051900720c */ /* 0x040fe20003f24070 */
[----:B------:R-:W-:Y:S01]  /*ae30*/  @!P4 IMAD.MOV R0, RZ, RZ, -R0 ;  /* 0x000000ffff00c224 */ /* 0x000fe200078e0a00 */
[----:B------:R-:W-:Y:S01]  /*ae40*/  ISETP.GE.AND P4, PT, R6, RZ, PT ;  /* 0x000000ff0600720c */ /* 0x000fe20003f86270 */
[----:B------:R-:W-:Y:S01]  /*ae50*/  @!P3 IMAD.MOV R11, RZ, RZ, -R11 ;  /* 0x000000ffff0bb224 */ /* 0x000fe200078e0a0b */
[----:B------:R-:W-:Y:S01]  /*ae60*/  ISETP.GT.U32.AND P3, PT, R25, R8, PT ;  /* 0x000000081900720c */ /* 0x000fe20003f64070 */
[----:B------:R-:W-:Y:S01]  /*ae70*/  IMAD.MOV.U32 R6, RZ, RZ, R10 ;  /* 0x000000ffff067224 */ /* 0x000fe200078e000a */
[----:B------:R1:W-:Y:S01]  /*ae80*/  STL [R1+0x70], R0 ;  /* 0x0000700001007387 */ /* 0x0003e20000100800 */
[----:B------:R-:W-:Y:S01]  /*ae90*/  LOP3.LUT R3, R22, 0x64, RZ, 0xfc, !PT ;  /* 0x0000006416037812 */ /* 0x000fe200078efcff */
[----:B------:R-:W-:-:S02]  /*aea0*/  @!P5 IMAD.IADD R4, R4, 0x1, -R25 ;  /* 0x000000010404d824 */ /* 0x000fc400078e0a19 */
[----:B------:R-:W-:Y:S01]  /*aeb0*/  IMAD.HI.U32 R7, R23, R6, RZ ;  /* 0x0000000617077227 */ /* 0x000fe200078e00ff */
[----:B------:R-:W-:Y:S02]  /*aec0*/  STL [R1+0x74], R11 ;  /* 0x0000740b01007387 */ /* 0x000fe40000100800 */
[----:B------:R-:W-:Y:S01]  /*aed0*/  ISETP.GT.U32.AND P5, PT, R25, R4, PT ;  /* 0x000000041900720c */ /* 0x000fe20003fa4070 */
[----:B------:R-:W-:Y:S02]  /*aee0*/  IMAD.MOV R7, RZ, RZ, -R7 ;  /* 0x000000ffff077224 */ /* 0x000fe400078e0a07 */
[----:B-1----:R-:W-:Y:S01]  /*aef0*/  IMAD.MOV.U32 R0, RZ, RZ, R9 ;  /* 0x000000ffff007224 */ /* 0x002fe200078e0009 */
[----:B------:R-:W-:Y:S01]  /*af00*/  IABS R9, R3 ;  /* 0x0000000300097213 */ /* 0x000fe20000000000 */
[----:B------:R-:W-:Y:S01]  /*af10*/  @!P1 IMAD.IADD R5, R5, 0x1, -R25 ;  /* 0x0000000105059824 */ /* 0x000fe200078e0a19 */
[----:B------:R-:W-:Y:S01]  /*af20*/  ISETP.GE.AND P1, PT, R3, RZ, PT ;  /* 0x000000ff0300720c */ /* 0x000fe20003f26270 */
[----:B------:R-:W-:Y:S01]  /*af30*/  @!P0 IMAD.MOV R0, RZ, RZ, -R0 ;  /* 0x000000ffff008224 */ /* 0x000fe200078e0a00 */
[----:B------:R-:W-:Y:S01]  /*af40*/  ISETP.GE.AND P0, PT, R2, RZ, PT ;  /* 0x000000ff0200720c */ /* 0x000fe20003f06270 */
[----:B------:R-:W-:-:S02]  /*af50*/  IMAD R3, R25, R7, R6 ;  /* 0x0000000719037224 */ /* 0x000fc400078e0206 */
[----:B------:R-:W-:Y:S01]  /*af60*/  @!P3 IMAD.IADD R8, R8, 0x1, -R25 ;  /* 0x000000010808b824 */ /* 0x000fe200078e0a19 */
[----:B------:R1:W-:Y:S01]  /*af70*/  STL [R1+0x78], R0 ;  /* 0x0000780001007387 */ /* 0x0003e20000100800 */
[----:B------:R-:W-:Y:S01]  /*af80*/  IMAD.MOV.U32 R2, RZ, RZ, R9 ;  /* 0x000000ffff027224 */ /* 0x000fe200078e0009 */
[----:B------:R-:W-:Y:S01]  /*af90*/  LOP3.LUT R9, R22, 0x60, RZ, 0xfc, !PT ;  /* 0x0000006016097812 */ /* 0x000fe200078efcff */
[----:B------:R-:W-:Y:S01]  /*afa0*/  @!P5 IMAD.IADD R4, R4, 0x1, -R25 ;  /* 0x000000010404d824 */ /* 0x000fe200078e0a19 */
[----:B------:R-:W-:Y:S01]  /*afb0*/  ISETP.GT.U32.AND P3, PT, R25, R8, PT ;  /* 0x000000081900720c */ /* 0x000fe20003f64070 */
[----:B------:R-:W-:Y:S01]  /*afc0*/  IMAD.HI.U32 R6, R23, R2, RZ ;  /* 0x0000000217067227 */ /* 0x000fe200078e00ff */
[----:B------:R-:W-:Y:S02]  /*afd0*/  ISETP.GE.AND P5, PT, R15, RZ, PT ;  /* 0x000000ff0f00720c */ /* 0x000fe40003fa6270 */
[----:B------:R-:W-:Y:S01]  /*afe0*/  IABS R15, R15 ;  /* 0x0000000f000f7213 */ /* 0x000fe20000000000 */
[----:B------:R-:W-:Y:S01]  /*aff0*/  IMAD.MOV R6, RZ, RZ, -R6 ;  /* 0x000000ffff067224 */ /* 0x000fe200078e0a06 */
[----:B------:R-:W-:Y:S01]  /*b000*/  IABS R14, R9 ;  /* 0x00000009000e7213 */ /* 0x000fe20000000000 */
[----:B-1----:R-:W-:Y:S01]  /*b010*/  IMAD.MOV.U32 R0, RZ, RZ, R5 ;  /* 0x000000ffff007224 */ /* 0x002fe200078e0005 */
[----:B------:R-:W-:Y:S01]  /*b020*/  LOP3.LUT R5, R22, 0x5e, RZ, 0xfc, !PT ;  /* 0x0000005e16057812 */ /* 0x000fe200078efcff */
[----:B------:R-:W-:-:S02]  /*b030*/  IMAD R2, R25, R6, R2 ;  /* 0x0000000619027224 */ /* 0x000fc400078e0202 */
[----:B------:R-:W-:Y:S01]  /*b040*/  @!P2 IMAD.MOV R0, RZ, RZ, -R0 ;  /* 0x000000ffff00a224 */ /* 0x000fe200078e0a00 */
[C---:B------:R-:W-:Y:S01]  /*b050*/  ISETP.GT.U32.AND P2, PT, R25.reuse, R3, PT ;  /* 0x000000031900720c */ /* 0x040fe20003f44070 */
[----:B------:R-:W-:Y:S01]  /*b060*/  @!P3 IMAD.IADD R8, R8, 0x1, -R25 ;  /* 0x000000010808b824 */ /* 0x000fe200078e0a19 */
[----:B------:R-:W-:Y:S01]  /*b070*/  ISETP.GT.U32.AND P3, PT, R25, R2, PT ;  /* 0x000000021900720c */ /* 0x000fe20003f64070 */
[----:B------:R-:W-:Y:S01]  /*b080*/  IMAD.HI.U32 R10, R23, R15, RZ ;  /* 0x0000000f170a7227 */ /* 0x000fe200078e00ff */
[----:B------:R1:W-:Y:S01]  /*b090*/  STL [R1+0x340], R0 ;  /* 0x0003400001007387 */ /* 0x0003e20000100800 */
[----:B------:R-:W-:Y:S02]  /*b0a0*/  IABS R7, R5 ;  /* 0x0000000500077213 */ /* 0x000fe40000000000 */
[----:B------:R-:W-:-:S03]  /*b0b0*/  IMAD.MOV R10, RZ, RZ, -R10 ;  /* 0x000000ffff0a7224 */ /* 0x000fc600078e0a0a */
[----:B------:R-:W-:-:S04]  /*b0c0*/  IMAD.HI.U32 R6, R23, R7, RZ ;  /* 0x0000000717067227 */ /* 0x000fc800078e00ff */
[----:B-1----:R-:W-:Y:S02]  /*b0d0*/  IMAD.MOV.U32 R0, RZ, RZ, R4 ;  /* 0x000000ffff007224 */ /* 0x002fe400078e0004 */
[--C-:B------:R-:W-:Y:S01]  /*b0e0*/  @!P2 IMAD.IADD R3, R3, 0x1, -R25.reuse ;  /* 0x000000010303a824 */ /* 0x100fe200078e0a19 */
[----:B------:R-:W-:Y:S01]  /*b0f0*/  ISETP.GE.AND P2, PT, R9, RZ, PT ;  /* 0x000000ff0900720c */ /* 0x000fe20003f46270 */
[----:B------:R-:W-:Y:S01]  /*b100*/  @!P6 IMAD.MOV R0, RZ, RZ, -R0 ;  /* 0x000000ffff00e224 */ /* 0x000fe200078e0a00 */
[----:B------:R-:W-:Y:S01]  /*b110*/  LOP3.LUT R9, R22, 0x54, RZ, 0xfc, !PT ;  /* 0x0000005416097812 */ /* 0x000fe200078efcff */
[----:B------:R-:W-:Y:S01]  /*b120*/  @!P3 IMAD.IADD R2, R2, 0x1, -R25 ;  /* 0x000000010202b824 */ /* 0x000fe200078e0a19 */
[C---:B------:R-:W-:Y:S01]  /*b130*/  ISETP.GT.U32.AND P6, PT, R25.reuse, R3, PT ;  /* 0x000000031900720c */ /* 0x040fe20003fc4070 */
[----:B------:R-:W-:Y:S01]  /*b140*/  IMAD R15, R25, R10, R15 ;  /* 0x0000000a190f7224 */ /* 0x000fe200078e020f */
[----:B------:R1:W-:Y:S01]  /*b150*/  STL [R1+0x334], R0 ;  /* 0x0003340001007387 */ /* 0x0003e20000100800 */
[----:B------:R-:W-:Y:S01]  /*b160*/  IMAD.MOV R6, RZ, RZ, -R6 ;  /* 0x000000ffff067224 */ /* 0x000fe200078e0a06 */
[----:B------:R-:W-:Y:S01]  /*b170*/  ISETP.GE.AND P3, PT, R5, RZ, PT ;  /* 0x000000ff0500720c */ /* 0x000fe20003f66270 */
[----:B------:R-:W-:Y:S01]  /*b180*/  IMAD.HI.U32 R4, R23, R14, RZ ;  /* 0x0000000e17047227 */ /* 0x000fe200078e00ff */
[----:B------:R-:W-:-:S02]  /*b190*/  LOP3.LUT R5, R22, 0x5a, RZ, 0xfc, !PT ;  /* 0x0000005a16057812 */ /* 0x000fc400078efcff */
[----:B------:R-:W-:Y:S01]  /*b1a0*/  IABS R29, R9 ;  /* 0x00000009001d7213 */ /* 0x000fe20000000000 */
[----:B------:R-:W-:Y:S01]  /*b1b0*/  IMAD R7, R25, R6, R7 ;  /* 0x0000000619077224 */ /* 0x000fe200078e0207 */
[C---:B------:R-:W-:Y:S01]  /*b1c0*/  LOP3.LUT R6, R22.reuse, 0x5c, RZ, 0xfc, !PT ;  /* 0x0000005c16067812 */ /* 0x040fe200078efcff */
[----:B------:R-:W-:Y:S02]  /*b1d0*/  IMAD.MOV R4, RZ, RZ, -R4 ;  /* 0x000000ffff047224 */ /* 0x000fe400078e0a04 */
[----:B-1----:R-:W-:Y:S01]  /*b1e0*/  IMAD.MOV.U32 R0, RZ, RZ, R8 ;  /* 0x000000ffff007224 */ /* 0x002fe200078e0008 */
[----:B------:R-:W-:Y:S01]  /*b1f0*/  LOP3.LUT R8, R22, 0x56, RZ, 0xfc, !PT ;  /* 0x0000005616087812 */ /* 0x000fe200078efcff */
[----:B------:R-:W-:Y:S01]  /*b200*/  @!P6 IMAD.IADD R3, R3, 0x1, -R25 ;  /* 0x000000010303e824 */ /* 0x000fe200078e0a19 */
[C---:B------:R-:W-:Y:S01]  /*b210*/  ISETP.GT.U32.AND P6, PT, R25.reuse, R15, PT ;  /* 0x0000000f1900720c */ /* 0x040fe20003fc4070 */
[----:B------:R-:W-:Y:S01]  /*b220*/  @!P4 IMAD.MOV R0, RZ, RZ, -R0 ;  /* 0x000000ffff00c224 */ /* 0x000fe200078e0a00 */
[C---:B------:R-:W-:Y:S01]  /*b230*/  ISETP.GT.U32.AND P4, PT, R25.reuse, R2, PT ;  /* 0x000000021900720c */ /* 0x040fe20003f84070 */
[----:B------:R-:W-:Y:S01]  /*b240*/  IMAD R14, R25, R4, R14 ;  /* 0x00000004190e7224 */ /* 0x000fe200078e020e */
[----:B------:R-:W-:-:S02]  /*b250*/  IABS R4, R16 ;  /* 0x0000001000047213 */ /* 0x000fc40000000000 */
[----:B------:R1:W-:Y:S03]  /*b260*/  STL [R1+0x32c], R0 ;  /* 0x00032c0001007387 */ /* 0x0003e60000100800 */
[----:B------:R-:W-:-:S04]  /*b270*/  IMAD.HI.U32 R10, R23, R4, RZ ;  /* 0x00000004170a7227 */ /* 0x000fc800078e00ff */
[--C-:B------:R-:W-:Y:S02]  /*b280*/  @!P6 IMAD.IADD R15, R15, 0x1, -R25.reuse ;  /* 0x000000010f0fe824 */ /* 0x100fe400078e0a19 */
[----:B------:R-:W-:Y:S01]  /*b290*/  @!P4 IMAD.IADD R2, R2, 0x1, -R25 ;  /* 0x000000010202c824 */ /* 0x000fe200078e0a19 */
[----:B------:R-:W-:Y:S01]  /*b2a0*/  ISETP.GE.AND P4, PT, R5, RZ, PT ;  /* 0x000000ff0500720c */ /* 0x000fe20003f86270 */
[----:B-1----:R-:W-:Y:S01]  /*b2b0*/  IMAD.MOV.U32 R0, RZ, RZ, R3 ;  /* 0x000000ffff007224 */ /* 0x002fe200078e0003 */
[C---:B------:R-:W-:Y:S01]  /*b2c0*/  ISETP.GT.U32.AND P6, PT, R25.reuse, R15, PT ;  /* 0x0000000f1900720c */ /* 0x040fe20003fc4070 */
[----:B------:R-:W-:Y:S01]  /*b2d0*/  IMAD.MOV R10, RZ, RZ, -R10 ;  /* 0x000000ffff0a7224 */ /* 0x000fe200078e0a0a */
[----:B------:R-:W-:Y:S01]  /*b2e0*/  IABS R5, R5 ;  /* 0x0000000500057213 */ /* 0x000fe20000000000 */
[----:B------:R-:W-:Y:S01]  /*b2f0*/  @!P0 IMAD.MOV R0, RZ, RZ, -R0 ;  /* 0x000000ffff008224 */ /* 0x000fe200078e0a00 */
[----:B------:R-:W-:Y:S01]  /*b300*/  ISETP.GE.AND P0, PT, R6, RZ, PT ;  /* 0x000000ff0600720c */ /* 0x000fe20003f06270 */
[----:B------:R-:W-:Y:S01]  /*b310*/  IMAD R4, R25, R10, R4 ;  /* 0x0000000a19047224 */ /* 0x000fe200078e0204 */
[----:B------:R-:W-:Y:S01]  /*b320*/  IABS R6, R6 ;  /* 0x0000000600067213 */ /* 0x000fe20000000000 */
[----:B------:R-:W-:Y:S01]  /*b330*/  IMAD.HI.U32 R11, R23, R5, RZ ;  /* 0x00000005170b7227 */ /* 0x000fe200078e00ff */
[----:B------:R1:W-:Y:S01]  /*b340*/  STL [R1+0x300], R0 ;  /* 0x0003000001007387 */ /* 0x0003e20000100800 */
[----:B------:R-:W-:-:S02]  /*b350*/  IABS R3, R8 ;  /* 0x0000000800037213 */ /* 0x000fc40000000000 */
[----:B------:R-:W-:Y:S01]  /*b360*/  IMAD.HI.U32 R12, R23, R6, RZ ;  /* 0x00000006170c7227 */ /* 0x000fe200078e00ff */
[----:B------:R-:W-:-:S03]  /*b370*/  LOP3.LUT R10, R22, 0x52, RZ, 0xfc, !PT ;  /* 0x00000052160a7812 */ /* 0x000fc600078efcff */
[----:B------:R-:W-:Y:S01]  /*b380*/  IMAD.MOV R12, RZ, RZ, -R12 ;  /* 0x000000ffff0c7224 */ /* 0x000fe200078e0a0c */
[----:B------:R-:W-:Y:S01]  /*b390*/  IABS R17, R10 ;  /* 0x0000000a00117213 */ /* 0x000fe20000000000 */
[----:B------:R-:W-:Y:S01]  /*b3a0*/  @!P6 IMAD.IADD R15, R15, 0x1, -R25 ;  /* 0x000000010f0fe824 */ /* 0x000fe200078e0a19 */
[C---:B------:R-:W-:Y:S01]  /*b3b0*/  ISETP.GT.U32.AND P6, PT, R25.reuse, R7, PT ;  /* 0x000000071900720c */ /* 0x040fe20003fc4070 */
[----:B-1----:R-:W-:Y:S02]  /*b3c0*/  IMAD.MOV.U32 R0, RZ, RZ, R2 ;  /* 0x000000ffff007224 */ /* 0x002fe400078e0002 */
[C---:B------:R-:W-:Y:S02]  /*b3d0*/  IMAD R6, R25.reuse, R12, R6 ;  /* 0x0000000c19067224 */ /* 0x040fe400078e0206 */
[----:B------:R-:W-:Y:S01]  /*b3e0*/  @!P1 IMAD.MOV R0, RZ, RZ, -R0 ;  /* 0x000000ffff009224 */ /* 0x000fe200078e0a00 */
[----:B------:R-:W-:Y:S01]  /*b3f0*/  ISETP.GT.U32.AND P1, PT, R25, R14, PT ;  /* 0x0000000e1900720c */ /* 0x000fe20003f24070 */
[----:B------:R-:W-:-:S03]  /*b400*/  IMAD.HI.U32 R2, R23, R3, RZ ;  /* 0x0000000317027227 */ /* 0x000fc600078e00ff */
[----:B------:R1:W-:Y:S01]  /*b410*/  STL [R1+0x2f0], R0 ;  /* 0x0002f00001007387 */ /* 0x0003e20000100800 */
[----:B------:R-:W-:Y:S02]  /*b420*/  IMAD.MOV R11, RZ, RZ, -R11 ;  /* 0x000000ffff0b7224 */ /* 0x000fe400078e0a0b */
[----:B------:R-:W-:Y:S02]  /*b430*/  @!P6 IMAD.IADD R7, R7, 0x1, -R25 ;  /* 0x000000010707e824 */ /* 0x000fe400078e0a19 */
[----:B------:R-:W-:Y:S02]  /*b440*/  IMAD.MOV R2, RZ, RZ, -R2 ;  /* 0x000000ffff027224 */ /* 0x000fe400078e0a02 */
[C---:B------:R-:W-:Y:S02]  /*b450*/  IMAD R5, R25.reuse, R11, R5 ;  /* 0x0000000b19057224 */ /* 0x040fe400078e0205 */
[----:B------:R-:W-:Y:S01]  /*b460*/  @!P1 IMAD.IADD R14, R14, 0x1, -R25 ;  /* 0x000000010e0e9824 */ /* 0x000fe200078e0a19 */
[----:B------:R-:W-:Y:S01]  /*b470*/  ISETP.GT.U32.AND P1, PT, R25, R6, PT ;  /* 0x000000061900720c */ /* 0x000fe20003f24070 */
[----:B-1----:R-:W-:-:S02]  /*b480*/  IMAD.MOV.U32 R0, RZ, RZ, R15 ;  /* 0x000000ffff007224 */ /* 0x002fc400078e000f */
[C---:B------:R-:W-:Y:S01]  /*b490*/  IMAD R3, R25.reuse, R2, R3 ;  /* 0x0000000219037224 */ /* 0x040fe200078e0203 */
[----:B------:R-:W-:Y:S01]  /*b4a0*/  ISETP.GT.U32.AND P6, PT, R25, R14, PT ;  /* 0x0000000e1900720c */ /* 0x000fe20003fc4070 */
[----:B------:R-:W-:Y:S01]  /*b4b0*/  @!P5 IMAD.MOV R0, RZ, RZ, -R0 ;  /* 0x000000ffff00d224 */ /* 0x000fe200078e0a00 */
[----:B------:R-:W-:Y:S01]  /*b4c0*/  LOP3.LUT R2, R22, 0x4e, RZ, 0xfc, !PT ;  /* 0x0000004e16027812 */ /* 0x000fe200078efcff */
[----:B------:R-:W-:-:S03]  /*b4d0*/  IMAD.HI.U32 R11, R23, R29, RZ ;  /* 0x0000001d170b7227 */ /* 0x000fc600078e00ff */
[----:B------:R1:W-:Y:S01]  /*b4e0*/  STL [R1+0x2c0], R0 ;  /* 0x0002c00001007387 */ /* 0x0003e20000100800 */
[----:B------:R-:W-:Y:S01]  /*b4f0*/  IMAD.MOV R12, RZ, RZ, -R11 ;  /* 0x000000ffff0c7224 */ /* 0x000fe200078e0a0b */
[----:B------:R-:W-:Y:S01]  /*b500*/  LOP3.LUT R11, R22, 0x50, RZ, 0xfc, !PT ;  /* 0x00000050160b7812 */ /* 0x000fe200078efcff */
[----:B------:R-:W-:Y:S01]  /*b510*/  @!P1 IMAD.IADD R6, R6, 0x1, -R25 ;  /* 0x0000000106069824 */ /* 0x000fe200078e0a19 */
[C---:B------:R-:W-:Y:S01]  /*b520*/  ISETP.GT.U32.AND P1, PT, R25.reuse, R7, PT ;  /* 0x000000071900720c */ /* 0x040fe20003f24070 */
[C---:B------:R-:W-:Y:S01]  /*b530*/  IMAD R29, R25.reuse, R12, R29 ;  /* 0x0000000c191d7224 */ /* 0x040fe200078e021d */
[----:B------:R-:W-:Y:S01]  /*b540*/  IABS R12, R11 ;  /* 0x0000000b000c7213 */ /* 0x000fe20000000000 */
[----:B------:R-:W-:Y:S01]  /*b550*/  @!P6 IMAD.IADD R14, R14, 0x1, -R25 ;  /* 0x000000010e0ee824 */ /* 0x000fe200078e0a19 */
[----:B------:R-:W-:Y:S01]  /*b560*/  ISETP.GT.U32.AND P6, PT, R25, R5, PT ;  /* 0x000000051900720c */ /* 0x000fe20003fc4070 */
[----:B------:R-:W-:Y:S01]  /*b570*/  IMAD.HI.U32 R18, R23, R17, RZ ;  /* 0x0000001117127227 */ /* 0x000fe200078e00ff */
[----:B------:R-:W-:-:S02]  /*b580*/  ISETP.GT.U32.AND P5, PT, R25, R6, PT ;  /* 0x000000061900720c */ /* 0x000fc40003fa4070 */
[----:B------:R-:W-:Y:S01]  /*b590*/  IABS R13, R2 ;  /* 0x00000002000d7213 */ /* 0x000fe20000000000 */
[----:B-1----:R-:W-:Y:S02]  /*b5a0*/  IMAD.MOV.U32 R0, RZ, RZ, R14 ;  /* 0x000000ffff007224 */ /* 0x002fe400078e000e */
[----:B------:R-:W-:-:S04]  /*b5b0*/  IMAD.HI.U32 R14, R23, R12, RZ ;  /* 0x0000000c170e7227 */ /* 0x000fc800078e00ff */
        /* <DEDUP_REMOVED lines=8> */
[----:B------:R-:W-:Y:S01]  /*b640*/  ISETP.GT.U32.AND P5, PT, R25, R29, PT ;  /* 0x0000001d1900720c */ /* 0x000fe20003fa4070 */
[----:B------:R-:W-:-:S04]  /*b650*/  IMAD.HI.U32 R15, R23, R13, RZ ;  /* 0x0000000d170f7227 */ /* 0x000fc800078e00ff */
[----:B------:R-:W-:Y:S02]  /*b660*/  IMAD.MOV R18, RZ, RZ, -R18 ;  /* 0x000000ffff127224 */ /* 0x000fe400078e0a12 */
[----:B------:R-:W-:Y:S02]  /*b670*/  @!P1 IMAD.IADD R3, R3, 0x1, -R25 ;  /* 0x0000000103039824 */ /* 0x000fe400078e0a19 */
[----:B-1----:R-:W-:Y:S02]  /*b680*/  IMAD.MOV.U32 R0, RZ, RZ, R7 ;  /* 0x000000ffff007224 */ /* 0x002fe400078e0007 */
[----:B------:R-:W-:Y:S01]  /*b690*/  @!P2 IMAD.IADD R4, R4, 0x1, -R25 ;  /* 0x000000010404a824 */ /* 0x000fe200078e0a19 */
[C---:B------:R-:W-:Y:S01]  /*b6a0*/  ISETP.GT.U32.AND P2, PT, R25.reuse, R5, PT ;  /* 0x000000051900720c */ /* 0x040fe20003f44070 */
[----:B------:R-:W-:Y:S01]  /*b6b0*/  @!P3 IMAD.MOV R0, RZ, RZ, -R0 ;  /* 0x000000ffff00b224 */ /* 0x000fe200078e0a00 */
[C---:B------:R-:W-:Y:S01]  /*b6c0*/  ISETP.GT.U32.AND P3, PT, R25.reuse, R3, PT ;  /* 0x000000031900720c */ /* 0x040fe20003f64070 */
[----:B------:R-:W-:Y:S01]  /*b6d0*/  IMAD.MOV R14, RZ, RZ, -R14 ;  /* 0x000000ffff0e7224 */ /* 0x000fe200078e0a0e */
[C---:B------:R-:W-:Y:S01]  /*b6e0*/  ISETP.GT.U32.AND P1, PT, R25.reuse, R4, PT ;  /* 0x000000041900720c */ /* 0x040fe20003f24070 */
[----:B------:R-:W-:Y:S01]  /*b6f0*/  IMAD.MOV R15, RZ, RZ, -R15 ;  /* 0x000000ffff0f7224 */ /* 0x000fe200078e0a0f */
[----:B------:R1:W-:Y:S01]  /*b700*/  STL [R1+0x258], R0 ;  /* 0x0002580001007387 */ /* 0x0003e20000100800 */
[----:B------:R-:W-:-:S02]  /*b710*/  IMAD R17, R25, R18, R17 ;  /* 0x0000001219117224 */ /* 0x000fc400078e0211 */
[C---:B------:R-:W-:Y:S01]  /*b720*/  IMAD R12, R25.reuse, R14, R12 ;  /* 0x0000000e190c7224 */ /* 0x040fe200078e020c */
[----:B------:R-:W-:Y:S01]  /*b730*/  LOP3.LUT R14, R22, 0x4c, RZ, 0xfc, !PT ;  /* 0x0000004c160e7812 */ /* 0x000fe200078efcff */
[----:B------:R-:W-:Y:S02]  /*b740*/  IMAD R13, R25, R15, R13 ;  /* 0x0000000f190d7224 */ /* 0x000fe400078e020d */
[--C-:B------:R-:W-:Y:S01]  /*b750*/  @!P5 IMAD.IADD R29, R29, 0x1, -R25.reuse ;  /* 0x000000011d1dd824 */ /* 0x100fe200078e0a19 */
[----:B------:R-:W-:Y:S01]  /*b760*/  IABS R15, R14 ;  /* 0x0000000e000f7213 */ /* 0x000fe20000000000 */
[--C-:B------:R-:W-:Y:S01]  /*b770*/  @!P2 IMAD.IADD R5, R5, 0x1, -R25.reuse ;  /* 0x000000010505a824 */ /* 0x100fe200078e0a19 */
[C---:B------:R-:W-:Y:S01]  /*b780*/  ISETP.GT.U32.AND P2, PT, R25.reuse, R12, PT ;  /* 0x0000000c1900720c */ /* 0x040fe20003f44070 */
[----:B-1----:R-:W-:Y:S01]  /*b790*/  IMAD.MOV.U32 R0, RZ, RZ, R6 ;  /* 0x000000ffff007224 */ /* 0x002fe200078e0006 */
[----:B------:R-:W-:Y:S01]  /*b7a0*/  ISETP.GT.U32.AND P5, PT, R25, R29, PT ;  /* 0x0000001d1900720c */ /* 0x000fe20003fa4070 */
[--C-:B------:R-:W-:Y:S01]  /*b7b0*/  @!P3 IMAD.IADD R3, R3, 0x1, -R25.reuse ;  /* 0x000000010303b824 */ /* 0x100fe200078e0a19 */
[C---:B------:R-:W-:Y:S01]  /*b7c0*/  ISETP.GT.U32.AND P3, PT, R25.reuse, R13, PT ;  /* 0x0000000d1900720c */ /* 0x040fe20003f64070 */
[----:B------:R-:W-:Y:S01]  /*b7d0*/  @!P0 IMAD.MOV R0, RZ, RZ, -R0 ;  /* 0x000000ffff008224 */ /* 0x000fe200078e0a00 */
[----:B------:R-:W-:Y:S01]  /*b7e0*/  ISETP.GT.U32.AND P0, PT, R25, R17, PT ;  /* 0x000000111900720c */ /* 0x000fe20003f04070 */
[----:B------:R-:W-:Y:S01]  /*b7f0*/  @!P1 IMAD.IADD R4, R4, 0x1, -R25 ;  /* 0x0000000104049824 */ /* 0x000fe200078e0a19 */
[----:B------:R-:W-:Y:S01]  /*b800*/  LOP3.LUT R6, R22, 0x4a, RZ, 0xfc, !PT ;  /* 0x0000004a16067812 */ /* 0x000fe200078efcff */
[----:B------:R-:W-:Y:S01]  /*b810*/  IMAD.MOV.U32 R16, RZ, RZ, R5 ;  /* 0x000000ffff107224 */ /* 0x000fe200078e0005 */
[----:B------:R1:W-:Y:S01]  /*b820*/  STL [R1+0x248], R0 ;  /* 0x0002480001007387 */ /* 0x0003e20000100800 */
[----:B------:R-:W-:Y:S01]  /*b830*/  ISETP.GE.AND P1, PT, R8, RZ, PT ;  /* 0x000000ff0800720c */ /* 0x000fe20003f26270 */
[----:B------:R-:W-:Y:S01]  /*b840*/  IMAD.MOV.U32 R8, RZ, RZ, R15 ;  /* 0x000000ffff087224 */ /* 0x000fe200078e000f */
[----:B------:R-:W-:Y:S01]  /*b850*/  IABS R7, R6 ;  /* 0x0000000600077213 */ /* 0x000fe20000000000 */
[--C-:B------:R-:W-:Y:S01]  /*b860*/  @!P2 IMAD.IADD R12, R12, 0x1, -R25.reuse ;  /* 0x000000010c0ca824 */ /* 0x100fe200078e0a19 */
[----:B------:R-:W-:Y:S01]  /*b870*/  ISETP.GE.AND P2, PT, R11, RZ, PT ;  /* 0x000000ff0b00720c */ /* 0x000fe20003f46270 */
[--C-:B------:R-:W-:Y:S01]  /*b880*/  @!P5 IMAD.IADD R29, R29, 0x1, -R25.reuse ;  /* 0x000000011d1dd824 */ /* 0x100fe200078e0a19 */
[----:B------:R-:W-:Y:S01]  /*b890*/  ISETP.GE.AND P5, PT, R9, RZ, PT ;  /* 0x000000ff0900720c */ /* 0x000fe20003fa6270 */
[--C-:B------:R-:W-:Y:S01]  /*b8a0*/  @!P3 IMAD.IADD R13, R13, 0x1, -R25.reuse ;  /* 0x000000010d0db824 */ /* 0x100fe200078e0a19 */
[----:B------:R-:W-:Y:S01]  /*b8b0*/  LOP3.LUT R15, R22, 0x2c, RZ, 0xfc, !PT ;  /* 0x0000002c160f7812 */ /* 0x000fe200078efcff */
[----:B------:R-:W-:Y:S01]  /*b8c0*/  @!P0 IMAD.IADD R17, R17, 0x1, -R25 ;  /* 0x0000000111118824 */ /* 0x000fe200078e0a19 */
[----:B------:R-:W-:Y:S01]  /*b8d0*/  ISETP.GE.AND P0, PT, R10, RZ, PT ;  /* 0x000000ff0a00720c */ /* 0x000fe20003f06270 */
[----:B-1----:R-:W-:-:S02]  /*b8e0*/  IMAD.MOV.U32 R0, RZ, RZ, R4 ;  /* 0x000000ffff007224 */ /* 0x002fc400078e0004 */
[----:B------:R-:W-:Y:S01]  /*b8f0*/  @!P4 IMAD.MOV R16, RZ, RZ, -R16 ;  /* 0x000000ffff10c224 */ /* 0x000fe200078e0a10 */
[C---:B------:R-:W-:Y:S01]  /*b900*/  ISETP.GT.U32.AND P3, PT, R25.reuse, R17, PT ;  /* 0x000000111900720c */ /* 0x040fe20003f64070 */
[----:B------:R-:W-:Y:S01]  /*b910*/  @!P6 IMAD.MOV R0, RZ, RZ, -R0 ;  /* 0x000000ffff00e224 */ /* 0x000fe200078e0a00 */
[----:B------:R-:W-:Y:S01]  /*b920*/  ISETP.GT.U32.AND P6, PT, R25, R12, PT ;  /* 0x0000000c1900720c */ /* 0x000fe20003fc4070 */
[----:B------:R-:W-:Y:S01]  /*b930*/  IMAD.HI.U32 R9, R23, R8, RZ ;  /* 0x0000000817097227 */ /* 0x000fe200078e00ff */
[----:B------:R-:W-:Y:S01]  /*b940*/  ISETP.GT.U32.AND P4, PT, R25, R13, PT ;  /* 0x0000000d1900720c */ /* 0x000fe20003f84070 */
[----:B------:R-:W-:Y:S02]  /*b950*/  STL [R1+0x224], R16 ;  /* 0x0002241001007387 */ /* 0x000fe40000100800 */
[----:B------:R-:W-:Y:S02]  /*b960*/  IMAD.HI.U32 R10, R23, R7, RZ ;  /* 0x00000007170a7227 */ /* 0x000fe400078e00ff */
[----:B------:R1:W-:Y:S02]  /*b970*/  STL [R1+0x21c], R0 ;  /* 0x00021c0001007387 */ /* 0x0003e40000100800 */
[----:B------:R-:W-:-:S02]  /*b980*/  IMAD.MOV R9, RZ, RZ, -R9 ;  /* 0x000000ffff097224 */ /* 0x000fc400078e0a09 */
[----:B------:R-:W-:Y:S02]  /*b990*/  IMAD.MOV R5, RZ, RZ, -R10 ;  /* 0x000000ffff057224 */ /* 0x000fe400078e0a0a */
[C---:B------:R-:W-:Y:S01]  /*b9a0*/  IMAD R4, R25.reuse, R9, R8 ;  /* 0x0000000919047224 */ /* 0x040fe200078e0208 */
[C---:B------:R-:W-:Y:S01]  /*b9b0*/  LOP3.LUT R9, R22.reuse, 0x42, RZ, 0xfc, !PT ;  /* 0x0000004216097812 */ /* 0x040fe200078efcff */
[----:B------:R-:W-:Y:S02]  /*b9c0*/  IMAD R7, R25, R5, R7 ;  /* 0x0000000519077224 */ /* 0x000fe400078e0207 */
[----:B-1----:R-:W-:Y:S01]  /*b9d0*/  IMAD.MOV.U32 R0, RZ, RZ, R3 ;  /* 0x000000ffff007224 */ /* 0x002fe200078e0003 */
[----:B------:R-:W-:Y:S01]  /*b9e0*/  LOP3.LUT R3, R22, 0x48, RZ, 0xfc, !PT ;  /* 0x0000004816037812 */ /* 0x000fe200078efcff */
[----:B------:R-:W-:Y:S01]  /*b9f0*/  @!P5 IMAD.MOV R29, RZ, RZ, -R29 ;  /* 0x000000ffff1dd224 */ /* 0x000fe200078e0a1d */
[----:B------:R-:W-:Y:S01]  /*ba00*/  ISETP.GE.AND P5, PT, R2, RZ, PT ;  /* 0x000000ff0200720c */ /* 0x000fe20003fa6270 */
[----:B------:R-:W-:Y:S01]  /*ba10*/  @!P1 IMAD.MOV R0, RZ, RZ, -R0 ;  /* 0x000000ffff009224 */ /* 0x000fe200078e0a00 */
[----:B------:R-:W-:Y:S01]  /*ba20*/  IABS R5, R3 ;  /* 0x0000000300057213 */ /* 0x000fe20000000000 */
[--C-:B------:R-:W-:Y:S01]  /*ba30*/  @!P3 IMAD.IADD R17, R17, 0x1, -R25.reuse ;  /* 0x000000011111b824 */ /* 0x100fe200078e0a19 */
[----:B------:R-:W-:Y:S01]  /*ba40*/  ISETP.GT.U32.AND P1, PT, R25, R4, PT ;  /* 0x000000041900720c */ /* 0x000fe20003f24070 */
[--C-:B------:R-:W-:Y:S01]  /*ba50*/  @!P6 IMAD.IADD R12, R12, 0x1, -R25.reuse ;  /* 0x000000010c0ce824 */ /* 0x100fe200078e0a19 */
[----:B------:R-:W-:Y:S01]  /*ba60*/  STL [R1+0xc78], R29 ;  /* 0x000c781d01007387 */ /* 0x000fe20000100800 */
[----:B------:R-:W-:Y:S01]  /*ba70*/  @!P4 IMAD.IADD R13, R13, 0x1, -R25 ;  /* 0x000000010d0dc824 */ /* 0x000fe200078e0a19 */
[----:B------:R-:W-:Y:S01]  /*ba80*/  ISETP.GE.AND P4, PT, R6, RZ, PT ;  /* 0x000000ff0600720c */ /* 0x000fe20003f86270 */
[----:B------:R-:W-:Y:S01]  /*ba90*/  IMAD.MOV.U32 R6, RZ, RZ, R5 ;  /* 0x000000ffff067224 */ /* 0x000fe200078e0005 */
[----:B------:R1:W-:Y:S01]  /*baa0*/  STL [R1+0x10], R0 ;  /* 0x0000100001007387 */ /* 0x0003e20000100800 */
[----:B------:R-:W-:Y:S01]  /*bab0*/  IMAD.MOV.U32 R8, RZ, RZ, R17 ;  /* 0x000000ffff087224 */ /* 0x000fe200078e0011 */
[----:B------:R-:W-:Y:S01]  /*bac0*/  ISETP.GT.U32.AND P3, PT, R25, R7, PT ;  /* 0x000000071900720c */ /* 0x000fe20003f64070 */
[----:B------:R-:W-:Y:S01]  /*bad0*/  IMAD.HI.U32 R5, R23, R6, RZ ;  /* 0x0000000617057227 */ /* 0x000fe200078e00ff */
[----:B------:R-:W-:-:S02]  /*bae0*/  LOP3.LUT R2, R22, 0x46, RZ, 0xfc, !PT ;  /* 0x0000004616027812 */ /* 0x000fc400078efcff */
[----:B------:R-:W-:Y:S01]  /*baf0*/  ISETP.GE.AND P6, PT, R14, RZ, PT ;  /* 0x000000ff0e00720c */ /* 0x000fe20003fc6270 */
[----:B------:R-:W-:Y:S01]  /*bb00*/  @!P0 IMAD.MOV R8, RZ, RZ, -R8 ;  /* 0x000000ffff088224 */ /* 0x000fe200078e0a08 */
[C---:B------:R-:W-:Y:S01]  /*bb10*/  LOP3.LUT R17, R22.reuse, 0x2a, RZ, 0xfc, !PT ;  /* 0x0000002a16117812 */ /* 0x040fe200078efcff */
[----:B------:R-:W-:Y:S01]  /*bb20*/  IMAD.MOV R5, RZ, RZ, -R5 ;  /* 0x000000ffff057224 */ /* 0x000fe200078e0a05 */
[----:B------:R-:W-:Y:S01]  /*bb30*/  LOP3.LUT R14, R22, 0x28, RZ, 0xfc, !PT ;  /* 0x00000028160e7812 */ /* 0x000fe200078efcff */
[----:B-1----:R-:W-:Y:S01]  /*bb40*/  IMAD.MOV.U32 R0, RZ, RZ, R12 ;  /* 0x000000ffff007224 */ /* 0x002fe200078e000c */
[----:B------:R-:W-:Y:S01]  /*bb50*/  STL [R1+0xd4], R8 ;  /* 0x0000d40801007387 */ /* 0x000fe20000100800 */
[--C-:B------:R-:W-:Y:S01]  /*bb60*/  @!P1 IMAD.IADD R4, R4, 0x1, -R25.reuse ;  /* 0x0000000104049824 */ /* 0x100fe200078e0a19 */
[----:B------:R-:W-:Y:S01]  /*bb70*/  ISETP.GE.AND P1, PT, R3, RZ, PT ;  /* 0x000000ff0300720c */ /* 0x000fe20003f26270 */
[----:B------:R-:W-:Y:S01]  /*bb80*/  @!P2 IMAD.MOV R0, RZ, RZ, -R0 ;  /* 0x000000ffff00a224 */ /* 0x000fe200078e0a00 */
[----:B------:R-:W-:Y:S01]  /*bb90*/  IABS R3, R2 ;  /* 0x0000000200037213 */ /* 0x000fe20000000000 */
[C---:B------:R-:W-:Y:S01]  /*bba0*/  IMAD R6, R25.reuse, R5, R6 ;  /* 0x0000000519067224 */ /* 0x040fe200078e0206 */
[----:B------:R-:W-:Y:S01]  /*bbb0*/  ISETP.GT.U32.AND P0, PT, R25, R4, PT ;  /* 0x000000041900720c */ /* 0x000fe20003f04070 */
[----:B------:R-:W-:Y:S01]  /*bbc0*/  @!P3 IMAD.IADD R7, R7, 0x1, -R25 ;  /* 0x000000010707b824 */ /* 0x000fe200078e0a19 */
[----:B------:R1:W-:Y:S01]  /*bbd0*/  STL [R1+0xdc], R0 ;  /* 0x0000dc0001007387 */ /* 0x0003e20000100800 */
[----:B------:R-:W-:Y:S01]  /*bbe0*/  IMAD.MOV.U32 R12, RZ, RZ, R3 ;  /* 0x000000ffff0c7224 */ /* 0x000fe200078e0003 */
[----:B------:R-:W-:-:S02]  /*bbf0*/  ISETP.GE.AND P3, PT, R2, RZ, PT ;  /* 0x000000ff0200720c */ /* 0x000fc40003f66270 */
[----:B------:R-:W-:Y:S01]  /*bc00*/  ISETP.GT.U32.AND P2, PT, R25, R7, PT ;  /* 0x000000071900720c */ /* 0x000fe20003f44070 */
[----:B------:R-:W-:Y:S01]  /*bc10*/  IMAD.HI.U32 R2, R23, R12, RZ ;  /* 0x0000000c17027227 */ /* 0x000fe200078e00ff */
[C---:B------:R-:W-:Y:S01]  /*bc20*/  LOP3.LUT R5, R22.reuse, 0x44, RZ, 0xfc, !PT ;  /* 0x0000004416057812 */ /* 0x040fe200078efcff */
[----:B------:R-:W2:Y:S01]  /*bc30*/  S2R R29, SR_TID.X ;  /* 0x00000000001d7919 */ /* 0x000ea20000002100 */
[----:B------:R-:W-:Y:S01]  /*bc40*/  LOP3.LUT R3, R22, 0x40, RZ, 0xfc, !PT ;  /* 0x0000004016037812 */ /* 0x000fe200078efcff */
[----:B------:R-:W-:Y:S02]  /*bc50*/  IMAD.MOV R2, RZ, RZ, -R2 ;  /* 0x000000ffff027224 */ /* 0x000fe400078e0a02 */
[----:B-1----:R-:W-:Y:S01]  /*bc60*/  IMAD.MOV.U32 R0, RZ, RZ, R13 ;  /* 0x000000ffff007224 */ /* 0x002fe200078e000d */
[----:B------:R-:W-:Y:S01]  /*bc70*/  IABS R10, R3 ;  /* 0x00000003000a7213 */ /* 0x000fe20000000000 */
[--C-:B------:R-:W-:Y:S01]  /*bc80*/  @!P0 IMAD.IADD R4, R4, 0x1, -R25.reuse ;  /* 0x0000000104048824 */ /* 0x100fe200078e0a19 */
[----:B------:R-:W-:Y:S01]  /*bc90*/  ISETP.GE.AND P0, PT, R5, RZ, PT ;  /* 0x000000ff0500720c */ /* 0x000fe20003f06270 */
[----:B------:R-:W-:Y:S01]  /*bca0*/  @!P5 IMAD.MOV R0, RZ, RZ, -R0 ;  /* 0x000000ffff00d224 */ /* 0x000fe200078e0a00 */
[C---:B------:R-:W-:Y:S01]  /*bcb0*/  ISETP.GT.U32.AND P5, PT, R25.reuse, R6, PT ;  /* 0x000000061900720c */ /* 0x040fe20003fa4070 */
[----:B------:R-:W-:Y:S01]  /*bcc0*/  IMAD R12, R25, R2, R12 ;  /* 0x00000002190c7224 */ /* 0x000fe200078e020c */
[----:B------:R-:W-:Y:S01]  /*bcd0*/  IABS R5, R5 ;  /* 0x0000000500057213 */ /* 0x000fe20000000000 */
[----:B------:R-:W-:Y:S01]  /*bce0*/  IMAD.MOV.U32 R8, RZ, RZ, R4 ;  /* 0x000000ffff087224 */ /* 0x000fe200078e0004 */
[----:B------:R1:W-:Y:S01]  /*bcf0*/  STL [R1+0xe0], R0 ;  /* 0x0000e00001007387 */ /* 0x0003e20000100800 */
[----:B------:R-:W-:Y:S01]  /*bd00*/  @!P2 IMAD.IADD R7, R7, 0x1, -R25 ;  /* 0x000000010707a824 */ /* 0x000fe200078e0a19 */
[----:B------:R-:W-:Y:S01]  /*bd10*/  ISETP.GE.AND P2, PT, R9, RZ, PT ;  /* 0x000000ff0900720c */ /* 0x000fe20003f46270 */
[----:B------:R-:W-:Y:S01]  /*bd20*/  IMAD.HI.U32 R2, R23, R5, RZ ;  /* 0x0000000517027227 */ /* 0x000fe200078e00ff */
[----:B------:R-:W-:-:S03]  /*bd30*/  IABS R9, R9 ;  /* 0x0000000900097213 */ /* 0x000fc60000000000 */
[----:B------:R-:W-:Y:S01]  /*bd40*/  @!P6 IMAD.MOV R8, RZ, RZ, -R8 ;  /* 0x000000ffff08e224 */ /* 0x000fe200078e0a08 */
[C---:B------:R-:W-:Y:S01]  /*bd50*/  ISETP.GT.U32.AND P6, PT, R25.reuse, R12, PT ;  /* 0x0000000c1900720c */ /* 0x040fe20003fc4070 */
[----:B------:R-:W-:Y:S02]  /*bd60*/  @!P5 IMAD.IADD R6, R6, 0x1, -R25 ;  /* 0x000000010606d824 */ /* 0x000fe400078e0a19 */
[----:B-1----:R-:W-:Y:S01]  /*bd70*/  IMAD.MOV.U32 R0, RZ, RZ, R7 ;  /* 0x000000ffff007224 */ /* 0x002fe200078e0007 */
[----:B------:R1:W-:Y:S01]  /*bd80*/  STL [R1+0xe4], R8 ;  /* 0x0000e40801007387 */ /* 0x0003e20000100800 */
[----:B------:R-:W-:Y:S01]  /*bd90*/  IMAD.MOV R7, RZ, RZ, -R2 ;  /* 0x000000ffff077224 */ /* 0x000fe200078e0a02 */
[----:B------:R-:W-:Y:S01]  /*bda0*/  ISETP.GT.U32.AND P5, PT, R25, R6, PT ;  /* 0x000000061900720c */ /* 0x000fe20003fa4070 */
[----:B------:R-:W-:-:S04]  /*bdb0*/  IMAD.HI.U32 R4, R23, R9, RZ ;  /* 0x0000000917047227 */ /* 0x000fc800078e00ff */
[----:B------:R-:W-:Y:S02]  /*bdc0*/  IMAD R5, R25, R7, R5 ;  /* 0x0000000719057224 */ /* 0x000fe400078e0205 */
[--C-:B------:R-:W-:Y:S01]  /*bdd0*/  @!P6 IMAD.IADD R12, R12, 0x1, -R25.reuse ;  /* 0x000000010c0ce824 */ /* 0x100fe200078e0a19 */
[----:B-1----:R-:W-:Y:S01]  /*bde0*/  LOP3.LUT R8, R22, 0x3a, RZ, 0xfc, !PT ;  /* 0x0000003a16087812 */ /* 0x002fe200078efcff */
[----:B------:R-:W-:Y:S01]  /*bdf0*/  @!P4 IMAD.MOV R0, RZ, RZ, -R0 ;  /* 0x000000ffff00c224 */ /* 0x000fe200078e0a00 */
[----:B------:R-:W-:Y:S01]  /*be00*/  ISETP.GE.AND P4, PT, R3, RZ, PT ;  /* 0x000000ff0300720c */ /* 0x000fe20003f86270 */
[----:B------:R-:W-:Y:S01]  /*be10*/  IMAD.MOV R2, RZ, RZ, -R4 ;  /* 0x000000ffff027224 */ /* 0x000fe200078e0a04 */
[C---:B------:R-:W-:Y:S01]  /*be20*/  ISETP.GT.U32.AND P6, PT, R25.reuse, R12, PT ;  /* 0x0000000c1900720c */ /* 0x040fe20003fc4070 */
[----:B------:R-:W-:Y:S01]  /*be30*/  @!P5 IMAD.IADD R6, R6, 0x1, -R25 ;  /* 0x000000010606d824 */ /* 0x000fe200078e0a19 */
[C---:B------:R-:W-:Y:S01]  /*be40*/  ISETP.GT.U32.AND P5, PT, R25.reuse, R5, PT ;  /* 0x000000051900720c */ /* 0x040fe20003fa4070 */
[----:B------:R1:W-:Y:S01]  /*be50*/  STL [R1+0x1d4], R0 ;  /* 0x0001d40001007387 */ /* 0x0003e20000100800 */
[----:B------:R-:W-:Y:S01]  /*be60*/  IMAD R9, R25, R2, R9 ;  /* 0x0000000219097224 */ /* 0x000fe200078e0209 */
[C---:B------:R-:W-:Y:S01]  /*be70*/  LOP3.LUT R2, R22.reuse, 0x3c, RZ, 0xfc, !PT ;  /* 0x0000003c16027812 */ /* 0x040fe200078efcff */
[----:B------:R-:W-:Y:S01]  /*be80*/  IMAD.HI.U32 R7, R23, R10, RZ ;  /* 0x0000000a17077227 */ /* 0x000fe200078e00ff */
[----:B------:R-:W-:-:S04]  /*be90*/  LOP3.LUT R3, R22, 0x3e, RZ, 0xfc, !PT ;  /* 0x0000003e16037812 */ /* 0x000fc800078efcff */
[----:B------:R-:W-:Y:S01]  /*bea0*/  IABS R4, R3 ;  /* 0x0000000300047213 */ /* 0x000fe20000000000 */
[----:B-1----:R-:W-:-:S03]  /*beb0*/  IMAD.MOV.U32 R0, RZ, RZ, R6 ;  /* 0x000000ffff007224 */ /* 0x002fc600078e0006 */
[----:B------:R-:W-:Y:S02]  /*bec0*/  @!P5 IMAD.IADD R5, R5, 0x1, -R25 ;  /* 0x000000010505d824 */ /* 0x000fe400078e0a19 */
[----:B------:R-:W-:Y:S01]  /*bed0*/  @!P1 IMAD.MOV R0, RZ, RZ, -R0 ;  /* 0x000000ffff009224 */ /* 0x000fe200078e0a00 */
[C---:B------:R-:W-:Y:S01]  /*bee0*/  ISETP.GT.U32.AND P1, PT, R25.reuse, R9, PT ;  /* 0x000000091900720c */ /* 0x040fe20003f24070 */
[----:B------:R-:W-:Y:S01]  /*bef0*/  IMAD.MOV R6, RZ, RZ, -R7 ;  /* 0x000000ffff067224 */ /* 0x000fe200078e0a07 */
[C---:B------:R-:W-:Y:S01]  /*bf00*/  ISETP.GT.U32.AND P5, PT, R25.reuse, R5, PT ;  /* 0x000000051900720c */ /* 0x040fe20003fa4070 */
[----:B------:R-:W-:Y:S01]  /*bf10*/  @!P6 IMAD.IADD R12, R12, 0x1, -R25 ;  /* 0x000000010c0ce824 */ /* 0x000fe200078e0a19 */
[----:B------:R-:W-:Y:S01]  /*bf20*/  IABS R7, R2 ;  /* 0x0000000200077213 */ /* 0x000fe20000000000 */
[----:B------:R1:W-:Y:S01]  /*bf30*/  STL [R1+0x1ec], R0 ;  /* 0x0001ec0001007387 */ /* 0x0003e20000100800 */
[----:B------:R-:W-:Y:S01]  /*bf40*/  IMAD R10, R25, R6, R10 ;  /* 0x00000006190a7224 */ /* 0x000fe200078e020a */
[----:B------:R-:W-:Y:S01]  /*bf50*/  IABS R6, R8 ;  /* 0x0000000800067213 */ /* 0x000fe20000000000 */
[----:B------:R-:W-:-:S03]  /*bf60*/  IMAD.HI.U32 R13, R23, R4, RZ ;  /* 0x00000004170d7227 */ /* 0x000fc600078e00ff */
[----:B------:R-:W-:Y:S01]  /*bf70*/  ISETP.GT.U32.AND P6, PT, R25, R10, PT ;  /* 0x0000000a1900720c */ /* 0x000fe20003fc4070 */
[----:B------:R-:W-:-:S04]  /*bf80*/  IMAD.HI.U32 R11, R23, R7, RZ ;  /* 0x00000007170b7227 */ /* 0x000fc800078e00ff */
[----:B-1----:R-:W-:Y:S02]  /*bf90*/  IMAD.MOV.U32 R0, RZ, RZ, R12 ;  /* 0x000000ffff007224 */ /* 0x002fe400078e000c */
[----:B------:R-:W-:Y:S02]  /*bfa0*/  @!P1 IMAD.IADD R9, R9, 0x1, -R25 ;  /* 0x0000000109099824 */ /* 0x000fe400078e0a19 */
[----:B------:R-:W-:Y:S02]  /*bfb0*/  @!P3 IMAD.MOV R0, RZ, RZ, -R0 ;  /* 0x000000ffff00b224 */ /* 0x000fe400078e0a00 */
[----:B------:R-:W-:Y:S01]  /*bfc0*/  IMAD.MOV R11, RZ, RZ, -R11 ;  /* 0x000000ffff0b7224 */ /* 0x000fe200078e0a0b */
[----:B------:R-:W-:Y:S01]  /*bfd0*/  ISETP.GT.U32.AND P1, PT, R25, R9, PT ;  /* 0x000000091900720c */ /* 0x000fe20003f24070 */
[----:B------:R-:W-:Y:S01]  /*bfe0*/  @!P5 IMAD.IADD R5, R5, 0x1, -R25 ;  /* 0x000000010505d824 */ /* 0x000fe200078e0a19 */
[----:B------:R1:W-:Y:S01]  /*bff0*/  STL [R1+0xfc], R0 ;  /* 0x0000fc0001007387 */ /* 0x0003e20000100800 */
[----:B------:R-:W-:Y:S01]  /*c000*/  IMAD R7, R25, R11, R7 ;  /* 0x0000000b19077224 */ /* 0x000fe200078e0207 */
[----:B------:R-:W-:Y:S01]  /*c010*/  ISETP.GE.AND P5, PT, R3, RZ, PT ;  /* 0x000000ff0300720c */ /* 0x000fe20003fa6270 */
[----:B------:R-:W-:Y:S01]  /*c020*/  @!P6 IMAD.IADD R10, R10, 0x1, -R25 ;  /* 0x000000010a0ae824 */ /* 0x000fe200078e0a19 */
[----:B------:R-:W-:Y:S01]  /*c030*/  LOP3.LUT R11, R22, 0x38, RZ, 0xfc, !PT ;  /* 0x00000038160b7812 */ /* 0x000fe200078efcff */
[----:B------:R-:W-:-:S02]  /*c040*/  IMAD.MOV R13, RZ, RZ, -R13 ;  /* 0x000000ffff0d7224 */ /* 0x000fc400078e0a0d */
[----:B------:R-:W-:Y:S01]  /*c050*/  IMAD.HI.U32 R3, R23, R6, RZ ;  /* 0x0000000617037227 */ /* 0x000fe200078e00ff */
[----:B------:R-:W-:-:S03]  /*c060*/  ISETP.GT.U32.AND P6, PT, R25, R10, PT ;  /* 0x0000000a1900720c */ /* 0x000fc60003fc4070 */
[----:B-1----:R-:W-:Y:S01]  /*c070*/  IMAD.MOV.U32 R0, RZ, RZ, R5 ;  /* 0x000000ffff007224 */ /* 0x002fe200078e0005 */
[----:B------:R-:W-:Y:S01]  /*c080*/  IABS R5, R11 ;  /* 0x0000000b00057213 */ /* 0x000fe20000000000 */
[C---:B------:R-:W-:Y:S01]  /*c090*/  IMAD R4, R25.reuse, R13, R4 ;  /* 0x0000000d19047224 */ /* 0x040fe200078e0204 */
[----:B------:R-:W-:Y:S01]  /*c0a0*/  LOP3.LUT R13, R22, 0x24, RZ, 0xfc, !PT ;  /* 0x00000024160d7812 */ /* 0x000fe200078efcff */
[----:B------:R-:W-:Y:S01]  /*c0b0*/  @!P0 IMAD.MOV R0, RZ, RZ, -R0 ;  /* 0x000000ffff008224 */ /* 0x000fe200078e0a00 */
[----:B------:R-:W-:Y:S01]  /*c0c0*/  ISETP.GT.U32.AND P0, PT, R25, R7, PT ;  /* 0x000000071900720c */ /* 0x000fe20003f04070 */
[----:B------:R-:W-:Y:S01]  /*c0d0*/  @!P1 IMAD.IADD R9, R9, 0x1, -R25 ;  /* 0x0000000109099824 */ /* 0x000fe200078e0a19 */
[C---:B------:R-:W-:Y:S01]  /*c0e0*/  ISETP.GT.U32.AND P3, PT, R25.reuse, R4, PT ;  /* 0x000000041900720c */ /* 0x040fe20003f64070 */
[----:B------:R-:W-:Y:S01]  /*c0f0*/  IMAD.MOV R3, RZ, RZ, -R3 ;  /* 0x000000ffff037224 */ /* 0x000fe200078e0a03 */
[----:B------:R1:W-:Y:S01]  /*c100*/  STL [R1+0x104], R0 ;  /* 0x0001040001007387 */ /* 0x0003e20000100800 */
[----:B------:R-:W-:Y:S01]  /*c110*/  ISETP.GE.AND P1, PT, R2, RZ, PT ;  /* 0x000000ff0200720c */ /* 0x000fe20003f26270 */
[----:B------:R-:W-:Y:S01]  /*c120*/  @!P6 IMAD.IADD R10, R10, 0x1, -R25 ;  /* 0x000000010a0ae824 */ /* 0x000fe200078e0a19 */
[----:B------:R-:W-:Y:S01]  /*c130*/  LOP3.LUT R2, R22, 0x36, RZ, 0xfc, !PT ;  /* 0x0000003616027812 */ /* 0x000fe200078efcff */
[----:B------:R-:W-:-:S03]  /*c140*/  IMAD R6, R25, R3, R6 ;  /* 0x0000000319067224 */ /* 0x000fc600078e0206 */
[----:B------:R-:W-:Y:S02]  /*c150*/  IABS R3, R2 ;  /* 0x0000000200037213 */ /* 0x000fe40000000000 */
[----:B------:R-:W-:Y:S01]  /*c160*/  @!P0 IMAD.IADD R7, R7, 0x1, -R25 ;  /* 0x0000000107078824 */ /* 0x000fe200078e0a19 */
[----:B------:R-:W-:Y:S01]  /*c170*/  ISETP.GE.AND P0, PT, R8, RZ, PT ;  /* 0x000000ff0800720c */ /* 0x000fe20003f06270 */
[----:B-1----:R-:W-:Y:S01]  /*c180*/  IMAD.MOV.U32 R0, RZ, RZ, R9 ;  /* 0x000000ffff007224 */ /* 0x002fe200078e0009 */
[C---:B------:R-:W-:Y:S01]  /*c190*/  ISETP.GT.U32.AND P6, PT, R25.reuse, R6, PT ;  /* 0x000000061900720c */ /* 0x040fe20003fc4070 */
[----:B------:R-:W-:Y:S02]  /*c1a0*/  @!P3 IMAD.IADD R4, R4, 0x1, -R25 ;  /* 0x000000010404b824 */ /* 0x000fe400078e0a19 */
[----:B------:R-:W-:Y:S01]  /*c1b0*/  @!P2 IMAD.MOV R0, RZ, RZ, -R0 ;  /* 0x000000ffff00a224 */ /* 0x000fe200078e0a00 */
[----:B------:R-:W-:Y:S01]  /*c1c0*/  ISETP.GT.U32.AND P2, PT, R25, R7, PT ;  /* 0x000000071900720c */ /* 0x000fe20003f44070 */
[----:B------:R-:W-:Y:S01]  /*c1d0*/  IMAD.HI.U32 R9, R23, R3, RZ ;  /* 0x0000000317097227 */ /* 0x000fe200078e00ff */
[----:B------:R-:W-:-:S02]  /*c1e0*/  ISETP.GT.U32.AND P3, PT, R25, R4, PT ;  /* 0x000000041900720c */ /* 0x000fc40003f64070 */
[----:B------:R1:W-:Y:S01]  /*c1f0*/  STL [R1+0x19c], R0 ;  /* 0x00019c0001007387 */ /* 0x0003e20000100800 */
[----:B------:R-:W-:-:S04]  /*c200*/  IMAD.HI.U32 R8, R23, R5, RZ ;  /* 0x0000000517087227 */ /* 0x000fc800078e00ff */
[----:B------:R-:W-:Y:S02]  /*c210*/  IMAD.MOV R9, RZ, RZ, -R9 ;  /* 0x000000ffff097224 */ /* 0x000fe400078e0a09 */
[----:B------:R-:W-:Y:S02]  /*c220*/  IMAD.MOV R8, RZ, RZ, -R8 ;  /* 0x000000ffff087224 */ /* 0x000fe400078e0a08 */
[----:B------:R-:W-:Y:S02]  /*c230*/  @!P2 IMAD.IADD R7, R7, 0x1, -R25 ;  /* 0x000000010707a824 */ /* 0x000fe400078e0a19 */
[----:B-1----:R-:W-:Y:S01]  /*c240*/  IMAD.MOV.U32 R0, RZ, RZ, R10 ;  /* 0x000000ffff007224 */ /* 0x002fe200078e000a */
[----:B------:R-:W-:Y:S01]  /*c250*/  LOP3.LUT R10, R22, 0x34, RZ, 0xfc, !PT ;  /* 0x00000034160a7812 */ /* 0x000fe200078efcff */
[C---:B------:R-:W-:Y:S02]  /*c260*/  IMAD R3, R25.reuse, R9, R3 ;  /* 0x0000000919037224 */ /* 0x040fe400078e0203 */
[----:B------:R-:W-:Y:S01]  /*c270*/  @!P4 IMAD.MOV R0, RZ, RZ, -R0 ;  /* 0x000000ffff00c224 */ /* 0x000fe200078e0a00 */
[----:B------:R-:W-:Y:S01]  /*c280*/  ISETP.GE.AND P4, PT, R2, RZ, PT ;  /* 0x000000ff0200720c */ /* 0x000fe20003f86270 */
[C---:B------:R-:W-:Y:S01]  /*c290*/  IMAD R2, R25.reuse, R8, R5 ;  /* 0x0000000819027224 */ /* 0x040fe200078e0205 */
[----:B------:R-:W-:Y:S01]  /*c2a0*/  LOP3.LUT R5, R22, 0x2e, RZ, 0xfc, !PT ;  /* 0x0000002e16057812 */ /* 0x000fe200078efcff */
[--C-:B------:R-:W-:Y:S01]  /*c2b0*/  @!P3 IMAD.IADD R4, R4, 0x1, -R25.reuse ;  /* 0x000000010404b824 */ /* 0x100fe200078e0a19 */
[----:B------:R1:W-:Y:S01]  /*c2c0*/  STL [R1+0x13c], R0 ;  /* 0x00013c0001007387 */ /* 0x0003e20000100800 */
[----:B------:R-:W-:Y:S01]  /*c2d0*/  @!P6 IMAD.IADD R6, R6, 0x1, -R25 ;  /* 0x000000010606e824 */ /* 0x000fe200078e0a19 */
[----:B------:R-:W-:Y:S01]  /*c2e0*/  ISETP.GT.U32.AND P2, PT, R25, R2, PT ;  /* 0x000000021900720c */ /* 0x000fe20003f44070 */
[----:B------:R-:W-:Y:S01]  /*c2f0*/  IMAD.MOV.U32 R12, RZ, RZ, R4 ;  /* 0x000000ffff0c7224 */ /* 0x000fe200078e0004 */
[----:B------:R-:W-:-:S02]  /*c300*/  ISETP.GE.AND P3, PT, R11, RZ, PT ;  /* 0x000000ff0b00720c */ /* 0x000fc40003f66270 */
[C---:B------:R-:W-:Y:S01]  /*c310*/  ISETP.GT.U32.AND P6, PT, R25.reuse, R6, PT ;  /* 0x000000061900720c */ /* 0x040fe20003fc4070 */
[----:B------:R-:W-:Y:S01]  /*c320*/  @!P5 IMAD.MOV R12, RZ, RZ, -R12 ;  /* 0x000000ffff0cd224 */ /* 0x000fe200078e0a0c */
[----:B------:R-:W-:Y:S01]  /*c330*/  ISETP.GE.AND P5, PT, R10, RZ, PT ;  /* 0x000000ff0a00720c */ /* 0x000fe20003fa6270 */
[----:B-1----:R-:W-:Y:S01]  /*c340*/  IMAD.MOV.U32 R0, RZ, RZ, R7 ;  /* 0x000000ffff007224 */ /* 0x002fe200078e0007 */
[----:B------:R-:W-:Y:S02]  /*c350*/  IABS R10, R10 ;  /* 0x0000000a000a7213 */ /* 0x000fe40000000000 */
[----:B------:R-:W-:Y:S01]  /*c360*/  STL [R1+0x15c], R12 ;  /* 0x00015c0c01007387 */ /* 0x000fe20000100800 */
[----:B------:R-:W-:Y:S01]  /*c370*/  LOP3.LUT R11, R22, 0x32, RZ, 0xfc, !PT ;  /* 0x00000032160b7812 */ /* 0x000fe200078efcff */
[----:B------:R-:W-:Y:S01]  /*c380*/  @!P1 IMAD.MOV R0, RZ, RZ, -R0 ;  /* 0x000000ffff009224 */ /* 0x000fe200078e0a00 */
[----:B------:R-:W-:Y:S01]  /*c390*/  ISETP.GT.U32.AND P1, PT, R25, R3, PT ;  /* 0x000000031900720c */ /* 0x000fe20003f24070 */
[----:B------:R-:W-:Y:S01]  /*c3a0*/  @!P2 IMAD.IADD R2, R2, 0x1, -R25 ;  /* 0x000000010202a824 */ /* 0x000fe200078e0a19 */
[----:B------:R-:W-:Y:S01]  /*c3b0*/  LOP3.LUT R4, R22, 0x30, RZ, 0xfc, !PT ;  /* 0x0000003016047812 */ /* 0x000fe200078efcff */
[----:B------:R-:W-:Y:S01]  /*c3c0*/  IMAD.HI.U32 R8, R23, R10, RZ ;  /* 0x0000000a17087227 */ /* 0x000fe200078e00ff */
[----:B------:R1:W-:Y:S01]  /*c3d0*/  STL [R1+0x164], R0 ;  /* 0x0001640001007387 */ /* 0x0003e20000100800 */
[----:B------:R-:W-:-:S02]  /*c3e0*/  IABS R16, R5 ;  /* 0x0000000500107213 */ /* 0x000fc40000000000 */
[----:B------:R-:W-:Y:S01]  /*c3f0*/  ISETP.GT.U32.AND P2, PT, R25, R2, PT ;  /* 0x000000021900720c */ /* 0x000fe20003f44070 */
[--C-:B------:R-:W-:Y:S01]  /*c400*/  @!P6 IMAD.IADD R6, R6, 0x1, -R25.reuse ;  /* 0x000000010606e824 */ /* 0x100fe200078e0a19 */
[----:B------:R-:W-:Y:S01]  /*c410*/  ISETP.GE.AND P6, PT, R11, RZ, PT ;  /* 0x000000ff0b00720c */ /* 0x000fe20003fc6270 */
[----:B------:R-:W-:Y:S01]  /*c420*/  IMAD.MOV R8, RZ, RZ, -R8 ;  /* 0x000000ffff087224 */ /* 0x000fe200078e0a08 */
[----:B------:R-:W-:Y:S02]  /*c430*/  IABS R11, R11 ;  /* 0x0000000b000b7213 */ /* 0x000fe40000000000 */
[----:B------:R-:W-:Y:S02]  /*c440*/  @!P1 IMAD.IADD R3, R3, 0x1, -R25 ;  /* 0x0000000103039824 */ /* 0x000fe400078e0a19 */
[----:B------:R-:W-:Y:S02]  /*c450*/  IMAD R10, R25, R8, R10 ;  /* 0x00000008190a7224 */ /* 0x000fe400078e020a */
[----:B------:R-:W-:Y:S01]  /*c460*/  IMAD.HI.U32 R7, R23, R11, RZ ;  /* 0x0000000b17077227 */ /* 0x000fe200078e00ff */
[----:B------:R-:W-:-:S03]  /*c470*/  ISETP.GT.U32.AND P1, PT, R25, R3, PT ;  /* 0x000000031900720c */ /* 0x000fc60003f24070 */
[----:B------:R-:W-:Y:S01]  /*c480*/  @!P2 IMAD.IADD R2, R2, 0x1, -R25 ;  /* 0x000000010202a824 */ /* 0x000fe200078e0a19 */
[----:B------:R-:W-:Y:S01]  /*c490*/  ISETP.GE.AND P2, PT, R5, RZ, PT ;  /* 0x000000ff0500720c */ /* 0x000fe20003f46270 */
[----:B------:R-:W-:Y:S02]  /*c4a0*/  IMAD.MOV R7, RZ, RZ, -R7 ;  /* 0x000000ffff077224 */ /* 0x000fe400078e0a07 */
[----:B-1----:R-:W-:Y:S02]  /*c4b0*/  IMAD.MOV.U32 R0, RZ, RZ, R6 ;  /* 0x000000ffff007224 */ /* 0x002fe400078e0006 */
[----:B------:R-:W-:Y:S01]  /*c4c0*/  IMAD R11, R25, R7, R11 ;  /* 0x00000007190b7224 */ /* 0x000fe200078e020b */
[----:B------:R-:W-:Y:S01]  /*c4d0*/  IABS R7, R14 ;  /* 0x0000000e00077213 */ /* 0x000fe20000000000 */
[----:B------:R-:W-:Y:S01]  /*c4e0*/  IMAD.MOV.U32 R9, RZ, RZ, R2 ;  /* 0x000000ffff097224 */ /* 0x000fe200078e0002 */
[----:B------:R-:W-:Y:S01]  /*c4f0*/  LOP3.LUT R2, R22, 0x26, RZ, 0xfc, !PT ;  /* 0x0000002616027812 */ /* 0x000fe200078efcff */
[----:B------:R-:W-:Y:S01]  /*c500*/  @!P1 IMAD.IADD R3, R3, 0x1, -R25 ;  /* 0x0000000103039824 */ /* 0x000fe200078e0a19 */
[C---:B------:R-:W-:Y:S01]  /*c510*/  ISETP.GT.U32.AND P1, PT, R25.reuse, R10, PT ;  /* 0x0000000a1900720c */ /* 0x040fe20003f24070 */
[----:B------:R-:W-:Y:S01]  /*c520*/  @!P0 IMAD.MOV R0, RZ, RZ, -R0 ;  /* 0x000000ffff008224 */ /* 0x000fe200078e0a00 */
[----:B------:R-:W-:Y:S01]  /*c530*/  ISETP.GE.AND P0, PT, R4, RZ, PT ;  /* 0x000000ff0400720c */ /* 0x000fe20003f06270 */
[----:B------:R-:W-:Y:S01]  /*c540*/  @!P3 IMAD.MOV R9, RZ, RZ, -R9 ;  /* 0x000000ffff09b224 */ /* 0x000fe200078e0a09 */
[----:B------:R-:W-:Y:S01]  /*c550*/  ISETP.GT.U32.AND P3, PT, R25, R11, PT ;  /* 0x0000000b1900720c */ /* 0x000fe20003f64070 */
[----:B------:R-:W-:Y:S01]  /*c560*/  IMAD.HI.U32 R6, R23, R16, RZ ;  /* 0x0000001017067227 */ /* 0x000fe200078e00ff */
[----:B------:R1:W-:Y:S01]  /*c570*/  STL [R1+0x16c], R0 ;  /* 0x00016c0001007387 */ /* 0x0003e20000100800 */
[----:B------:R-:W-:-:S02]  /*c580*/  IABS R4, R4 ;  /* 0x0000000400047213 */ /* 0x000fc40000000000 */
[----:B------:R-:W-:Y:S01]  /*c590*/  IMAD.MOV R6, RZ, RZ, -R6 ;  /* 0x000000ffff067224 */ /* 0x000fe200078e0a06 */
[----:B------:R3:W-:Y:S01]  /*c5a0*/  STL [R1+0x124], R9 ;  /* 0x0001240901007387 */ /* 0x0007e20000100800 */
[----:B------:R-:W-:Y:S01]  /*c5b0*/  IABS R8, R2 ;  /* 0x0000000200087213 */ /* 0x000fe20000000000 */
[----:B------:R-:W-:-:S04]  /*c5c0*/  IMAD.HI.U32 R5, R23, R4, RZ ;  /* 0x0000000417057227 */ /* 0x000fc800078e00ff */
[----:B-1----:R-:W-:Y:S02]  /*c5d0*/  IMAD.MOV.U32 R0, RZ, RZ, R3 ;  /* 0x000000ffff007224 */ /* 0x002fe400078e0003 */
[----:B------:R-:W-:Y:S01]  /*c5e0*/  @!P1 IMAD.IADD R10, R10, 0x1, -R25 ;  /* 0x000000010a0a9824 */ /* 0x000fe200078e0a19 */
[----:B------:R-:W-:Y:S01]  /*c5f0*/  ISETP.GE.AND P1, PT, R15, RZ, PT ;  /* 0x000000ff0f00720c */ /* 0x000fe20003f26270 */
[----:B------:R-:W-:Y:S01]  /*c600*/  @!P4 IMAD.MOV R0, RZ, RZ, -R0 ;  /* 0x000000ffff00c224 */ /* 0x000fe200078e0a00 */
[----:B------:R-:W-:Y:S01]  /*c610*/  IABS R15, R15 ;  /* 0x0000000f000f7213 */ /* 0x000fe20000000000 */
[----:B------:R-:W-:Y:S01]  /*c620*/  IMAD.MOV R5, RZ, RZ, -R5 ;  /* 0x000000ffff057224 */ /* 0x000fe200078e0a05 */
[----:B------:R-:W-:Y:S01]  /*c630*/  ISETP.GT.U32.AND P4, PT, R25, R10, PT ;  /* 0x0000000a1900720c */ /* 0x000fe20003f84070 */
[----:B------:R-:W-:Y:S01]  /*c640*/  @!P3 IMAD.IADD R11, R11, 0x1, -R25 ;  /* 0x000000010b0bb824 */ /* 0x000fe200078e0a19 */
[----:B---3--:R-:W-:Y:S01]  /*c650*/  IABS R9, R13 ;  /* 0x0000000d00097213 */ /* 0x008fe20000000000 */
[C---:B------:R-:W-:Y:S01]  /*c660*/  IMAD R16, R25.reuse, R6, R16 ;  /* 0x0000000619107224 */ /* 0x040fe200078e0210 */
[----:B------:R-:W-:Y:S01]  /*c670*/  IABS R6, R17 ;  /* 0x0000001100067213 */ /* 0x000fe20000000000 */
[C---:B------:R-:W-:Y:S01]  /*c680*/  IMAD R4, R25.reuse, R5, R4 ;  /* 0x0000000519047224 */ /* 0x040fe200078e0204 */
[----:B------:R-:W-:Y:S01]  /*c690*/  ISETP.GT.U32.AND P3, PT, R25, R11, PT ;  /* 0x0000000b1900720c */ /* 0x000fe20003f64070 */
[C---:B------:R-:W-:Y:S01]  /*c6a0*/  IMAD.HI.U32 R12, R23.reuse, R15, RZ ;  /* 0x0000000f170c7227 */ /* 0x040fe200078e00ff */
[----:B------:R1:W-:Y:S03]  /*c6b0*/  STL [R1+0x11c], R0 ;  /* 0x00011c0001007387 */ /* 0x0003e60000100800 */
[----:B------:R-:W-:-:S04]  /*c6c0*/  IMAD.HI.U32 R5, R23, R6, RZ ;  /* 0x0000000617057227 */ /* 0x000fc800078e00ff */
[----:B------:R-:W-:Y:S01]  /*c6d0*/  @!P4 IMAD.IADD R10, R10, 0x1, -R25 ;  /* 0x000000010a0ac824 */ /* 0x000fe200078e0a19 */
[C---:B------:R-:W-:Y:S01]  /*c6e0*/  ISETP.GT.U32.AND P4, PT, R25.reuse, R4, PT ;  /* 0x000000041900720c */ /* 0x040fe20003f84070 */
[----:B------:R-:W-:Y:S01]  /*c6f0*/  IMAD.MOV R5, RZ, RZ, -R5 ;  /* 0x000000ffff057224 */ /* 0x000fe200078e0a05 */
[C---:B-1----:R-:W-:Y:S01]  /*c700*/  LOP3.LUT R0, R22.reuse, 0x20, RZ, 0xfc, !PT ;  /* 0x0000002016007812 */ /* 0x042fe200078efcff */
[----:B------:R-:W-:Y:S02]  /*c710*/  IMAD.MOV R12, RZ, RZ, -R12 ;  /* 0x000000ffff0c7224 */ /* 0x000fe400078e0a0c */
[C---:B------:R-:W-:Y:S02]  /*c720*/  IMAD R6, R25.reuse, R5, R6 ;  /* 0x0000000519067224 */ /* 0x040fe400078e0206 */
[----:B------:R-:W-:Y:S01]  /*c730*/  IMAD R15, R25, R12, R15 ;  /* 0x0000000c190f7224 */ /* 0x000fe200078e020f */
[----:B------:R1:W-:Y:S01]  /*c740*/  STL [R1+0x60], R0 ;  /* 0x0000600001007387 */ /* 0x0003e20000100800 */
[----:B------:R-:W-:Y:S01]  /*c750*/  IMAD.HI.U32 R5, R23, R9, RZ ;  /* 0x0000000917057227 */ /* 0x000fe200078e00ff */
[----:B------:R-:W-:-:S03]  /*c760*/  LOP3.LUT R12, R22, 0x22, RZ, 0xfc, !PT ;  /* 0x00000022160c7812 */ /* 0x000fc600078efcff */
[--C-:B------:R-:W-:Y:S01]  /*c770*/  @!P3 IMAD.IADD R11, R11, 0x1, -R25.reuse ;  /* 0x000000010b0bb824 */ /* 0x100fe200078e0a19 */
[C---:B------:R-:W-:Y:S01]  /*c780*/  ISETP.GT.U32.AND P3, PT, R25.reuse, R16, PT ;  /* 0x000000101900720c */ /* 0x040fe20003f64070 */
[----:B------:R-:W-:Y:S01]  /*c790*/  @!P4 IMAD.IADD R4, R4, 0x1, -R25 ;  /* 0x000000010404c824 */ /* 0x000fe200078e0a19 */
[----:B------:R-:W-:Y:S01]  /*c7a0*/  ISETP.GT.U32.AND P4, PT, R25, R15, PT ;  /* 0x0000000f1900720c */ /* 0x000fe20003f84070 */
[----:B------:R-:W-:Y:S02]  /*c7b0*/  IMAD.MOV R5, RZ, RZ, -R5 ;  /* 0x000000ffff057224 */ /* 0x000fe400078e0a05 */
[----:B------:R-:W-:-:S04]  /*c7c0*/  IMAD.HI.U32 R3, R23, R7, RZ ;  /* 0x0000000717037227 */ /* 0x000fc800078e00ff */
[C---:B------:R-:W-:Y:S01]  /*c7d0*/  IMAD R9, R25.reuse, R5, R9 ;  /* 0x0000000519097224 */ /* 0x040fe200078e0209 */
[----:B------:R-:W-:Y:S01]  /*c7e0*/  IABS R5, R0 ;  /* 0x0000000000057213 */ /* 0x000fe20000000000 */
[----:B-1----:R-:W-:Y:S02]  /*c7f0*/  IMAD.MOV.U32 R0, RZ, RZ, R10 ;  /* 0x000000ffff007224 */ /* 0x002fe400078e000a */
[--C-:B------:R-:W-:Y:S01]  /*c800*/  @!P3 IMAD.IADD R16, R16, 0x1, -R25.reuse ;  /* 0x000000011010b824 */ /* 0x100fe200078e0a19 */
[----:B------:R-:W-:Y:S01]  /*c810*/  ISETP.GT.U32.AND P3, PT, R25, R4, PT ;  /* 0x000000041900720c */ /* 0x000fe20003f64070 */
[----:B------:R-:W-:Y:S02]  /*c820*/  @!P5 IMAD.MOV R0, RZ, RZ, -R0 ;  /* 0x000000ffff00d224 */ /* 0x000fe400078e0a00 */
[----:B------:R-:W-:Y:S01]  /*c830*/  @!P4 IMAD.IADD R15, R15, 0x1, -R25 ;  /* 0x000000010f0fc824 */ /* 0x000fe200078e0a19 */
[----:B------:R-:W-:Y:S01]  /*c840*/  ISETP.GT.U32.AND P4, PT, R25, R16, PT ;  /* 0x000000101900720c */ /* 0x000fe20003f84070 */
[----:B------:R-:W-:Y:S01]  /*c850*/  IMAD.MOV R3, RZ, RZ, -R3 ;  /* 0x000000ffff037224 */ /* 0x000fe200078e0a03 */
[----:B------:R1:W-:Y:S01]  /*c860*/  STL [R1+0xcc], R0 ;  /* 0x0000cc0001007387 */ /* 0x0003e20000100800 */
[----:B------:R-:W-:Y:S01]  /*c870*/  IMAD.HI.U32 R18, R23, R8, RZ ;  /* 0x0000000817127227 */ /* 0x000fe200078e00ff */
[----:B------:R-:W-:-:S03]  /*c880*/  ISETP.GT.U32.AND P5, PT, R25, R15, PT ;  /* 0x0000000f1900720c */ /* 0x000fc60003fa4070 */
[C---:B------:R-:W-:Y:S02]  /*c890*/  IMAD R7, R25.reuse, R3, R7 ;  /* 0x0000000319077224 */ /* 0x040fe400078e0207 */
[----:B------:R-:W-:Y:S01]  /*c8a0*/  IMAD.MOV R18, RZ, RZ, -R18 ;  /* 0x000000ffff127224 */ /* 0x000fe200078e0a12 */
[----:B0-----:R-:W0:Y:S01]  /*c8b0*/  MUFU.RCP R3, R20 ;  /* 0x0000001400037308 */ /* 0x001e220000001000 */
[----:B------:R-:W-:Y:S01]  /*c8c0*/  @!P3 IMAD.IADD R4, R4, 0x1, -R25 ;  /* 0x000000010404b824 */ /* 0x000fe200078e0a19 */
[C---:B------:R-:W-:Y:S01]  /*c8d0*/  ISETP.GT.U32.AND P3, PT, R25.reuse, R7, PT ;  /* 0x000000071900720c */ /* 0x040fe20003f64070 */
[----:B-1----:R-:W-:Y:S02]  /*c8e0*/  IMAD.MOV.U32 R0, RZ, RZ, R11 ;  /* 0x000000ffff007224 */ /* 0x002fe400078e000b */
[C---:B------:R-:W-:Y:S01]  /*c8f0*/  IMAD R8, R25.reuse, R18, R8 ;  /* 0x0000001219087224 */ /* 0x040fe200078e0208 */
[----:B------:R-:W-:Y:S01]  /*c900*/  IABS R18, R12 ;  /* 0x0000000c00127213 */ /* 0x000fe20000000000 */
[----:B------:R-:W-:Y:S01]  /*c910*/  @!P6 IMAD.MOV R0, RZ, RZ, -R0 ;  /* 0x000000ffff00e224 */ /* 0x000fe200078e0a00 */
[C---:B------:R-:W-:Y:S01]  /*c920*/  ISETP.GT.U32.AND P6, PT, R25.reuse, R6, PT ;  /* 0x000000061900720c */ /* 0x040fe20003fc4070 */
[--C-:B------:R-:W-:Y:S01]  /*c930*/  @!P4 IMAD.IADD R16, R16, 0x1, -R25.reuse ;  /* 0x000000011010c824 */ /* 0x100fe200078e0a19 */
[----:B------:R-:W-:Y:S01]  /*c940*/  ISETP.GT.U32.AND P4, PT, R25, R8, PT ;  /* 0x000000081900720c */ /* 0x000fe20003f84070 */
[----:B------:R-:W-:Y:S01]  /*c950*/  IMAD.MOV.U32 R11, RZ, RZ, R18 ;  /* 0x000000ffff0b7224 */ /* 0x000fe200078e0012 */
[----:B------:R1:W-:Y:S01]  /*c960*/  STL [R1+0xc8], R0 ;  /* 0x0000c80001007387 */ /* 0x0003e20000100800 */
[--C-:B------:R-:W-:Y:S01]  /*c970*/  @!P5 IMAD.IADD R15, R15, 0x1, -R25.reuse ;  /* 0x000000010f0fd824 */ /* 0x100fe200078e0a19 */
[----:B------:R-:W-:Y:S01]  /*c980*/  ISETP.GE.AND P5, PT, R17, RZ, PT ;  /* 0x000000ff1100720c */ /* 0x000fe20003fa6270 */
[----:B------:R-:W-:Y:S01]  /*c990*/  @!P3 IMAD.IADD R7, R7, 0x1, -R25 ;  /* 0x000000010707b824 */ /* 0x000fe200078e0a19 */
[----:B0-----:R-:W-:Y:S01]  /*c9a0*/  IADD3 R18, R3, 0xffffffe, RZ ;  /* 0x0ffffffe03127810 */ /* 0x001fe20007ffe0ff */
[----:B------:R-:W-:Y:S01]  /*c9b0*/  IMAD.HI.U32 R10, R23, R11, RZ ;  /* 0x0000000b170a7227 */ /* 0x000fe200078e00ff */
[----:B------:R-:W-:-:S02]  /*c9c0*/  IABS R17, R28 ;  /* 0x0000001c00117213 */ /* 0x000fc40000000000 */
[----:B------:R-:W-:Y:S01]  /*c9d0*/  LOP3.LUT R28, R22, 0x1a, RZ, 0xfc, !PT ;  /* 0x0000001a161c7812 */ /* 0x000fe200078efcff */
[----:B------:R-:W-:Y:S01]  /*c9e0*/  @!P6 IMAD.IADD R6, R6, 0x1, -R25 ;  /* 0x000000010606e824 */ /* 0x000fe200078e0a19 */
[C---:B------:R-:W-:Y:S01]  /*c9f0*/  ISETP.GT.U32.AND P6, PT, R25.reuse, R9, PT ;  /* 0x000000091900720c */ /* 0x040fe20003fc4070 */
[----:B------:R-:W-:Y:S01]  /*ca00*/  IMAD.MOV.U32 R3, RZ, RZ, R5 ;  /* 0x000000ffff037224 */ /* 0x000fe200078e0005 */
[----:B------:R-:W-:Y:S01]  /*ca10*/  LOP3.LUT R20, R22, 0x16, RZ, 0xfc, !PT ;  /* 0x0000001616147812 */ /* 0x000fe200078efcff */
[----:B------:R0:W3:Y:S01]  /*ca20*/  F2I.FTZ.U32.TRUNC.NTZ R5, R18 ;  /* 0x0000001200057305 */ /* 0x0000e2000021f000 */
[C---:B------:R-:W-:Y:S01]  /*ca30*/  ISETP.GT.U32.AND P3, PT, R25.reuse, R6, PT ;  /* 0x000000061900720c */ /* 0x040fe20003f64070 */
[----:B------:R-:W-:Y:S01]  /*ca40*/  @!P4 IMAD.IADD R8, R8, 0x1, -R25 ;  /* 0x000000010808c824 */ /* 0x000fe200078e0a19 */
[----:B------:R-:W-:Y:S01]  /*ca50*/  ISETP.GT.U32.AND P4, PT, R25, R7, PT ;  /* 0x000000071900720c */ /* 0x000fe20003f84070 */
[----:B------:R-:W-:Y:S02]  /*ca60*/  IMAD.MOV R10, RZ, RZ, -R10 ;  /* 0x000000ffff0a7224 */ /* 0x000fe400078e0a0a */
[----:B-1----:R-:W-:-:S02]  /*ca70*/  IMAD.MOV.U32 R0, RZ, RZ, R4 ;  /* 0x000000ffff007224 */ /* 0x002fc400078e0004 */
[----:B------:R-:W-:Y:S01]  /*ca80*/  IMAD R10, R25, R10, R11 ;  /* 0x0000000a190a7224 */ /* 0x000fe200078e020b */
[----:B------:R-:W-:Y:S01]  /*ca90*/  IABS R11, R22 ;  /* 0x00000016000b7213 */ /* 0x000fe20000000000 */
[----:B0-----:R-:W-:-:S04]  /*caa0*/  IMAD.HI.U32 R18, R23, R3, RZ ;  /* 0x0000000317127227 */ /* 0x001fc800078e00ff */
[----:B------:R-:W-:Y:S02]  /*cab0*/  IMAD.MOV R18, RZ, RZ, -R18 ;  /* 0x000000ffff127224 */ /* 0x000fe400078e0a12 */
[----:B------:R-:W-:Y:S01]  /*cac0*/  @!P3 IMAD.IADD R6, R6, 0x1, -R25 ;  /* 0x000000010606b824 */ /* 0x000fe200078e0a19 */
[C---:B------:R-:W-:Y:S01]  /*cad0*/  ISETP.GT.U32.AND P3, PT, R25.reuse, R10, PT ;  /* 0x0000000a1900720c */ /* 0x040fe20003f64070 */
[----:B------:R-:W-:Y:S02]  /*cae0*/  IMAD R3, R25, R18, R3 ;  /* 0x0000001219037224 */ /* 0x000fe400078e0203 */
[----:B------:R-:W-:-:S04]  /*caf0*/  IMAD.HI.U32 R4, R23, R11, RZ ;  /* 0x0000000b17047227 */ /* 0x000fc800078e00ff */
[----:B------:R-:W-:Y:S01]  /*cb00*/  @!P4 IMAD.IADD R7, R7, 0x1, -R25 ;  /* 0x000000010707c824 */ /* 0x000fe200078e0a19 */
[C---:B------:R-:W-:Y:S01]  /*cb10*/  ISETP.GT.U32.AND P4, PT, R25.reuse, R3, PT ;  /* 0x000000031900720c */ /* 0x040fe20003f84070 */
[----:B------:R-:W-:Y:S02]  /*cb20*/  IMAD.MOV R4, RZ, RZ, -R4 ;  /* 0x000000ffff047224 */ /* 0x000fe400078e0a04 */
[----:B---3--:R-:W-:Y:S02]  /*cb30*/  IMAD.MOV R18, RZ, RZ, -R5 ;  /* 0x000000ffff127224 */ /* 0x008fe400078e0a05 */
[----:B------:R-:W-:Y:S01]  /*cb40*/  @!P0 IMAD.MOV R0, RZ, RZ, -R0 ;  /* 0x000000ffff008224 */ /* 0x000fe200078e0a00 */
[C---:B------:R-:W-:Y:S01]  /*cb50*/  ISETP.GT.U32.AND P0, PT, R25.reuse, R8, PT ;  /* 0x000000081900720c */ /* 0x040fe20003f04070 */
[----:B------:R-:W-:Y:S02]  /*cb60*/  IMAD R11, R25, R4, R11 ;  /* 0x00000004190b7224 */ /* 0x000fe400078e020b */
[----:B------:R-:W-:Y:S01]  /*cb70*/  IMAD R18, R18, R19, RZ ;  /* 0x0000001312127224 */ /* 0x000fe200078e02ff */
[----:B------:R0:W-:Y:S01]  /*cb80*/  STL [R1+0x84], R0 ;  /* 0x0000840001007387 */ /* 0x0001e20000100800 */
[----:B------:R-:W-:-:S02]  /*cb90*/  IMAD.MOV.U32 R4, RZ, RZ, RZ ;  /* 0x000000ffff047224 */ /* 0x000fc400078e00ff */
[----:B------:R-:W-:Y:S01]  /*cba0*/  @!P3 IMAD.IADD R10, R10, 0x1, -R25 ;  /* 0x000000010a0ab824 */ /* 0x000fe200078e0a19 */
[----:B------:R-:W-:Y:S01]  /*cbb0*/  ISETP.GE.AND P3, PT, R2, RZ, PT ;  /* 0x000000ff0200720c */ /* 0x000fe20003f66270 */
[----:B------:R-:W-:Y:S01]  /*cbc0*/  IMAD.HI.U32 R18, R5, R18, R4 ;  /* 0x0000001205127227 */ /* 0x000fe200078e0004 */
[----:B--2---:R-:W-:-:S03]  /*cbd0*/  SHF.R.S32.HI R5, RZ, 0x2, R29 ;  /* 0x00000002ff057819 */ /* 0x004fc6000001141d */
[--C-:B------:R-:W-:Y:S01]  /*cbe0*/  @!P4 IMAD.IADD R3, R3, 0x1, -R25.reuse ;  /* 0x000000010303c824 */ /* 0x100fe200078e0a19 */
[----:B------:R-:W-:Y:S01]  /*cbf0*/  ISETP.GT.U32.AND P4, PT, R25, R10, PT ;  /* 0x0000000a1900720c */ /* 0x000fe20003f84070 */
[----:B------:R-:W-:Y:S01]  /*cc00*/  IMAD.HI.U32 R2, R18, R17, RZ ;  /* 0x0000001112027227 */ /* 0x000fe200078e00ff */
[----:B------:R-:W-:Y:S02]  /*cc10*/  SGXT R5, R5, 0x1 ;  /* 0x000000010505781a */ /* 0x000fe40000000200 */
[----:B0-----:R-:W-:Y:S01]  /*cc20*/  LOP3.LUT R0, R22, 0x18, RZ, 0xfc, !PT ;  /* 0x0000001816007812 */ /* 0x001fe200078efcff */
[--C-:B------:R-:W-:Y:S01]  /*cc30*/  @!P0 IMAD.IADD R8, R8, 0x1, -R25.reuse ;  /* 0x0000000108088824 */ /* 0x100fe200078e0a19 */
[----:B------:R-:W-:Y:S01]  /*cc40*/  ISETP.GT.U32.AND P0, PT, R25, R11, PT ;  /* 0x0000000b1900720c */ /* 0x000fe20003f04070 */
[----:B------:R-:W-:Y:S01]  /*cc50*/  @!P6 IMAD.IADD R9, R9, 0x1, -R25 ;  /* 0x000000010909e824 */ /* 0x000fe200078e0a19 */
[----:B------:R-:W-:Y:S01]  /*cc60*/  LOP3.LUT R5, R5, 0x90, RZ, 0xc0, !PT ;  /* 0x0000009005057812 */ /* 0x000fe200078ec0ff */
[----:B------:R-:W-:-:S02]  /*cc70*/  IMAD.MOV R2, RZ, RZ, -R2 ;  /* 0x000000ffff027224 */ /* 0x000fc400078e0a02 */
[----:B------:R-:W-:Y:S01]  /*cc80*/  IMAD.MOV.U32 R4, RZ, RZ, R16 ;  /* 0x000000ffff047224 */ /* 0x000fe200078e0010 */
[----:B------:R-:W-:Y:S01]  /*cc90*/  ISETP.GT.U32.AND P6, PT, R25, R9, PT ;  /* 0x000000091900720c */ /* 0x000fe20003fc4070 */
[----:B------:R-:W-:Y:S01]  /*cca0*/  IMAD R2, R19, R2, R17 ;  /* 0x0000000213027224 */ /* 0x000fe200078e0211 */
[----:B------:R-:W-:Y:S01]  /*ccb0*/  LOP3.LUT R16, R22, 0x1e, RZ, 0xfc, !PT ;  /* 0x0000001e16107812 */ /* 0x000fe200078efcff */
[--C-:B------:R-:W-:Y:S01]  /*ccc0*/  @!P4 IMAD.IADD R10, R10, 0x1, -R25.reuse ;  /* 0x000000010a0ac824 */ /* 0x100fe200078e0a19 */
[----:B------:R-:W-:Y:S01]  /*ccd0*/  LOP3.LUT R5, R5, 0x60, R24, 0xf8, !PT ;  /* 0x0000006005057812 */ /* 0x000fe200078ef818 */
[----:B------:R-:W-:Y:S01]  /*cce0*/  @!P2 IMAD.MOV R4, RZ, RZ, -R4 ;  /* 0x000000ffff04a224 */ /* 0x000fe200078e0a04 */
[----:B------:R-:W-:Y:S01]  /*ccf0*/  ISETP.GT.U32.AND P4, PT, R19, R2, PT ;  /* 0x000000021300720c */ /* 0x000fe20003f84070 */
[--C-:B------:R-:W-:Y:S01]  /*cd00*/  @!P0 IMAD.IADD R11, R11, 0x1, -R25.reuse ;  /* 0x000000010b0b8824 */ /* 0x100fe200078e0a19 */
[C---:B------:R-:W-:Y:S01]  /*cd10*/  ISETP.GT.U32.AND P2, PT, R25.reuse, R3, PT ;  /* 0x000000031900720c */ /* 0x040fe20003f44070 */
[----:B------:R-:W-:Y:S01]  /*cd20*/  @!P5 IMAD.MOV R6, RZ, RZ, -R6 ;  /* 0x000000ffff06d224 */ /* 0x000fe200078e0a06 */
[----:B------:R-:W-:Y:S01]  /*cd30*/  IABS R17, R16 ;  /* 0x0000001000117213 */ /* 0x000fe20000000000 */
[----:B------:R0:W-:Y:S01]  /*cd40*/  STL [R1+0xc38], R4 ;  /* 0x000c380401007387 */ /* 0x0001e20000100800 */
[----:B------:R-:W-:Y:S01]  /*cd50*/  ISETP.GT.U32.AND P0, PT, R25, R11, PT ;  /* 0x0000000b1900720c */ /* 0x000fe20003f04070 */
[----:B------:R-:W-:Y:S01]  /*cd60*/  @!P6 IMAD.IADD R9, R9, 0x1, -R25 ;  /* 0x000000010909e824 */ /* 0x000fe200078e0a19 */
[----:B------:R-:W-:Y:S01]  /*cd70*/  ISETP.GE.AND P6, PT, R14, RZ, PT ;  /* 0x000000ff0e00720c */ /* 0x000fe20003fc6270 */
[----:B------:R1:W-:Y:S01]  /*cd80*/  STL [R1+0xcc4], R29 ;  /* 0x000cc41d01007387 */ /* 0x0003e20000100800 */
[----:B------:R-:W-:Y:S01]  /*cd90*/  LOP3.LUT R14, R22, 0x1c, RZ, 0xfc, !PT ;  /* 0x0000001c160e7812 */ /* 0x000fe200078efcff */
[----:B------:R-:W-:-:S02]  /*cda0*/  @!P3 IMAD.MOV R8, RZ, RZ, -R8 ;  /* 0x000000ffff08b224 */ /* 0x000fc400078e0a08 */
[----:B------:R-:W-:Y:S01]  /*cdb0*/  @!P4 IMAD.IADD R2, R2, 0x1, -R19 ;  /* 0x000000010202c824 */ /* 0x000fe200078e0a13 */
[----:B------:R-:W-:Y:S01]  /*cdc0*/  IABS R18, R14 ;  /* 0x0000000e00127213 */ /* 0x000fe20000000000 */
[----:B------:R-:W-:Y:S01]  /*cdd0*/  @!P2 IMAD.IADD R3, R3, 0x1, -R25 ;  /* 0x000000010303a824 */ /* 0x000fe200078e0a19 */
[----:B------:R-:W-:Y:S02]  /*cde0*/  ISETP.GE.AND P2, PT, R13, RZ, PT ;  /* 0x000000ff0d00720c */ /* 0x000fe40003f46270 */
[----:B------:R-:W-:Y:S01]  /*cdf0*/  ISETP.GT.U32.AND P4, PT, R19, R2, PT ;  /* 0x000000021300720c */ /* 0x000fe20003f84070 */
[----:B------:R-:W-:Y:S01]  /*ce00*/  IMAD.MOV.U32 R13, RZ, RZ, R18 ;  /* 0x000000ffff0d7224 */ /* 0x000fe200078e0012 */
[----:B0-----:R-:W-:Y:S01]  /*ce10*/  LOP3.LUT R4, R5, 0x10, R21, 0x78, !PT ;  /* 0x0000001005047812 */ /* 0x001fe200078e7815 */
[----:B------:R-:W-:Y:S01]  /*ce20*/  IMAD.HI.U32 R18, R23, R17, RZ ;  /* 0x0000001117127227 */ /* 0x000fe200078e00ff */
[----:B------:R-:W-:Y:S01]  /*ce30*/  IABS R21, R28 ;  /* 0x0000001c00157213 */ /* 0x000fe20000000000 */
[----:B------:R0:W-:Y:S01]  /*ce40*/  STL [R1+0xcc0], R3 ;  /* 0x000cc00301007387 */ /* 0x0001e20000100800 */
[----:B------:R-:W-:Y:S01]  /*ce50*/  ISETP.GE.AND P5, PT, R14, RZ, PT ;  /* 0x000000ff0e00720c */ /* 0x000fe20003fa6270 */
[----:B------:R-:W-:Y:S01]  /*ce60*/  @!P0 IMAD.IADD R11, R11, 0x1, -R25 ;  /* 0x000000010b0b8824 */ /* 0x000fe200078e0a19 */
[----:B------:R-:W-:Y:S01]  /*ce70*/  ISETP.GE.AND P0, PT, R12, RZ, PT ;  /* 0x000000ff0c00720c */ /* 0x000fe20003f06270 */
[----:B------:R-:W-:Y:S01]  /*ce80*/  IMAD.HI.U32 R12, R23, R13, RZ ;  /* 0x0000000d170c7227 */ /* 0x000fe200078e00ff */
[----:B------:R2:W-:Y:S01]  /*ce90*/  STL [R1+0xcc8], R4 ;  /* 0x000cc80401007387 */ /* 0x0005e20000100800 */
[----:B-1----:R-:W-:-:S02]  /*cea0*/  LOP3.LUT R29, R22, 0x10, RZ, 0xfc, !PT ;  /* 0x00000010161d7812 */ /* 0x002fc400078efcff */
[----:B------:R-:W-:Y:S02]  /*ceb0*/  IMAD.MOV R18, RZ, RZ, -R18 ;  /* 0x000000ffff127224 */ /* 0x000fe400078e0a12 */
[----:B------:R-:W-:Y:S01]  /*cec0*/  IMAD.MOV.U32 R5, RZ, RZ, R15 ;  /* 0x000000ffff057224 */ /* 0x000fe200078e000f */
[----:B0-----:R-:W-:Y:S01]  /*ced0*/  LOP3.LUT R3, R22, 0x14, RZ, 0xfc, !PT ;  /* 0x0000001416037812 */ /* 0x001fe200078efcff */
[----:B------:R-:W-:Y:S02]  /*cee0*/  IMAD.MOV R15, RZ, RZ, -R12 ;  /* 0x000000ffff0f7224 */ /* 0x000fe400078e0a0c */
[C---:B------:R-:W-:Y:S01]  /*cef0*/  IMAD R12, R25.reuse, R18, R17 ;  /* 0x00000012190c7224 */ /* 0x040fe200078e0211 */
[----:B------:R-:W-:Y:S01]  /*cf00*/  IABS R17, R3 ;  /* 0x0000000300117213 */ /* 0x000fe20000000000 */
[----:B------:R-:W-:Y:S01]  /*cf10*/  @!P1 IMAD.MOV R5, RZ, RZ, -R5 ;  /* 0x000000ffff059224 */ /* 0x000fe200078e0a05 */
[----:B------:R-:W-:Y:S01]  /*cf20*/  ISETP.GE.AND P1, PT, R16, RZ, PT ;  /* 0x000000ff1000720c */ /* 0x000fe20003f26270 */
[C---:B------:R-:W-:Y:S01]  /*cf30*/  IMAD R13, R25.reuse, R15, R13 ;  /* 0x0000000f190d7224 */ /* 0x040fe200078e020d */
[----:B------:R-:W-:Y:S01]  /*cf40*/  IABS R15, R0 ;  /* 0x00000000000f7213 */ /* 0x000fe20000000000 */
[----:B------:R-:W-:Y:S01]  /*cf50*/  @!P4 IMAD.IADD R2, R2, 0x1, -R19 ;  /* 0x000000010202c824 */ /* 0x000fe200078e0a13 */
[----:B------:R-:W-:Y:S01]  /*cf60*/  ISETP.GT.U32.AND P4, PT, R25, R12, PT ;  /* 0x0000000c1900720c */ /* 0x000fe20003f84070 */
[----:B------:R-:W-:Y:S01]  /*cf70*/  IMAD.HI.U32 R24, R23, R21, RZ ;  /* 0x0000001517187227 */ /* 0x000fe200078e00ff */
[----:B------:R0:W-:Y:S01]  /*cf80*/  STL [R1+0xc3c], R5 ;  /* 0x000c3c0501007387 */ /* 0x0001e20000100800 */
[----:B------:R-:W-:-:S02]  /*cf90*/  IABS R16, R20 ;  /* 0x0000001400107213 */ /* 0x000fc40000000000 */
[----:B------:R-:W-:Y:S01]  /*cfa0*/  @!P6 IMAD.MOV R7, RZ, RZ, -R7 ;  /* 0x000000ffff07e224 */ /* 0x000fe200078e0a07 */
[----:B------:R1:W-:Y:S01]  /*cfb0*/  STL [R1+0x50], R20 ;  /* 0x0000501401007387 */ /* 0x0003e20000100800 */
[----:B------:R-:W-:Y:S01]  /*cfc0*/  ISETP.GT.U32.AND P6, PT, R25, R13, PT ;  /* 0x0000000d1900720c */ /* 0x000fe20003fc4070 */
[----:B------:R-:W-:Y:S01]  /*cfd0*/  IMAD.MOV R24, RZ, RZ, -R24 ;  /* 0x000000ffff187224 */ /* 0x000fe200078e0a18 */
[C---:B--2---:R-:W-:Y:S01]  /*cfe0*/  LOP3.LUT R4, R22.reuse, 0x12, RZ, 0xfc, !PT ;  /* 0x0000001216047812 */ /* 0x044fe200078efcff */
[----:B------:R-:W-:Y:S01]  /*cff0*/  IMAD.HI.U32 R18, R23, R17, RZ ;  /* 0x0000001117127227 */ /* 0x000fe200078e00ff */
[----:B------:R2:W-:Y:S01]  /*d000*/  STL [R1+0x4c], R3 ;  /* 0x00004c0301007387 */ /* 0x0005e20000100800 */
[----:B0-----:R-:W-:Y:S02]  /*d010*/  LOP3.LUT R5, R22, 0xc, RZ, 0xfc, !PT ;  /* 0x0000000c16057812 */ /* 0x001fe400078efcff */
[----:B------:R-:W-:Y:S01]  /*d020*/  IMAD R14, R25, R24, R21 ;  /* 0x00000018190e7224 */ /* 0x000fe200078e0215 */
[----:B------:R-:W-:Y:S01]  /*d030*/  STL [R1+0xccc], R2 ;  /* 0x000ccc0201007387 */ /* 0x000fe20000100800 */
[----:B-1----:R-:W-:Y:S01]  /*d040*/  IMAD.HI.U32 R20, R23, R15, RZ ;  /* 0x0000000f17147227 */ /* 0x002fe200078e00ff */
[----:B------:R-:W-:-:S02]  /*d050*/  IABS R21, R5 ;  /* 0x0000000500157213 */ /* 0x000fc40000000000 */
[----:B------:R0:W-:Y:S01]  /*d060*/  STL [R1+0xc40], R6 ;  /* 0x000c400601007387 */ /* 0x0001e20000100800 */
[----:B------:R-:W-:Y:S01]  /*d070*/  IMAD.MOV R20, RZ, RZ, -R20 ;  /* 0x000000ffff147224 */ /* 0x000fe200078e0a14 */
[----:B--2---:R-:W-:Y:S01]  /*d080*/  LOP3.LUT R3, R22, 0xa, RZ, 0xfc, !PT ;  /* 0x0000000a16037812 */ /* 0x004fe200078efcff */
[----:B------:R-:W-:Y:S01]  /*d090*/  @!P4 IMAD.IADD R12, R12, 0x1, -R25 ;  /* 0x000000010c0cc824 */ /* 0x000fe200078e0a19 */
[C---:B------:R-:W-:Y:S01]  /*d0a0*/  ISETP.GT.U32.AND P4, PT, R25.reuse, R14, PT ;  /* 0x0000000e1900720c */ /* 0x040fe20003f84070 */
[----:B------:R-:W-:Y:S01]  /*d0b0*/  IMAD R15, R25, R20, R15 ;  /* 0x00000014190f7224 */ /* 0x000fe200078e020f */
[----:B------:R1:W-:Y:S01]  /*d0c0*/  STL [R1+0xc44], R7 ;  /* 0x000c440701007387 */ /* 0x0003e20000100800 */
[----:B------:R-:W-:Y:S02]  /*d0d0*/  @!P6 IMAD.IADD R13, R13, 0x1, -R25 ;  /* 0x000000010d0de824 */ /* 0x000fe400078e0a19 */
[----:B------:R-:W-:Y:S01]  /*d0e0*/  IMAD.MOV R18, RZ, RZ, -R18 ;  /* 0x000000ffff127224 */ /* 0x000fe200078e0a12 */
[----:B------:R-:W-:Y:S01]  /*d0f0*/  ISETP.GT.U32.AND P6, PT, R25, R15, PT ;  /* 0x0000000f1900720c */ /* 0x000fe20003fc4070 */
[----:B------:R-:W-:Y:S01]  /*d100*/  IMAD.HI.U32 R19, R23, R16, RZ ;  /* 0x0000001017137227 */ /* 0x000fe200078e00ff */
[C---:B------:R-:W-:Y:S01]  /*d110*/  ISETP.GT.U32.AND P3, PT, R25.reuse, R13, PT ;  /* 0x0000000d1900720c */ /* 0x040fe20003f64070 */
[----:B------:R-:W-:Y:S01]  /*d120*/  STL [R1+0xcd0], R4 ;  /* 0x000cd00401007387 */ /* 0x000fe20000100800 */
[----:B0-----:R-:W-:Y:S01]  /*d130*/  LOP3.LUT R6, R22, 0xe, RZ, 0xfc, !PT ;  /* 0x0000000e16067812 */ /* 0x001fe200078efcff */
[----:B------:R-:W-:Y:S01]  /*d140*/  IMAD R17, R25, R18, R17 ;  /* 0x0000001219117224 */ /* 0x000fe200078e0211 */
[----:B------:R-:W-:Y:S01]  /*d150*/  IABS R18, R4 ;  /* 0x0000000400127213 */ /* 0x000fe20000000000 */
[----:B------:R-:W-:Y:S01]  /*d160*/  @!P4 IMAD.IADD R14, R14, 0x1, -R25 ;  /* 0x000000010e0ec824 */ /* 0x000fe200078e0a19 */
[----:B------:R-:W-:Y:S01]  /*d170*/  IABS R20, R6 ;  /* 0x0000000600147213 */ /* 0x000fe20000000000 */
[----:B------:R-:W-:Y:S01]  /*d180*/  IMAD.MOV R19, RZ, RZ, -R19 ;  /* 0x000000ffff137224 */ /* 0x000fe200078e0a13 */
[----:B------:R-:W-:Y:S01]  /*d190*/  STL [R1+0xcd4], R29 ;  /* 0x000cd41d01007387 */ /* 0x000fe20000100800 */
[----:B------:R-:W-:Y:S01]  /*d1a0*/  IMAD.HI.U32 R24, R23, R18, RZ ;  /* 0x0000001217187227 */ /* 0x000fe200078e00ff */
[----:B-1----:R-:W-:-:S02]  /*d1b0*/  LOP3.LUT R7, R22, 0x2, RZ, 0xfc, !PT ;  /* 0x0000000216077812 */ /* 0x002fc400078efcff */
[----:B------:R-:W-:Y:S01]  /*d1c0*/  STL [R1+0xcd8], R6 ;  /* 0x000cd80601007387 */ /* 0x000fe20000100800 */
[--C-:B------:R-:W-:Y:S01]  /*d1d0*/  @!P6 IMAD.IADD R15, R15, 0x1, -R25.reuse ;  /* 0x000000010f0fe824 */ /* 0x100fe200078e0a19 */
[----:B------:R-:W-:Y:S01]  /*d1e0*/  ISETP.GT.U32.AND P6, PT, R25, R14, PT ;  /* 0x0000000e1900720c */ /* 0x000fe20003fc4070 */
[----:B------:R-:W-:Y:S01]  /*d1f0*/  IMAD.MOV R24, RZ, RZ, -R24 ;  /* 0x000000ffff187224 */ /* 0x000fe200078e0a18 */
[----:B------:R0:W-:Y:S01]  /*d200*/  STL [R1+0xc48], R8 ;  /* 0x000c480801007387 */ /* 0x0001e20000100800 */
[----:B------:R-:W-:Y:S01]  /*d210*/  @!P3 IMAD.IADD R13, R13, 0x1, -R25 ;  /* 0x000000010d0db824 */ /* 0x000fe200078e0a19 */
[C---:B------:R-:W-:Y:S01]  /*d220*/  ISETP.GT.U32.AND P3, PT, R25.reuse, R17, PT ;  /* 0x000000111900720c */ /* 0x040fe20003f64070 */
[C---:B------:R-:W-:Y:S01]  /*d230*/  IMAD R18, R25.reuse, R24, R18 ;  /* 0x0000001819127224 */ /* 0x040fe200078e0212 */
[----:B------:R-:W-:Y:S01]  /*d240*/  IABS R2, R7 ;  /* 0x0000000700027213 */ /* 0x000fe20000000000 */
[C---:B------:R-:W-:Y:S01]  /*d250*/  IMAD R16, R25.reuse, R19, R16 ;  /* 0x0000001319107224 */ /* 0x040fe200078e0210 */
[----:B------:R-:W-:Y:S01]  /*d260*/  IABS R19, R29 ;  /* 0x0000001d00137213 */ /* 0x000fe20000000000 */
[----:B------:R-:W-:Y:S01]  /*d270*/  @!P2 IMAD.MOV R9, RZ, RZ, -R9 ;  /* 0x000000ffff09a224 */ /* 0x000fe200078e0a09 */
[----:B------:R-:W-:Y:S01]  /*d280*/  ISETP.GT.U32.AND P2, PT, R25, R15, PT ;  /* 0x0000000f1900720c */ /* 0x000fe20003f44070 */
[----:B------:R-:W-:Y:S01]  /*d290*/  IMAD.HI.U32 R26, R23, R21, RZ ;  /* 0x00000015171a7227 */ /* 0x000fe200078e00ff */
[----:B0-----:R-:W-:-:S02]  /*d2a0*/  LOP3.LUT R8, R22, 0x4, RZ, 0xfc, !PT ;  /* 0x0000000416087812 */ /* 0x001fc400078efcff */
[----:B------:R0:W-:Y:S01]  /*d2b0*/  STL [R1+0xc4c], R9 ;  /* 0x000c4c0901007387 */ /* 0x0001e20000100800 */
[----:B------:R-:W-:Y:S01]  /*d2c0*/  @!P6 IMAD.IADD R14, R14, 0x1, -R25 ;  /* 0x000000010e0ee824 */ /* 0x000fe200078e0a19 */
[----:B------:R-:W-:Y:S01]  /*d2d0*/  ISETP.GT.U32.AND P6, PT, R25, R18, PT ;  /* 0x000000121900720c */ /* 0x000fe20003fc4070 */
[----:B------:R-:W-:Y:S01]  /*d2e0*/  IMAD.HI.U32 R24, R23, R20, RZ ;  /* 0x0000001417187227 */ /* 0x000fe200078e00ff */
[----:B------:R-:W-:-:S03]  /*d2f0*/  ISETP.GT.U32.AND P4, PT, R25, R12, PT ;  /* 0x0000000c1900720c */ /* 0x000fc60003f84070 */
[----:B------:R-:W-:Y:S01]  /*d300*/  IMAD.HI.U32 R27, R23, R19, RZ ;  /* 0x00000013171b7227 */ /* 0x000fe200078e00ff */
[----:B0-----:R-:W-:-:S03]  /*d310*/  LOP3.LUT R9, R22, 0x8, RZ, 0xfc, !PT ;  /* 0x0000000816097812 */ /* 0x001fc600078efcff */
[----:B------:R-:W-:Y:S02]  /*d320*/  IMAD.MOV R26, RZ, RZ, -R26 ;  /* 0x000000ffff1a7224 */ /* 0x000fe400078e0a1a */
[----:B------:R-:W-:Y:S01]  /*d330*/  @!P3 IMAD.IADD R17, R17, 0x1, -R25 ;  /* 0x000000011111b824 */ /* 0x000fe200078e0a19 */
[----:B------:R-:W-:Y:S01]  /*d340*/  ISETP.GE.AND P3, PT, R0, RZ, PT ;  /* 0x000000ff0000720c */ /* 0x000fe20003f66270 */
[----:B------:R-:W-:Y:S01]  /*d350*/  IMAD.MOV R24, RZ, RZ, -R24 ;  /* 0x000000ffff187224 */ /* 0x000fe200078e0a18 */
[----:B------:R-:W-:Y:S01]  /*d360*/  LOP3.LUT R0, R22, 0x6, RZ, 0xfc, !PT ;  /* 0x0000000616007812 */ /* 0x000fe200078efcff */
[----:B------:R-:W-:Y:S02]  /*d370*/  IMAD.MOV R27, RZ, RZ, -R27 ;  /* 0x000000ffff1b7224 */ /* 0x000fe400078e0a1b */
[----:B------:R-:W-:Y:S01]  /*d380*/  @!P6 IMAD.IADD R18, R18, 0x1, -R25 ;  /* 0x000000011212e824 */ /* 0x000fe200078e0a19 */
[----:B------:R-:W-:Y:S01]  /*d390*/  ISETP.GE.AND P6, PT, R22, RZ, PT ;  /* 0x000000ff1600720c */ /* 0x000fe20003fc6270 */
[C---:B------:R-:W-:Y:S01]  /*d3a0*/  IMAD R21, R25.reuse, R26, R21 ;  /* 0x0000001a19157224 */ /* 0x040fe200078e0215 */
[----:B------:R-:W-:Y:S01]  /*d3b0*/  IABS R22, R3 ;  /* 0x0000000300167213 */ /* 0x000fe20000000000 */
[C---:B------:R-:W-:Y:S01]  /*d3c0*/  IMAD R20, R25.reuse, R24, R20 ;  /* 0x0000001819147224 */ /* 0x040fe200078e0214 */
[----:B------:R-:W-:Y:S01]  /*d3d0*/  IABS R26, R9 ;  /* 0x00000009001a7213 */ /* 0x000fe20000000000 */
[----:B------:R-:W-:Y:S01]  /*d3e0*/  IMAD R19, R25, R27, R19 ;  /* 0x0000001b19137224 */ /* 0x000fe200078e0213 */
[----:B------:R-:W-:Y:S01]  /*d3f0*/  IABS R24, R0 ;  /* 0x0000000000187213 */ /* 0x000fe20000000000 */
[----:B------:R-:W-:Y:S01]  /*d400*/  @!P2 IMAD.IADD R15, R15, 0x1, -R25 ;  /* 0x000000010f0fa824 */ /* 0x000fe200078e0a19 */
[----:B------:R-:W-:Y:S01]  /*d410*/  IABS R27, R8 ;  /* 0x00000008001b7213 */ /* 0x000fe20000000000 */
[----:B------:R-:W-:Y:S01]  /*d420*/  IMAD.HI.U32 R6, R23, R26, RZ ;  /* 0x0000001a17067227 */ /* 0x000fe200078e00ff */
[----:B------:R-:W-:-:S03]  /*d430*/  ISETP.GE.AND P2, PT, R28, RZ, PT ;  /* 0x000000ff1c00720c */ /* 0x000fc60003f46270 */
[----:B------:R-:W-:-:S04]  /*d440*/  IMAD.HI.U32 R28, R23, R22, RZ ;  /* 0x00000016171c7227 */ /* 0x000fc800078e00ff */
[----:B------:R-:W-:-:S04]  /*d450*/  IMAD.HI.U32 R29, R23, R24, RZ ;  /* 0x00000018171d7227 */ /* 0x000fc800078e00ff */
[----:B------:R-:W-:-:S04]  /*d460*/  IMAD.HI.U32 R4, R23, R27, RZ ;  /* 0x0000001b17047227 */ /* 0x000fc800078e00ff */
[----:B------:R-:W-:Y:S02]  /*d470*/  IMAD.MOV R28, RZ, RZ, -R28 ;  /* 0x000000ffff1c7224 */ /* 0x000fe400078e0a1c */
[----:B------:R-:W-:Y:S02]  /*d480*/  IMAD.MOV R6, RZ, RZ, -R6 ;  /* 0x000000ffff067224 */ /* 0x000fe400078e0a06 */
[----:B------:R-:W-:Y:S02]  /*d490*/  IMAD.MOV R29, RZ, RZ, -R29 ;  /* 0x000000ffff1d7224 */ /* 0x000fe400078e0a1d */
[----:B------:R-:W-:Y:S02]  /*d4a0*/  IMAD.MOV R4, RZ, RZ, -R4 ;  /* 0x000000ffff047224 */ /* 0x000fe400078e0a04 */
[----:B------:R-:W-:Y:S02]  /*d4b0*/  IMAD R22, R25, R28, R22 ;  /* 0x0000001c19167224 */ /* 0x000fe400078e0216 */
[----:B------:R-:W-:-:S04]  /*d4c0*/  IMAD.HI.U32 R28, R23, R2, RZ ;  /* 0x00000002171c7227 */ /* 0x000fc800078e00ff */
[C---:B------:R-:W-:Y:S02]  /*d4d0*/  IMAD R23, R25.reuse, R6, R26 ;  /* 0x0000000619177224 */ /* 0x040fe400078e021a */
[----:B------:R-:W2:Y:S01]  /*d4e0*/  LDL.LU R6, [R1+0xcd8] ;  /* 0x000cd80001067983 */ /* 0x000ea20000300800 */
[C---:B------:R-:W-:Y:S02]  /*d4f0*/  IMAD R24, R25.reuse, R29, R24 ;  /* 0x0000001d19187224 */ /* 0x040fe400078e0218 */
[C---:B------:R-:W-:Y:S01]  /*d500*/  IMAD R27, R25.reuse, R4, R27 ;  /* 0x00000004191b7224 */ /* 0x040fe200078e021b */
[----:B------:R-:W3:Y:S01]  /*d510*/  LDL.LU R29, [R1+0xcd4] ;  /* 0x000cd400011d7983 */ /* 0x000ee20000300800 */
[----:B------:R-:W-:Y:S01]  /*d520*/  @!P4 IMAD.IADD R12, R12, 0x1, -R25 ;  /* 0x000000010c0cc824 */ /* 0x000fe200078e0a19 */
[----:B------:R-:W-:Y:S02]  /*d530*/  ISETP.GT.U32.AND P4, PT, R25, R16, PT ;  /* 0x000000101900720c */ /* 0x000fe40003f84070 */
[----:B------:R-:W4:Y:S01]  /*d540*/  LDL.LU R4, [R1+0xcd0] ;  /* 0x000cd00001047983 */ /* 0x000f220000300800 */
[----:B------:R-:W-:-:S03]  /*d550*/  @!P0 IMAD.MOV R10, RZ, RZ, -R10 ;  /* 0x000000ffff0a8224 */ /* 0x000fc600078e0a0a */
[----:B------:R-:W2:Y:S07]  /*d560*/  LDL.LU R26, [R1+0x4c] ;  /* 0x00004c00011a7983 */ /* 0x000eae0000300800 */
[----:B------:R-:W-:Y:S01]  /*d570*/  @!P4 IMAD.IADD R16, R16, 0x1, -R25 ;  /* 0x000000011010c824 */ /* 0x000fe200078e0a19 */
[----:B------:R0:W-:Y:S01]  /*d580*/  STL [R1+0xc50], R10 ;  /* 0x000c500a01007387 */ /* 0x0001e20000100800 */
[----:B------:R-:W-:-:S03]  /*d590*/  ISETP.GT.U32.AND P4, PT, R25, R19, PT ;  /* 0x000000131900720c */ /* 0x000fc60003f84070 */
[C---:B------:R-:W-:Y:S01]  /*d5a0*/  ISETP.GT.U32.AND P0, PT, R25.reuse, R16, PT ;  /* 0x000000101900720c */ /* 0x040fe20003f04070 */
[----:B0-----:R-:W2:Y:S01]  /*d5b0*/  LDL.LU R10, [R1+0x50] ;  /* 0x00005000010a7983 */ /* 0x001ea20000300800 */
[----:B------:R-:W-:Y:S01]  /*d5c0*/  @!P3 IMAD.MOV R15, RZ, RZ, -R15 ;  /* 0x000000ffff0fb224 */ /* 0x000fe200078e0a0f */
[----:B------:R-:W-:Y:S01]  /*d5d0*/  ISETP.GT.U32.AND P3, PT, R25, R22, PT ;  /* 0x000000161900720c */ /* 0x000fe20003f64070 */
[----:B------:R-:W-:-:S06]  /*d5e0*/  @!P6 IMAD.MOV R11, RZ, RZ, -R11 ;  /* 0x000000ffff0be224 */ /* 0x000fcc00078e0a0b */
[--C-:B------:R-:W-:Y:S01]  /*d5f0*/  @!P4 IMAD.IADD R19, R19, 0x1, -R25.reuse ;  /* 0x000000011313c824 */ /* 0x100fe200078e0a19 */
[C---:B------:R-:W-:Y:S02]  /*d600*/  ISETP.GT.U32.AND P4, PT, R25.reuse, R20, PT ;  /* 0x000000141900720c */ /* 0x040fe40003f84070 */
[----:B------:R-:W-:Y:S01]  /*d610*/  @!P0 IMAD.IADD R16, R16, 0x1, -R25 ;  /* 0x0000000110108824 */ /* 0x000fe200078e0a19 */
[----:B------:R-:W-:Y:S01]  /*d620*/  ISETP.GT.U32.AND P0, PT, R25, R23, PT ;  /* 0x000000171900720c */ /* 0x000fe20003f04070 */
[----:B------:R-:W-:Y:S02]  /*d630*/  @!P1 IMAD.MOV R12, RZ, RZ, -R12 ;  /* 0x000000ffff0c9224 */ /* 0x000fe400078e0a0c */
[----:B------:R-:W-:Y:S02]  /*d640*/  @!P5 IMAD.MOV R13, RZ, RZ, -R13 ;  /* 0x000000ffff0dd224 */ /* 0x000fe400078e0a0d */
[----:B------:R-:W-:Y:S01]  /*d650*/  @!P2 IMAD.MOV R14, RZ, RZ, -R14 ;  /* 0x000000ffff0ea224 */ /* 0x000fe200078e0a0e */
[----:B------:R-:W-:Y:S01]  /*d660*/  STL [R1+0xc54], R11 ;  /* 0x000c540b01007387 */ /* 0x000fe20000100800 */
[----:B------:R-:W-:-:S03]  /*d670*/  IMAD.MOV R28, RZ, RZ, -R28 ;  /* 0x000000ffff1c7224 */ /* 0x000fc600078e0a1c */
[----:B------:R-:W-:Y:S01]  /*d680*/  STL [R1+0xc58], R12 ;  /* 0x000c580c01007387 */ /* 0x000fe20000100800 */
[----:B------:R-:W-:Y:S02]  /*d690*/  IMAD R28, R25, R28, R2 ;  /* 0x0000001c191c7224 */ /* 0x000fe400078e0202 */
[--C-:B------:R-:W-:Y:S01]  /*d6a0*/  @!P3 IMAD.IADD R22, R22, 0x1, -R25.reuse ;  /* 0x000000011616b824 */ /* 0x100fe200078e0a19 */
[----:B------:R-:W-:Y:S01]  /*d6b0*/  STL [R1+0xc5c], R13 ;  /* 0x000c5c0d01007387 */ /* 0x000fe20000100800 */
[--C-:B------:R-:W-:Y:S02]  /*d6c0*/  @!P0 IMAD.IADD R23, R23, 0x1, -R25.reuse ;  /* 0x0000000117178824 */ /* 0x100fe400078e0a19 */
[----:B------:R-:W-:Y:S01]  /*d6d0*/  @!P4 IMAD.IADD R20, R20, 0x1, -R25 ;  /* 0x000000011414c824 */ /* 0x000fe200078e0a19 */
[----:B------:R-:W-:Y:S01]  /*d6e0*/  STL [R1+0xc60], R14 ;  /* 0x000c600e01007387 */ /* 0x000fe20000100800 */
[----:B------:R-:W-:-:S03]  /*d6f0*/  ISETP.GT.U32.AND P4, PT, R25, R21, PT ;  /* 0x000000151900720c */ /* 0x000fc60003f84070 */
[----:B------:R-:W2:Y:S04]  /*d700*/  LDL.LU R2, [R1+0xccc] ;  /* 0x000ccc0001027983 */ /* 0x000ea80000300800 */
[----:B------:R-:W-:Y:S01]  /*d710*/  STL [R1+0xc64], R15 ;  /* 0x000c640f01007387 */ /* 0x000fe20000100800 */
[----:B------:R-:W-:-:S05]  /*d720*/  ISETP.GT.U32.AND P1, PT, R25, R18, PT ;  /* 0x000000121900720c */ /* 0x000fca0003f24070 */
[----:B------:R-:W-:Y:S01]  /*d730*/  @!P4 IMAD.IADD R21, R21, 0x1, -R25 ;  /* 0x000000011515c824 */ /* 0x000fe200078e0a19 */
[----:B------:R-:W-:-:S07]  /*d740*/  ISETP.GT.U32.AND P4, PT, R25, R17, PT ;  /* 0x000000111900720c */ /* 0x000fce0003f84070 */
[----:B------:R-:W-:Y:S01]  /*d750*/  @!P1 IMAD.IADD R18, R18, 0x1, -R25 ;  /* 0x0000000112129824 */ /* 0x000fe200078e0a19 */
[----:B------:R-:W-:-:S05]  /*d760*/  ISETP.GT.U32.AND P1, PT, R25, R27, PT ;  /* 0x0000001b1900720c */ /* 0x000fca0003f24070 */
[----:B------:R-:W-:Y:S01]  /*d770*/  @!P4 IMAD.IADD R17, R17, 0x1, -R25 ;  /* 0x000000011111c824 */ /* 0x000fe200078e0a19 */
[----:B------:R-:W-:-:S07]  /*d780*/  ISETP.GT.U32.AND P4, PT, R25, R24, PT ;  /* 0x000000181900720c */ /* 0x000fce0003f84070 */
[----:B------:R-:W-:Y:S01]  /*d790*/  @!P1 IMAD.IADD R27, R27, 0x1, -R25 ;  /* 0x000000011b1b9824 */ /* 0x000fe200078e0a19 */
[----:B------:R-:W-:-:S05]  /*d7a0*/  ISETP.GE.AND P1, PT, R5, RZ, PT ;  /* 0x000000ff0500720c */ /* 0x000fca0003f26270 */
[----:B------:R-:W-:Y:S01]  /*d7b0*/  @!P4 IMAD.IADD R24, R24, 0x1, -R25 ;  /* 0x000000011818c824 */ /* 0x000fe200078e0a19 */
[----:B---3--:R-:W-:Y:S02]  /*d7c0*/  ISETP.GE.AND P0, PT, R29, RZ, PT ;  /* 0x000000ff1d00720c */ /* 0x008fe40003f06270 */
[----:B----4-:R-:W-:Y:S02]  /*d7d0*/  ISETP.GE.AND P3, PT, R4, RZ, PT ;  /* 0x000000ff0400720c */ /* 0x010fe40003f66270 */
[----:B------:R-:W3:Y:S04]  /*d7e0*/  LDL.LU R4, [R1+0xcc8] ;  /* 0x000cc80001047983 */ /* 0x000ee80000300800 */
[----:B------:R-:W4:Y:S01]  /*d7f0*/  LDL.LU R29, [R1+0xcc4] ;  /* 0x000cc400011d7983 */ /* 0x000f220000300800 */
[----:B--2---:R-:W-:-:S03]  /*d800*/  ISETP.GE.AND P4, PT, R6, RZ, PT ;  /* 0x000000ff0600720c */ /* 0x004fc60003f86270 */
[----:B------:R-:W2:Y:S04]  /*d810*/  LDL.LU R6, [R1+0x60] ;  /* 0x0000600001067983 */ /* 0x000ea80000300800 */
[----:B------:R-:W2:Y:S01]  /*d820*/  LDL R5, [R1+0xb0c] ;  /* 0x000b0c0001057983 */ /* 0x000ea20000100800 */
[C---:B------:R-:W-:Y:S02]  /*d830*/  ISETP.GT.U32.AND P2, PT, R25.reuse, R20, PT ;  /* 0x000000141900720c */ /* 0x040fe40003f44070 */
[C---:B------:R-:W-:Y:S02]  /*d840*/  ISETP.GT.U32.AND P6, PT, R25.reuse, R21, PT ;  /* 0x000000151900720c */ /* 0x040fe40003fc4070 */
[----:B------:R-:W-:-:S09]  /*d850*/  ISETP.GT.U32.AND P5, PT, R25, R19, PT ;  /* 0x000000131900720c */ /* 0x000fd20003fa4070 */
[--C-:B------:R-:W-:Y:S01]  /*d860*/  @!P2 IMAD.IADD R20, R20, 0x1, -R25.reuse ;  /* 0x000000011414a824 */ /* 0x100fe200078e0a19 */
[----:B------:R-:W-:Y:S01]  /*d870*/  ISETP.GE.AND P2, PT, R10, RZ, PT ;  /* 0x000000ff0a00720c */ /* 0x000fe20003f46270 */
[--C-:B------:R-:W-:Y:S01]  /*d880*/  @!P6 IMAD.IADD R21, R21, 0x1, -R25.reuse ;  /* 0x000000011515e824 */ /* 0x100fe200078e0a19 */
[----:B------:R-:W-:Y:S01]  /*d890*/  ISETP.GE.AND P6, PT, R26, RZ, PT ;  /* 0x000000ff1a00720c */ /* 0x000fe20003fc6270 */
[----:B------:R-:W-:-:S10]  /*d8a0*/  @!P5 IMAD.IADD R19, R19, 0x1, -R25 ;  /* 0x000000011313d824 */ /* 0x000fd400078e0a19 */
[----:B------:R-:W-:Y:S01]  /*d8b0*/  @!P2 IMAD.MOV R16, RZ, RZ, -R16 ;  /* 0x000000ffff10a224 */ /* 0x000fe200078e0a10 */
[----:B------:R-:W-:Y:S01]  /*d8c0*/  ISETP.GT.U32.AND P2, PT, R25, R22, PT ;  /* 0x000000161900720c */ /* 0x000fe20003f44070 */
[----:B------:R-:W-:Y:S02]  /*d8d0*/  @!P6 IMAD.MOV R17, RZ, RZ, -R17 ;  /* 0x000000ffff11e224 */ /* 0x000fe400078e0a11 */
[----:B------:R-:W-:Y:S02]  /*d8e0*/  @!P3 IMAD.MOV R18, RZ, RZ, -R18 ;  /* 0x000000ffff12b224 */ /* 0x000fe400078e0a12 */
[----:B------:R-:W-:Y:S01]  /*d8f0*/  @!P0 IMAD.MOV R19, RZ, RZ, -R19 ;  /* 0x000000ffff138224 */ /* 0x000fe200078e0a13 */
[----:B------:R-:W-:Y:S01]  /*d900*/  STL [R1+0xc68], R16 ;  /* 0x000c681001007387 */ /* 0x000fe20000100800 */
[----:B------:R-:W-:Y:S02]  /*d910*/  @!P4 IMAD.MOV R20, RZ, RZ, -R20 ;  /* 0x000000ffff14c224 */ /* 0x000fe400078e0a14 */
[----:B------:R-:W-:Y:S01]  /*d920*/  @!P1 IMAD.MOV R21, RZ, RZ, -R21 ;  /* 0x000000ffff159224 */ /* 0x000fe200078e0a15 */
[----:B------:R-:W-:Y:S03]  /*d930*/  STL [R1+0xc6c], R17 ;  /* 0x000c6c1101007387 */ /* 0x000fe60000100800 */
[----:B------:R-:W-:Y:S01]  /*d940*/  @!P2 IMAD.IADD R22, R22, 0x1, -R25 ;  /* 0x000000011616a824 */ /* 0x000fe200078e0a19 */
[----:B------:R-:W-:Y:S01]  /*d950*/  ISETP.GE.AND P2, PT, R0, RZ, PT ;  /* 0x000000ff0000720c */ /* 0x000fe20003f46270 */
[----:B------:R-:W-:Y:S01]  /*d960*/  STL [R1+0xc70], R18 ;  /* 0x000c701201007387 */ /* 0x000fe20000100800 */
[----:B------:R-:W-:-:S03]  /*d970*/  ISETP.GE.AND P4, PT, R3, RZ, PT ;  /* 0x000000ff0300720c */ /* 0x000fc60003f86270 */
[----:B------:R-:W-:Y:S04]  /*d980*/  STL [R1+0xc74], R19 ;  /* 0x000c741301007387 */ /* 0x000fe80000100800 */
[----:B------:R-:W-:Y:S04]  /*d990*/  STL [R1+0xc7c], R20 ;  /* 0x000c7c1401007387 */ /* 0x000fe80000100800 */
[----:B------:R-:W2:Y:S04]  /*d9a0*/  LDL.LU R3, [R1+0xcc0] ;  /* 0x000cc00001037983 */ /* 0x000ea80000300800 */
[----:B------:R-:W-:Y:S01]  /*d9b0*/  STL [R1+0xc80], R21 ;  /* 0x000c801501007387 */ /* 0x000fe20000100800 */
[----:B------:R-:W-:-:S02]  /*d9c0*/  ISETP.GT.U32.AND P5, PT, R25, R28, PT ;  /* 0x0000001c1900720c */ /* 0x000fc40003fa4070 */
[----:B------:R-:W-:-:S11]  /*d9d0*/  ISETP.GE.AND P1, PT, R9, RZ, PT ;  /* 0x000000ff0900720c */ /* 0x000fd60003f26270 */
[----:B------:R-:W-:Y:S01]  /*d9e0*/  @!P5 IMAD.IADD R28, R28, 0x1, -R25 ;  /* 0x000000011c1cd824 */ /* 0x000fe200078e0a19 */
[----:B------:R-:W-:Y:S01]  /*d9f0*/  ISETP.GT.U32.AND P5, PT, R25, R23, PT ;  /* 0x000000171900720c */ /* 0x000fe20003fa4070 */
[----:B------:R-:W-:-:S12]  /*da00*/  @!P4 IMAD.MOV R22, RZ, RZ, -R22 ;  /* 0x000000ffff16c224 */ /* 0x000fd800078e0a16 */
[----:B------:R-:W-:-:S04]  /*da10*/  @!P5 IMAD.IADD R23, R23, 0x1, -R25 ;  /* 0x000000011717d824 */ /* 0x000fc800078e0a19 */
[----:B------:R-:W-:Y:S01]  /*da20*/  @!P1 IMAD.MOV R23, RZ, RZ, -R23 ;  /* 0x000000ffff179224 */ /* 0x000fe200078e0a17 */
[----:B------:R-:W-:Y:S02]  /*da30*/  ISETP.GT.U32.AND P3, PT, R25, R24, PT ;  /* 0x000000181900720c */ /* 0x000fe40003f64070 */
[----:B------:R-:W-:-:S11]  /*da40*/  ISETP.GE.AND P5, PT, R8, RZ, PT ;  /* 0x000000ff0800720c */ /* 0x000fd60003fa6270 */
[----:B------:R-:W-:Y:S01]  /*da50*/  @!P3 IMAD.IADD R24, R24, 0x1, -R25 ;  /* 0x000000011818b824 */ /* 0x000fe200078e0a19 */
[----:B------:R-:W-:Y:S01]  /*da60*/  ISETP.GE.AND P3, PT, R7, RZ, PT ;  /* 0x000000ff0700720c */ /* 0x000fe20003f66270 */
[----:B----4-:R-:W-:-:S05]  /*da70*/  IMAD.SHL.U32 R0, R29, 0x10, RZ ;  /* 0x000000101d007824 */ /* 0x010fca00078e00ff */
[----:B------:R0:W-:Y:S01]  /*da80*/  STL [R1+0xb08], R0 ;  /* 0x000b080001007387 */ /* 0x0001e20000100800 */
[----:B------:R-:W-:-:S03]  /*da90*/  LOP3.LUT R26, R0, 0x100, RZ, 0xc0, !PT ;  /* 0x00000100001a7812 */ /* 0x000fc600078ec0ff */
[----:B0-----:R-:W0:Y:S02]  /*daa0*/  S2R R0, SR_TID.X ;  /* 0x0000000000007919 */ /* 0x001e240000002100 */
[----:B---3--:R-:W-:Y:S01]  /*dab0*/  IMAD.IADD R4, R26, 0x1, R4 ;  /* 0x000000011a047824 */ /* 0x008fe200078e0204 */
[----:B--2---:R-:W-:-:S04]  /*dac0*/  ISETP.GE.AND P1, PT, R5, RZ, PT ;  /* 0x000000ff0500720c */ /* 0x004fc80003f26270 */
[----:B------:R1:W-:Y:S04]  /*dad0*/  STL [R1+0x274], R4 ;  /* 0x0002740401007387 */ /* 0x0003e80000100800 */
[----:B------:R-:W-:Y:S01]  /*dae0*/  STL [R1+0xc84], R22 ;  /* 0x000c841601007387 */ /* 0x000fe20000100800 */
[----:B0-----:R-:W-:-:S04]  /*daf0*/  SHF.R.U32.HI R0, RZ, 0x4, R0 ;  /* 0x00000004ff007819 */ /* 0x001fc80000011600 */
[----:B------:R-:W-:-:S04]  /*db00*/  SGXT.U32 R0, R0, 0x3 ;  /* 0x000000030000781a */ /* 0x000fc80000000000 */
[----:B------:R-:W-:Y:S01]  /*db10*/  LOP3.LUT R0, R0, 0x30, RZ, 0xfc, !PT ;  /* 0x0000003000007812 */ /* 0x000fe200078efcff */
[----:B------:R-:W-:Y:S04]  /*db20*/  STL [R1+0xc88], R23 ;  /* 0x000c881701007387 */ /* 0x000fe80000100800 */
[----:B-1----:R-:W-:Y:S01]  /*db30*/  IMAD R4, R0, c[0x0][0x188], RZ ;  /* 0x0000620000047a24 */ /* 0x002fe200078e02ff */
[----:B------:R-:W2:Y:S01]  /*db40*/  LDL.LU R15, [R1+0x7c] ;  /* 0x00007c00010f7983 */ /* 0x000ea20000300800 */
[----:B------:R-:W-:-:S03]  /*db50*/  IMAD.MOV R0, RZ, RZ, -c[0x0][0x188] ;  /* 0x80006200ff007624 */ /* 0x000fc600078e02ff */
[----:B------:R-:W3:Y:S01]  /*db60*/  LDL.LU R5, [R1+0x58] ;  /* 0x0000580001057983 */ /* 0x000ee20000300800 */
[----:B------:R-:W-:-:S03]  /*db70*/  IMAD R16, R0, 0x8, R4 ;  /* 0x0000000800107824 */ /* 0x000fc600078e0204 */
[----:B------:R-:W4:Y:S04]  /*db80*/  LDL.LU R4, [R1+0x38] ;  /* 0x0000380001047983 */ /* 0x000f280000300800 */
[----:B------:R-:W4:Y:S04]  /*db90*/  LDL.LU R14, [R1+0x3a0] ;  /* 0x0003a000010e7983 */ /* 0x000f280000300800 */
[----:B------:R-:W4:Y:S04]  /*dba0*/  LDL.LU R13, [R1+0x3b0] ;  /* 0x0003b000010d7983 */ /* 0x000f280000300800 */
[----:B------:R-:W4:Y:S04]  /*dbb0*/  LDL.LU R12, [R1+0x3b4] ;  /* 0x0003b400010c7983 */ /* 0x000f280000300800 */
[----:B------:R-:W4:Y:S04]  /*dbc0*/  LDL.LU R11, [R1+0x3b8] ;  /* 0x0003b800010b7983 */ /* 0x000f280000300800 */
[----:B------:R-:W4:Y:S04]  /*dbd0*/  LDL.LU R10, [R1+0x3bc] ;  /* 0x0003bc00010a7983 */ /* 0x000f280000300800 */
[----:B------:R-:W4:Y:S04]  /*dbe0*/  LDL.LU R9, [R1+0x3c0] ;  /* 0x0003c00001097983 */ /* 0x000f280000300800 */
[----:B------:R-:W4:Y:S04]  /*dbf0*/  LDL.LU R8, [R1+0x3c4] ;  /* 0x0003c40001087983 */ /* 0x000f280000300800 */
[----:B------:R-:W4:Y:S01]  /*dc00*/  LDL.LU R7, [R1+0x3e0] ;  /* 0x0003e00001077983 */ /* 0x000f220000300800 */
[----:B------:R-:W-:-:S02]  /*dc10*/  ISETP.GT.U32.AND P0, PT, R25, R27, PT ;  /* 0x0000001b1900720c */ /* 0x000fc40003f04070 */
[----:B------:R-:W-:Y:S02]  /*dc20*/  ISETP.GT.U32.AND P6, PT, R25, R28, PT ;  /* 0x0000001c1900720c */ /* 0x000fe40003fc4070 */
[----:B------:R-:W-:Y:S01]  /*dc30*/  LOP3.LUT R29, R29, 0x3f, RZ, 0xc0, !PT ;  /* 0x0000003f1d1d7812 */ /* 0x000fe200078ec0ff */
[----:B------:R-:W-:-:S04]  /*dc40*/  @!P2 IMAD.MOV R24, RZ, RZ, -R24 ;  /* 0x000000ffff18a224 */ /* 0x000fc800078e0a18 */
[----:B------:R-:W-:-:S04]  /*dc50*/  IMAD R17, R29, c[0x0][0x18c], RZ ;  /* 0x000063001d117a24 */ /* 0x000fc800078e02ff */
[--C-:B------:R-:W-:Y:S01]  /*dc60*/  @!P0 IMAD.IADD R27, R27, 0x1, -R25.reuse ;  /* 0x000000011b1b8824 */ /* 0x100fe200078e0a19 */
[----:B------:R-:W-:Y:S01]  /*dc70*/  ISETP.GE.AND P0, PT, R6, RZ, PT ;  /* 0x000000ff0600720c */ /* 0x000fe20003f06270 */
[----:B------:R-:W-:Y:S01]  /*dc80*/  @!P6 IMAD.IADD R28, R28, 0x1, -R25 ;  /* 0x000000011c1ce824 */ /* 0x000fe200078e0a19 */
[----:B------:R-:W-:Y:S01]  /*dc90*/  LEA R26, P6, R17, c[0x0][0x168], 0x1 ;  /* 0x00005a00111a7a11 */ /* 0x000fe200078c08ff */
[----:B------:R-:W4:Y:S01]  /*dca0*/  LDL.LU R6, [R1+0x3c8] ;  /* 0x0003c80001067983 */ /* 0x000f220000300800 */
[----:B------:R-:W-:Y:S02]  /*dcb0*/  @!P5 IMAD.MOV R27, RZ, RZ, -R27 ;  /* 0x000000ffff1bd224 */ /* 0x000fe400078e0a1b */
[----:B------:R-:W-:Y:S01]  /*dcc0*/  @!P3 IMAD.MOV R28, RZ, RZ, -R28 ;  /* 0x000000ffff1cb224 */ /* 0x000fe200078e0a1c */
[----:B------:R-:W4:Y:S01]  /*dcd0*/  LDL.LU R29, [R1+0x3d4] ;  /* 0x0003d400011d7983 */ /* 0x000f220000300800 */
[----:B------:R-:W-:-:S03]  /*dce0*/  @!P1 IMAD.MOV R2, RZ, RZ, -R2 ;  /* 0x000000ffff029224 */ /* 0x000fc600078e0a02 */
[----:B------:R-:W-:Y:S02]  /*dcf0*/  STL [R1+0xc8c], R24 ;  /* 0x000c8c1801007387 */ /* 0x000fe40000100800 */
[----:B------:R-:W-:Y:S02]  /*dd00*/  @!P0 IMAD.MOV R3, RZ, RZ, -R3 ;  /* 0x000000ffff038224 */ /* 0x000fe400078e0a03 */
[----:B------:R-:W-:Y:S01]  /*dd10*/  STL [R1+0xb8c], R26 ;  /* 0x000b8c1a01007387 */ /* 0x000fe20000100800 */
[----:B------:R-:W-:Y:S02]  /*dd20*/  ISETP.NE.AND P4, PT, RZ, c[0x0][0x17c], PT ;  /* 0x00005f00ff007a0c */ /* 0x000fe40003f85270 */
[----:B------:R-:W-:Y:S01]  /*dd30*/  LOP3.LUT R25, RZ, c[0x0][0x17c], RZ, 0x33, !PT ;  /* 0x00005f00ff197a12 */ /* 0x000fe200078e33ff */
[----:B------:R-:W-:Y:S04]  /*dd40*/  STL [R1+0xc90], R0 ;  /* 0x000c900001007387 */ /* 0x000fe80000100800 */
[----:B------:R-:W-:Y:S04]  /*dd50*/  STL [R1+0xc94], R27 ;  /* 0x000c941b01007387 */ /* 0x000fe80000100800 */
[----:B------:R-:W-:Y:S04]  /*dd60*/  STL [R1+0xc98], R28 ;  /* 0x000c981c01007387 */ /* 0x000fe80000100800 */
[----:B------:R-:W-:Y:S04]  /*dd70*/  STL [R1+0xc9c], R2 ;  /* 0x000c9c0201007387 */ /* 0x000fe80000100800 */
[----:B------:R2:W-:Y:S01]  /*dd80*/  STL [R1+0xca0], R3 ;  /* 0x000ca00301007387 */ /* 0x0005e20000100800 */
[----:B------:R-:W-:Y:S01]  /*dd90*/  IMAD R16, R0, 0x8, R16 ;  /* 0x0000000800107824 */ /* 0x000fe200078e0210 */
[----:B--2---:R-:W-:-:S02]  /*dda0*/  SEL R3, R25, R15, !P4 ;  /* 0x0000000f19037207 */ /* 0x004fc40006000000 */
[----:B---3--:R-:W-:-:S03]  /*ddb0*/  SEL R2, R25, R5, !P4 ;  /* 0x0000000519027207 */ /* 0x008fc60006000000 */
[----:B------:R0:W-:Y:S01]  /*ddc0*/  STL [R1+0x418], R3 ;  /* 0x0004180301007387 */ /* 0x0001e20000100800 */
[----:B----4-:R-:W-:-:S03]  /*ddd0*/  SEL R0, R25, R4, !P4 ;  /* 0x0000000419007207 */ /* 0x010fc60006000000 */
[----:B------:R-:W2:Y:S04]  /*dde0*/  LDL.LU R5, [R1+0x3d8] ;  /* 0x0003d80001057983 */ /* 0x000ea80000300800 */
[----:B------:R1:W-:Y:S04]  /*ddf0*/  STL [R1+0x414], R2 ;  /* 0x0004140201007387 */ /* 0x0003e80000100800 */
[----:B------:R-:W3:Y:S01]  /*de00*/  LDL.LU R4, [R1+0x3dc] ;  /* 0x0003dc0001047983 */ /* 0x000ee20000300800 */
[----:B0-----:R-:W-:-:S03]  /*de10*/  SEL R3, R25, R13, !P4 ;  /* 0x0000000d19037207 */ /* 0x001fc60006000000 */
[----:B------:R0:W-:Y:S01]  /*de20*/  STL [R1+0x410], R0 ;  /* 0x0004100001007387 */ /* 0x0001e20000100800 */
[C---:B-1----:R-:W-:Y:S02]  /*de30*/  SEL R2, R25.reuse, R12, !P4 ;  /* 0x0000000c19027207 */ /* 0x042fe40006000000 */
[----:B0-----:R-:W-:-:S05]  /*de40*/  SEL R0, R25, R14, !P4 ;  /* 0x0000000e19007207 */ /* 0x001fca0006000000 */
[----:B------:R0:W-:Y:S04]  /*de50*/  STL [R1+0x40c], R0 ;  /* 0x00040c0001007387 */ /* 0x0001e80000100800 */
[----:B------:R1:W-:Y:S01]  /*de60*/  STL [R1+0x408], R3 ;  /* 0x0004080301007387 */ /* 0x0003e20000100800 */
[----:B0-----:R-:W-:-:S03]  /*de70*/  SEL R0, R25, R11, !P4 ;  /* 0x0000000b19007207 */ /* 0x001fc60006000000 */
[----:B------:R0:W-:Y:S01]  /*de80*/  STL [R1+0x404], R2 ;  /* 0x0004040201007387 */ /* 0x0001e20000100800 */
[----:B-1----:R-:W-:-:S03]  /*de90*/  SEL R3, R25, R10, !P4 ;  /* 0x0000000a19037207 */ /* 0x002fc60006000000 */
[----:B------:R1:W-:Y:S04]  /*dea0*/  STL [R1+0x400], R0 ;  /* 0x0004000001007387 */ /* 0x0003e80000100800 */
[----:B------:R4:W-:Y:S01]  /*deb0*/  STL [R1+0x3fc], R3 ;  /* 0x0003fc0301007387 */ /* 0x0009e20000100800 */
[C---:B0-----:R-:W-:Y:S02]  /*dec0*/  SEL R2, R25.reuse, R9, !P4 ;  /* 0x0000000919027207 */ /* 0x041fe40006000000 */
[----:B-1----:R-:W-:-:S03]  /*ded0*/  SEL R0, R25, R8, !P4 ;  /* 0x0000000819007207 */ /* 0x002fc60006000000 */
[----:B------:R-:W-:Y:S01]  /*dee0*/  STL [R1+0x3f8], R2 ;  /* 0x0003f80201007387 */ /* 0x000fe20000100800 */
[----:B----4-:R-:W-:-:S03]  /*def0*/  SEL R3, R25, R7, !P4 ;  /* 0x0000000719037207 */ /* 0x010fc60006000000 */
[----:B------:R-:W-:Y:S04]  /*df00*/  STL [R1+0x3f4], R0 ;  /* 0x0003f40001007387 */ /* 0x000fe80000100800 */
[----:B------:R0:W-:Y:S04]  /*df10*/  STL [R1+0x3f0], R3 ;  /* 0x0003f00301007387 */ /* 0x0001e80000100800 */
[----:B0-----:R-:W4:Y:S01]  /*df20*/  LDL.LU R3, [R1+0x3d0] ;  /* 0x0003d00001037983 */ /* 0x001f220000300800 */
[C---:B------:R-:W-:Y:S02]  /*df30*/  SEL R2, R25.reuse, R6, !P4 ;  /* 0x0000000619027207 */ /* 0x040fe40006000000 */
[----:B------:R-:W-:-:S03]  /*df40*/  SEL R0, R25, R29, !P4 ;  /* 0x0000001d19007207 */ /* 0x000fc60006000000 */
[----:B------:R-:W-:Y:S04]  /*df50*/  STL [R1+0x3ec], R2 ;  /* 0x0003ec0201007387 */ /* 0x000fe80000100800 */
[----:B----4-:R0:W-:Y:S04]  /*df60*/  STL [R1+0xcbc], R3 ;  /* 0x000cbc0301007387 */ /* 0x0101e80000100800 */
[----:B------:R1:W-:Y:S04]  /*df70*/  STL [R1+0x3e8], R0 ;  /* 0x0003e80001007387 */ /* 0x0003e80000100800 */
[----:B0-----:R-:W4:Y:S04]  /*df80*/  LDL.LU R3, [R1+0x3cc] ;  /* 0x0003cc0001037983 */ /* 0x001f280000300800 */
[----:B------:R-:W4:Y:S04]  /*df90*/  LDL.LU R2, [R1+0x3ac] ;  /* 0x0003ac0001027983 */ /* 0x000f280000300800 */
[----:B------:R-:W4:Y:S04]  /*dfa0*/  LDL.LU R28, [R1+0x3a8] ;  /* 0x0003a800011c7983 */ /* 0x000f280000300800 */
[----:B------:R-:W4:Y:S04]  /*dfb0*/  LDL.LU R27, [R1+0x3a4] ;  /* 0x0003a400011b7983 */ /* 0x000f280000300800 */
[----:B-1----:R-:W4:Y:S04]  /*dfc0*/  LDL.LU R0, [R1+0x20] ;  /* 0x0000200001007983 */ /* 0x002f280000300800 */
[----:B------:R-:W4:Y:S04]  /*dfd0*/  LDL.LU R26, [R1+0x1c] ;  /* 0x00001c00011a7983 */ /* 0x000f280000300800 */
[----:B------:R-:W4:Y:S04]  /*dfe0*/  LDL.LU R24, [R1+0x18] ;  /* 0x0000180001187983 */ /* 0x000f280000300800 */
[----:B------:R-:W4:Y:S04]  /*dff0*/  LDL.LU R23, [R1+0x14] ;  /* 0x0000140001177983 */ /* 0x000f280000300800 */
[----:B------:R-:W4:Y:S04]  /*e000*/  LDL.LU R22, [R1+0x338] ;  /* 0x0003380001167983 */ /* 0x000f280000300800 */
[----:B------:R-:W4:Y:S01]  /*e010*/  LDL.LU R21, [R1+0x358] ;  /* 0x0003580001157983 */ /* 0x000f220000300800 */
[----:B--2---:R-:W-:-:S03]  /*e020*/  SEL R5, R25, R5, !P4 ;  /* 0x0000000519057207 */ /* 0x004fc60006000000 */
[----:B------:R-:W2:Y:S04]  /*e030*/  LDL.LU R20, [R1+0x38c] ;  /* 0x00038c0001147983 */ /* 0x000ea80000300800 */
[----:B------:R-:W2:Y:S01]  /*e040*/  LDL.LU R19, [R1+0x398] ;  /* 0x0003980001137983 */ /* 0x000ea20000300800 */
[----:B---3--:R-:W-:-:S03]  /*e050*/  SEL R4, R25, R4, !P4 ;  /* 0x0000000419047207 */ /* 0x008fc60006000000 */
[----:B------:R-:W3:Y:S04]  /*e060*/  LDL.LU R18, [R1+0x39c] ;  /* 0x00039c0001127983 */ /* 0x000ee80000300800 */
[----:B------:R-:W2:Y:S04]  /*e070*/  LDL.LU R17, [R1+0x394] ;  /* 0x0003940001117983 */ /* 0x000ea80000300800 */
[----:B------:R-:W2:Y:S04]  /*e080*/  LDL.LU R16, [R1+0x390] ;  /* 0x0003900001107983 */ /* 0x000ea80000300800 */
[----:B------:R-:W2:Y:S04]  /*e090*/  LDL.LU R6, [R1+0x378] ;  /* 0x0003780001067983 */ /* 0x000ea80000300800 */
[----:B------:R-:W2:Y:S04]  /*e0a0*/  LDL.LU R29, [R1+0x380] ;  /* 0x00038000011d7983 */ /* 0x000ea80000300800 */
[----:B------:R-:W2:Y:S04]  /*e0b0*/  LDL.LU R15, [R1+0x384] ;  /* 0x00038400010f7983 */ /* 0x000ea80000300800 */
[----:B------:R0:W-:Y:S04]  /*e0c0*/  STL [R1+0x3e4], R5 ;  /* 0x0003e40501007387 */ /* 0x0001e80000100800 */
[----:B------:R-:W2:Y:S04]  /*e0d0*/  LDL.LU R14, [R1+0x388] ;  /* 0x00038800010e7983 */ /* 0x000ea80000300800 */
[----:B------:R1:W-:Y:S04]  /*e0e0*/  STL [R1+0x3e0], R4 ;  /* 0x0003e00401007387 */ /* 0x0003e80000100800 */
[----:B------:R-:W2:Y:S04]  /*e0f0*/  LDL.LU R13, [R1+0x37c] ;  /* 0x00037c00010d7983 */ /* 0x000ea80000300800 */
[----:B------:R-:W2:Y:S04]  /*e100*/  LDL.LU R12, [R1+0x36c] ;  /* 0x00036c00010c7983 */ /* 0x000ea80000300800 */
[----:B------:R-:W2:Y:S04]  /*e110*/  LDL.LU R11, [R1+0x370] ;  /* 0x00037000010b7983 */ /* 0x000ea80000300800 */
[----:B------:R-:W2:Y:S04]  /*e120*/  LDL.LU R10, [R1+0x374] ;  /* 0x00037400010a7983 */ /* 0x000ea80000300800 */
[----:B------:R-:W2:Y:S04]  /*e130*/  LDL.LU R9, [R1+0x368] ;  /* 0x0003680001097983 */ /* 0x000ea80000300800 */
[----:B------:R-:W2:Y:S04]  /*e140*/  LDL.LU R8, [R1+0x364] ;  /* 0x0003640001087983 */ /* 0x000ea80000300800 */
[----:B------:R-:W2:Y:S04]  /*e150*/  LDL.LU R7, [R1+0x360] ;  /* 0x0003600001077983 */ /* 0x000ea80000300800 */
[----:B0-----:R-:W2:Y:S04]  /*e160*/  LDL.LU R5, [R1+0x35c] ;  /* 0x00035c0001057983 */ /* 0x001ea80000300800 */
[----:B-1----:R-:W2:Y:S01]  /*e170*/  LDL.LU R4, [R1+0x354] ;  /* 0x0003540001047983 */ /* 0x002ea20000300800 */
[----:B----4-:R-:W-:-:S05]  /*e180*/  SEL R3, R25, R3, !P4 ;  /* 0x0000000319037207 */ /* 0x010fca0006000000 */
[----:B------:R0:W-:Y:S04]  /*e190*/  STL [R1+0x3dc], R3 ;  /* 0x0003dc0301007387 */ /* 0x0001e80000100800 */
[----:B0-----:R-:W4:Y:S01]  /*e1a0*/  LDL.LU R3, [R1+0xcbc] ;  /* 0x000cbc0001037983 */ /* 0x001f220000300800 */
[C---:B------:R-:W-:Y:S02]  /*e1b0*/  SEL R2, R25.reuse, R2, !P4 ;  /* 0x0000000219027207 */ /* 0x040fe40006000000 */
[C---:B------:R-:W-:Y:S02]  /*e1c0*/  SEL R0, R25.reuse, R0, !P4 ;  /* 0x0000000019007207 */ /* 0x040fe40006000000 */
[----:B----4-:R-:W-:-:S05]  /*e1d0*/  SEL R3, R25, R3, !P4 ;  /* 0x0000000319037207 */ /* 0x010fca0006000000 */
[----:B------:R0:W-:Y:S04]  /*e1e0*/  STL [R1+0x3d8], R3 ;  /* 0x0003d80301007387 */ /* 0x0001e80000100800 */
[----:B------:R1:W-:Y:S01]  /*e1f0*/  STL [R1+0x3d4], R2 ;  /* 0x0003d40201007387 */ /* 0x0003e20000100800 */
[C---:B0-----:R-:W-:Y:S02]  /*e200*/  SEL R3, R25.reuse, R28, !P4 ;  /* 0x0000001c19037207 */ /* 0x041fe40006000000 */
[----:B-1----:R-:W-:-:S03]  /*e210*/  SEL R2, R25, R27, !P4 ;  /* 0x0000001b19027207 */ /* 0x002fc60006000000 */
[----:B------:R0:W-:Y:S04]  /*e220*/  STL [R1+0x3d0], R3 ;  /* 0x0003d00301007387 */ /* 0x0001e80000100800 */
[----:B------:R1:W-:Y:S01]  /*e230*/  STL [R1+0x3cc], R2 ;  /* 0x0003cc0201007387 */ /* 0x0003e20000100800 */
[----:B0-----:R-:W-:-:S03]  /*e240*/  SEL R3, R25, R26, !P4 ;  /* 0x0000001a19037207 */ /* 0x001fc60006000000 */
[----:B------:R0:W-:Y:S01]  /*e250*/  STL [R1+0x3c8], R0 ;  /* 0x0003c80001007387 */ /* 0x0001e20000100800 */
[----:B-1----:R-:W-:-:S03]  /*e260*/  SEL R2, R25, R24, !P4 ;  /* 0x0000001819027207 */ /* 0x002fc60006000000 */
[----:B------:R1:W-:Y:S01]  /*e270*/  STL [R1+0x3c4], R3 ;  /* 0x0003c40301007387 */ /* 0x0003e20000100800 */
[----:B0-----:R-:W-:-:S03]  /*e280*/  SEL R0, R25, R23, !P4 ;  /* 0x0000001719007207 */ /* 0x001fc60006000000 */
[----:B------:R0:W-:Y:S01]  /*e290*/  STL [R1+0x3c0], R2 ;  /* 0x0003c00201007387 */ /* 0x0001e20000100800 */
[----:B-1----:R-:W-:-:S03]  /*e2a0*/  SEL R3, R25, R22, !P4 ;  /* 0x0000001619037207 */ /* 0x002fc60006000000 */
[----:B------:R2:W-:Y:S01]  /*e2b0*/  STL [R1+0x3bc], R0 ;  /* 0x0003bc0001007387 */ /* 0x0005e20000100800 */
[----:B0-----:R-:W-:-:S03]  /*e2c0*/  SEL R2, R25, R21, !P4 ;  /* 0x0000001519027207 */ /* 0x001fc60006000000 */
[----:B------:R0:W-:Y:S01]  /*e2d0*/  STL [R1+0x3b8], R3 ;  /* 0x0003b80301007387 */ /* 0x0001e20000100800 */
[----:B--2---:R-:W-:-:S03]  /*e2e0*/  SEL R0, R25, R20, !P4 ;  /* 0x0000001419007207 */ /* 0x004fc60006000000 */
[----:B------:R3:W-:Y:S01]  /*e2f0*/  STL [R1+0x3b4], R2 ;  /* 0x0003b40201007387 */ /* 0x0007e20000100800 */
[----:B0-----:R-:W-:-:S03]  /*e300*/  SEL R3, R25, R19, !P4 ;  /* 0x0000001319037207 */ /* 0x001fc60006000000 */
[----:B------:R0:W-:Y:S01]  /*e310*/  STL [R1+0x3b0], R0 ;  /* 0x0003b00001007387 */ /* 0x0001e20000100800 */
[----:B---3--:R-:W-:-:S03]  /*e320*/  SEL R2, R25, R18, !P4 ;  /* 0x0000001219027207 */ /* 0x008fc60006000000 */
        /* <DEDUP_REMOVED lines=8> */
[----:B------:R-:W2:Y:S04]  /*e3b0*/  LDL.LU R6, [R1+0x350] ;  /* 0x0003500001067983 */ /* 0x000ea80000300800 */
[----:B------:R1:W-:Y:S04]  /*e3c0*/  STL [R1+0x39c], R2 ;  /* 0x00039c0201007387 */ /* 0x0003e80000100800 */
[----:B------:R-:W3:Y:S01]  /*e3d0*/  LDL.LU R29, [R1+0x348] ;  /* 0x00034800011d7983 */ /* 0x000ee20000300800 */
[----:B0-----:R-:W-:-:S03]  /*e3e0*/  SEL R3, R25, R13, !P4 ;  /* 0x0000000d19037207 */ /* 0x001fc60006000000 */
[----:B------:R0:W-:Y:S01]  /*e3f0*/  STL [R1+0x398], R0 ;  /* 0x0003980001007387 */ /* 0x0001e20000100800 */
[C---:B-1----:R-:W-:Y:S02]  /*e400*/  SEL R2, R25.reuse, R15, !P4 ;  /* 0x0000000f19027207 */ /* 0x042fe40006000000 */
[----:B0-----:R-:W-:-:S03]  /*e410*/  SEL R0, R25, R14, !P4 ;  /* 0x0000000e19007207 */ /* 0x001fc60006000000 */
[----:B------:R0:W-:Y:S04]  /*e420*/  STL [R1+0x394], R2 ;  /* 0x0003940201007387 */ /* 0x0001e80000100800 */
[----:B------:R1:W-:Y:S04]  /*e430*/  STL [R1+0x390], R0 ;  /* 0x0003900001007387 */ /* 0x0003e80000100800 */
[----:B------:R4:W-:Y:S01]  /*e440*/  STL [R1+0x38c], R3 ;  /* 0x00038c0301007387 */ /* 0x0009e20000100800 */
[C---:B0-----:R-:W-:Y:S02]  /*e450*/  SEL R2, R25.reuse, R12, !P4 ;  /* 0x0000000c19027207 */ /* 0x041fe40006000000 */
[----:B-1----:R-:W-:-:S03]  /*e460*/  SEL R0, R25, R11, !P4 ;  /* 0x0000000b19007207 */ /* 0x002fc60006000000 */
[----:B------:R0:W-:Y:S01]  /*e470*/  STL [R1+0x388], R2 ;  /* 0x0003880201007387 */ /* 0x0001e20000100800 */
[----:B----4-:R-:W-:-:S03]  /*e480*/  SEL R3, R25, R10, !P4 ;  /* 0x0000000a19037207 */ /* 0x010fc60006000000 */
        /* <DEDUP_REMOVED lines=44> */
[----:B-1----:R-:W2:Y:S04]  /*e750*/  LDL.LU R6, [R1+0x2c8] ;  /* 0x0002c80001067983 */ /* 0x002ea80000300800 */
[----:B------:R-:W2:Y:S01]  /*e760*/  LDL.LU R29, [R1+0x2c4] ;  /* 0x0002c400011d7983 */ /* 0x000ea20000300800 */
[----:B----4-:R-:W-:-:S05]  /*e770*/  SEL R3, R25, R3, !P4 ;  /* 0x0000000319037207 */ /* 0x010fca0006000000 */
[----:B------:R0:W-:Y:S04]  /*e780*/  STL [R1+0x360], R3 ;  /* 0x0003600301007387 */ /* 0x0001e80000100800 */
[----:B0-----:R-:W4:Y:S01]  /*e790*/  LDL.LU R3, [R1+0xcb8] ;  /* 0x000cb80001037983 */ /* 0x001f220000300800 */
[C---:B------:R-:W-:Y:S02]  /*e7a0*/  SEL R27, R25.reuse, R27, !P4 ;  /* 0x0000001b191b7207 */ /* 0x040fe40006000000 */
[----:B----4-:R-:W-:-:S05]  /*e7b0*/  SEL R3, R25, R3, !P4 ;  /* 0x0000000319037207 */ /* 0x010fca0006000000 */
[----:B------:R0:W-:Y:S02]  /*e7c0*/  STL [R1+0x35c], R3 ;  /* 0x00035c0301007387 */ /* 0x0001e40000100800 */
[C---:B0-----:R-:W-:Y:S02]  /*e7d0*/  SEL R3, R25.reuse, R2, !P4 ;  /* 0x0000000219037207 */ /* 0x041fe40006000000 */
[----:B------:R-:W-:-:S03]  /*e7e0*/  SEL R2, R25, R28, !P4 ;  /* 0x0000001c19027207 */ /* 0x000fc60006000000 */
[----:B------:R0:W-:Y:S04]  /*e7f0*/  STL [R1+0x358], R3 ;  /* 0x0003580301007387 */ /* 0x0001e80000100800 */
[----:B------:R1:W-:Y:S01]  /*e800*/  STL [R1+0x354], R2 ;  /* 0x0003540201007387 */ /* 0x0003e20000100800 */
[----:B0-----:R-:W-:-:S03]  /*e810*/  SEL R3, R25, R0, !P4 ;  /* 0x0000000019037207 */ /* 0x001fc60006000000 */
[----:B------:R-:W-:Y:S01]  /*e820*/  STL [R1+0x350], R27 ;  /* 0x0003501b01007387 */ /* 0x000fe20000100800 */
[C---:B------:R-:W-:Y:S02]  /*e830*/  SEL R0, R25.reuse, R24, !P4 ;  /* 0x0000001819007207 */ /* 0x040fe40006000000 */
[C---:B-1----:R-:W-:Y:S01]  /*e840*/  SEL R2, R25.reuse, R26, !P4 ;  /* 0x0000001a19027207 */ /* 0x042fe20006000000 */
[----:B------:R0:W-:Y:S04]  /*e850*/  STL [R1+0x34c], R3 ;  /* 0x00034c0301007387 */ /* 0x0001e80000100800 */
[----:B------:R1:W-:Y:S01]  /*e860*/  STL [R1+0x348], R2 ;  /* 0x0003480201007387 */ /* 0x0003e20000100800 */
[----:B0-----:R-:W-:-:S03]  /*e870*/  SEL R3, R25, R23, !P4 ;  /* 0x0000001719037207 */ /* 0x001fc60006000000 */
[----:B------:R2:W-:Y:S01]  /*e880*/  STL [R1+0x344], R0 ;  /* 0x0003440001007387 */ /* 0x0005e20000100800 */
[----:B-1----:R-:W-:-:S03]  /*e890*/  SEL R2, R25, R22, !P4 ;  /* 0x0000001619027207 */ /* 0x002fc60006000000 */
[----:B------:R0:W-:Y:S01]  /*e8a0*/  STL [R1+0x33c], R3 ;  /* 0x00033c0301007387 */ /* 0x0001e20000100800 */
[----:B--2---:R-:W-:-:S03]  /*e8b0*/  SEL R0, R25, R21, !P4 ;  /* 0x0000001519007207 */ /* 0x004fc60006000000 */
[----:B------:R3:W-:Y:S01]  /*e8c0*/  STL [R1+0x338], R2 ;  /* 0x0003380201007387 */ /* 0x0007e20000100800 */
[----:B0-----:R-:W-:-:S03]  /*e8d0*/  SEL R3, R25, R20, !P4 ;  /* 0x0000001419037207 */ /* 0x001fc60006000000 */
[----:B------:R0:W-:Y:S04]  /*e8e0*/  STL [R1+0x330], R0 ;  /* 0x0003300001007387 */ /* 0x0001e80000100800 */
[----:B------:R1:W-:Y:S01]  /*e8f0*/  STL [R1+0x328], R3 ;  /* 0x0003280301007387 */ /* 0x0003e20000100800 */
[C---:B---3--:R-:W-:Y:S02]  /*e900*/  SEL R2, R25.reuse, R19, !P4 ;  /* 0x0000001319027207 */ /* 0x048fe40006000000 */
[----:B0-----:R-:W-:-:S03]  /*e910*/  SEL R0, R25, R18, !P4 ;  /* 0x0000001219007207 */ /* 0x001fc60006000000 */
[----:B------:R0:W-:Y:S01]  /*e920*/  STL [R1+0x324], R2 ;  /* 0x0003240201007387 */ /* 0x0001e20000100800 */
[----:B-1----:R-:W-:-:S03]  /*e930*/  SEL R3, R25, R17, !P4 ;  /* 0x0000001119037207 */ /* 0x002fc60006000000 */
[----:B------:R1:W-:Y:S04]  /*e940*/  STL [R1+0x320], R0 ;  /* 0x0003200001007387 */ /* 0x0003e80000100800 */
[----:B------:R2:W-:Y:S01]  /*e950*/  STL [R1+0x31c], R3 ;  /* 0x00031c0301007387 */ /* 0x0005e20000100800 */
[----:B0-----:R-:W-:-:S03]  /*e960*/  SEL R2, R25, R5, !P4 ;  /* 0x0000000519027207 */ /* 0x001fc60006000000 */
[----:B------:R-:W3:Y:S01]  /*e970*/  LDL.LU R5, [R1+0x2bc] ;  /* 0x0002bc0001057983 */ /* 0x000ee20000300800 */
[----:B-1----:R-:W-:-:S03]  /*e980*/  SEL R0, R25, R4, !P4 ;  /* 0x0000000419007207 */ /* 0x002fc60006000000 */
[----:B------:R0:W-:Y:S01]  /*e990*/  STL [R1+0x318], R2 ;  /* 0x0003180201007387 */ /* 0x0001e20000100800 */
[----:B--2---:R-:W-:-:S03]  /*e9a0*/  SEL R3, R25, R16, !P4 ;  /* 0x0000001019037207 */ /* 0x004fc60006000000 */
[----:B------:R-:W2:Y:S04]  /*e9b0*/  LDL.LU R4, [R1+0x2b4] ;  /* 0x0002b40001047983 */ /* 0x000ea80000300800 */
[----:B------:R1:W-:Y:S01]  /*e9c0*/  STL [R1+0x314], R0 ;  /* 0x0003140001007387 */ /* 0x0003e20000100800 */
[----:B0-----:R-:W-:-:S03]  /*e9d0*/  SEL R2, R25, R15, !P4 ;  /* 0x0000000f19027207 */ /* 0x001fc60006000000 */
[----:B------:R0:W-:Y:S01]  /*e9e0*/  STL [R1+0x310], R3 ;  /* 0x0003100301007387 */ /* 0x0001e20000100800 */
[----:B-1----:R-:W-:-:S03]  /*e9f0*/  SEL R0, R25, R14, !P4 ;  /* 0x0000000e19007207 */ /* 0x002fc60006000000 */
[----:B------:R1:W-:Y:S01]  /*ea00*/  STL [R1+0x30c], R2 ;  /* 0x00030c0201007387 */ /* 0x0003e20000100800 */
[----:B0-----:R-:W-:-:S03]  /*ea10*/  SEL R3, R25, R13, !P4 ;  /* 0x0000000d19037207 */ /* 0x001fc60006000000 */
[----:B------:R0:W-:Y:S04]  /*ea20*/  STL [R1+0x308], R0 ;  /* 0x0003080001007387 */ /* 0x0001e80000100800 */
[----:B------:R4:W-:Y:S01]  /*ea30*/  STL [R1+0x304], R3 ;  /* 0x0003040301007387 */ /* 0x0009e20000100800 */
[C---:B-1----:R-:W-:Y:S02]  /*ea40*/  SEL R2, R25.reuse, R12, !P4 ;  /* 0x0000000c19027207 */ /* 0x042fe40006000000 */
[----:B0-----:R-:W-:-:S03]  /*ea50*/  SEL R0, R25, R11, !P4 ;  /* 0x0000000b19007207 */ /* 0x001fc60006000000 */
        /* <DEDUP_REMOVED lines=23> */
[----:B------:R-:W4:Y:S01]  /*ebd0*/  LDL.LU R23, [R1+0x294] ;  /* 0x0002940001177983 */ /* 0x000f220000300800 */
[----:B---3--:R-:W-:-:S03]  /*ebe0*/  SEL R5, R25, R5, !P4 ;  /* 0x0000000519057207 */ /* 0x008fc60006000000 */
[----:B------:R-:W3:Y:S04]  /*ebf0*/  LDL.LU R22, [R1+0x298] ;  /* 0x0002980001167983 */ /* 0x000ee80000300800 */
[----:B------:R-:W3:Y:S01]  /*ec00*/  LDL.LU R21, [R1+0x29c] ;  /* 0x00029c0001157983 */ /* 0x000ee20000300800 */
[----:B--2---:R-:W-:-:S03]  /*ec10*/  SEL R4, R25, R4, !P4 ;  /* 0x0000000419047207 */ /* 0x004fc60006000000 */
[----:B------:R-:W2:Y:S04]  /*ec20*/  LDL.LU R20, [R1+0x290] ;  /* 0x0002900001147983 */ /* 0x000ea80000300800 */
        /* <DEDUP_REMOVED lines=27> */
[----:B0-----:R-:W-:-:S03]  /*ede0*/  SEL R3, R25, R27, !P4 ;  /* 0x0000001b19037207 */ /* 0x001fc60006000000 */
[----:B------:R-:W-:Y:S01]  /*edf0*/  STL [R1+0x2c4], R28 ;  /* 0x0002c41c01007387 */ /* 0x000fe20000100800 */
[----:B-1----:R-:W-:-:S03]  /*ee00*/  SEL R2, R25, R0, !P4 ;  /* 0x0000000019027207 */ /* 0x002fc60006000000 */
[----:B------:R0:W-:Y:S01]  /*ee10*/  STL [R1+0x2bc], R3 ;  /* 0x0002bc0301007387 */ /* 0x0001e20000100800 */
[----:B------:R-:W-:-:S03]  /*ee20*/  SEL R0, R25, R26, !P4 ;  /* 0x0000001a19007207 */ /* 0x000fc60006000000 */
[----:B------:R1:W-:Y:S01]  /*ee30*/  STL [R1+0x2b4], R2 ;  /* 0x0002b40201007387 */ /* 0x0003e20000100800 */
[----:B0-----:R-:W-:-:S03]  /*ee40*/  SEL R3, R25, R24, !P4 ;  /* 0x0000001819037207 */ /* 0x001fc60006000000 */
[----:B------:R3:W-:Y:S01]  /*ee50*/  STL [R1+0x2b0], R0 ;  /* 0x0002b00001007387 */ /* 0x0007e20000100800 */
[----:B-1----:R-:W-:-:S03]  /*ee60*/  SEL R2, R25, R23, !P4 ;  /* 0x0000001719027207 */ /* 0x002fc60006000000 */
[----:B------:R0:W-:Y:S01]  /*ee70*/  STL [R1+0x2ac], R3 ;  /* 0x0002ac0301007387 */ /* 0x0001e20000100800 */
[----:B---3--:R-:W-:-:S03]  /*ee80*/  SEL R0, R25, R22, !P4 ;  /* 0x0000001619007207 */ /* 0x008fc60006000000 */
[----:B------:R2:W-:Y:S01]  /*ee90*/  STL [R1+0x2a8], R2 ;  /* 0x0002a80201007387 */ /* 0x0005e20000100800 */
[----:B0-----:R-:W-:-:S03]  /*eea0*/  SEL R3, R25, R21, !P4 ;  /* 0x0000001519037207 */ /* 0x001fc60006000000 */
[----:B------:R0:W-:Y:S01]  /*eeb0*/  STL [R1+0x2a4], R0 ;  /* 0x0002a40001007387 */ /* 0x0001e20000100800 */
[----:B--2---:R-:W-:-:S03]  /*eec0*/  SEL R2, R25, R20, !P4 ;  /* 0x0000001419027207 */ /* 0x004fc60006000000 */
[----:B------:R1:W-:Y:S01]  /*eed0*/  STL [R1+0x2a0], R3 ;  /* 0x0002a00301007387 */ /* 0x0003e20000100800 */
[----:B0-----:R-:W-:-:S03]  /*eee0*/  SEL R0, R25, R19, !P4 ;  /* 0x0000001319007207 */ /* 0x001fc60006000000 */
[----:B------:R0:W-:Y:S01]  /*eef0*/  STL [R1+0x29c], R2 ;  /* 0x00029c0201007387 */ /* 0x0001e20000100800 */
[----:B-1----:R-:W-:-:S03]  /*ef00*/  SEL R3, R25, R18, !P4 ;  /* 0x0000001219037207 */ /* 0x002fc60006000000 */
[----:B------:R1:W-:Y:S01]  /*ef10*/  STL [R1+0x298], R0 ;  /* 0x0002980001007387 */ /* 0x0003e20000100800 */
[----:B0-----:R-:W-:-:S03]  /*ef20*/  SEL R2, R25, R6, !P4 ;  /* 0x0000000619027207 */ /* 0x001fc60006000000 */
[----:B------:R0:W-:Y:S04]  /*ef30*/  STL [R1+0x294], R3 ;  /* 0x0002940301007387 */ /* 0x0001e80000100800 */
[----:B------:R-:W2:Y:S01]  /*ef40*/  LDL.LU R6, [R1+0x228] ;  /* 0x0002280001067983 */ /* 0x000ea20000300800 */
[----:B-1----:R-:W-:-:S03]  /*ef50*/  SEL R0, R25, R29, !P4 ;  /* 0x0000001d19007207 */ /* 0x002fc60006000000 */
        /* <DEDUP_REMOVED lines=170> */
[C---:B--2---:R-:W-:Y:S02]  /*fa00*/  SEL R0, R25.reuse, R24, !P4 ;  /* 0x0000001819007207 */ /* 0x044fe40006000000 */
[C---:B-1----:R-:W-:Y:S01]  /*fa10*/  SEL R2, R25.reuse, R26, !P4 ;  /* 0x0000001a19027207 */ /* 0x042fe20006000000 */
[----:B------:R0:W-:Y:S04]  /*fa20*/  STL [R1+0x194], R3 ;  /* 0x0001940301007387 */ /* 0x0001e80000100800 */
        /* <DEDUP_REMOVED lines=52> */
[----:B-1----:R-:W4:Y:S01]  /*fd70*/  LDL.LU R0, [R1+0xe8] ;  /* 0x0000e80001007983 */ /* 0x002f220000300800 */
        /* <DEDUP_REMOVED lines=93> */
[----:B------:R-:W4:Y:S01]  /*10350*/  LDL.LU R27, [R1+0x2f0] ;  /* 0x0002f000011b7983 */ /* 0x000f220000300800 */
[----:B--2---:R-:W-:-:S03]  /*10360*/  SEL R5, R25, R5, !P4 ;  /* 0x0000000519057207 */ /* 0x004fc60006000000 */
[----:B-1----:R-:W2:Y:S04]  /*10370*/  LDL.LU R0, [R1+0x2c0] ;  /* 0x0002c00001007983 */ /* 0x002ea80000300800 */
[----:B------:R-:W2:Y:S01]  /*10380*/  LDL.LU R24, [R1+0x2b8] ;  /* 0x0002b80001187983 */ /* 0x000ea20000300800 */
[----:B---3--:R-:W-:-:S03]  /*10390*/  SEL R4, R25, R4, !P4 ;  /* 0x0000000419047207 */ /* 0x008fc60006000000 */
[----:B------:R-:W3:Y:S04]  /*103a0*/  LDL.LU R23, [R1+0x258] ;  /* 0x0002580001177983 */ /* 0x000ee80000300800 */
[----:B------:R-:W3:Y:S04]  /*103b0*/  LDL.LU R22, [R1+0x248] ;  /* 0x0002480001167983 */ /* 0x000ee80000300800 */
[----:B------:R-:W3:Y:S04]  /*103c0*/  LDL.LU R21, [R1+0x224] ;  /* 0x0002240001157983 */ /* 0x000ee80000300800 */
[----:B------:R-:W3:Y:S04]  /*103d0*/  LDL.LU R20, [R1+0x21c] ;  /* 0x00021c0001147983 */ /* 0x000ee80000300800 */
[----:B------:R-:W3:Y:S04]  /*103e0*/  LDL.LU R29, [R1+0x10] ;  /* 0x00001000011d7983 */ /* 0x000ee80000300800 */
[----:B------:R-:W3:Y:S04]  /*103f0*/  LDL.LU R19, [R1+0xd4] ;  /* 0x0000d40001137983 */ /* 0x000ee80000300800 */
[----:B------:R0:W-:Y:S04]  /*10400*/  STL [R1+0x7c], R5 ;  /* 0x00007c0501007387 */ /* 0x0001e80000100800 */
[----:B------:R-:W3:Y:S04]  /*10410*/  LDL.LU R18, [R1+0xdc] ;  /* 0x0000dc0001127983 */ /* 0x000ee80000300800 */
[----:B------:R1:W-:Y:S04]  /*10420*/  STL [R1+0x78], R4 ;  /* 0x0000780401007387 */ /* 0x0003e80000100800 */
[----:B------:R-:W3:Y:S04]  /*10430*/  LDL.LU R17, [R1+0xe0] ;  /* 0x0000e00001117983 */ /* 0x000ee80000300800 */
        /* <DEDUP_REMOVED lines=11> */
[----:B0-----:R-:W3:Y:S04]  /*104f0*/  LDL.LU R5, [R1+0x11c] ;  /* 0x00011c0001057983 */ /* 0x001ee80000300800 */
[----:B-1----:R-:W3:Y:S04]  /*10500*/  LDL.LU R4, [R1+0xcc] ;  /* 0x0000cc0001047983 */ /* 0x002ee80000300800 */
[----:B------:R-:W3:Y:S01]  /*10510*/  LDL.LU R26, [R1+0xc8] ;  /* 0x0000c800011a7983 */ /* 0x000ee20000300800 */
[----:B----4-:R-:W-:-:S05]  /*10520*/  SEL R3, R25, R3, !P4 ;  /* 0x0000000319037207 */ /* 0x010fca0006000000 */
[----:B------:R0:W-:Y:S04]  /*10530*/  STL [R1+0x74], R3 ;  /* 0x0000740301007387 */ /* 0x0001e80000100800 */
[----:B0-----:R-:W4:Y:S01]  /*10540*/  LDL.LU R3, [R1+0xca4] ;  /* 0x000ca40001037983 */ /* 0x001f220000300800 */
[C---:B------:R-:W-:Y:S02]  /*10550*/  SEL R2, R25.reuse, R2, !P4 ;  /* 0x0000000219027207 */ /* 0x040fe40006000000 */
[C---:B------:R-:W-:Y:S02]  /*10560*/  SEL R28, R25.reuse, R28, !P4 ;  /* 0x0000001c191c7207 */ /* 0x040fe40006000000 */
[C---:B------:R-:W-:Y:S02]  /*10570*/  SEL R27, R25.reuse, R27, !P4 ;  /* 0x0000001b191b7207 */ /* 0x040fe40006000000 */
[----:B--2---:R-:W-:-:S02]  /*10580*/  SEL R0, R25, R0, !P4 ;  /* 0x0000000019007207 */ /* 0x004fc40006000000 */
[C---:B------:R-:W-:Y:S02]  /*10590*/  SEL R24, R25.reuse, R24, !P4 ;  /* 0x0000001819187207 */ /* 0x040fe40006000000 */
[C---:B---3--:R-:W-:Y:S02]  /*105a0*/  SEL R23, R25.reuse, R23, !P4 ;  /* 0x0000001719177207 */ /* 0x048fe40006000000 */
[C---:B------:R-:W-:Y:S02]  /*105b0*/  SEL R22, R25.reuse, R22, !P4 ;  /* 0x0000001619167207 */ /* 0x040fe40006000000 */
[C---:B------:R-:W-:Y:S02]  /*105c0*/  SEL R21, R25.reuse, R21, !P4 ;  /* 0x0000001519157207 */ /* 0x040fe40006000000 */
[C---:B------:R-:W-:Y:S02]  /*105d0*/  SEL R20, R25.reuse, R20, !P4 ;  /* 0x0000001419147207 */ /* 0x040fe40006000000 */
[----:B------:R-:W-:-:S02]  /*105e0*/  SEL R29, R25, R29, !P4 ;  /* 0x0000001d191d7207 */ /* 0x000fc40006000000 */
[----:B----4-:R-:W-:-:S05]  /*105f0*/  SEL R3, R25, R3, !P4 ;  /* 0x0000000319037207 */ /* 0x010fca0006000000 */
[----:B------:R0:W-:Y:S04]  /*10600*/  STL [R1+0x70], R3 ;  /* 0x0000700301007387 */ /* 0x0001e80000100800 */
[----:B0-----:R-:W2:Y:S04]  /*10610*/  LDL.LU R3, [R1+0xca0] ;  /* 0x000ca00001037983 */ /* 0x001ea80000300800 */
[----:B------:R0:W-:Y:S04]  /*10620*/  STL [R1+0x6c], R2 ;  /* 0x00006c0201007387 */ /* 0x0001e80000100800 */
[----:B0-----:R0:W3:Y:S04]  /*10630*/  LDL.LU R2, [R1+0xc9c] ;  /* 0x000c9c0001027983 */ /* 0x0010e80000300800 */
[----:B------:R1:W-:Y:S04]  /*10640*/  STL [R1+0x68], R28 ;  /* 0x0000681c01007387 */ /* 0x0003e80000100800 */
[----:B-1----:R-:W4:Y:S04]  /*10650*/  LDL.LU R28, [R1+0xc98] ;  /* 0x000c9800011c7983 */ /* 0x002f280000300800 */
[----:B------:R1:W-:Y:S04]  /*10660*/  STL [R1+0x64], R27 ;  /* 0x0000641b01007387 */ /* 0x0003e80000100800 */
[----:B-1----:R-:W2:Y:S04]  /*10670*/  LDL.LU R27, [R1+0xc94] ;  /* 0x000c9400011b7983 */ /* 0x002ea80000300800 */
        /* <DEDUP_REMOVED lines=13> */
[----:B-1----:R-:W2:Y:S01]  /*10750*/  LDL.LU R29, [R1+0xc78] ;  /* 0x000c7800011d7983 */ /* 0x002ea20000300800 */
[----:B------:R-:W-:-:S02]  /*10760*/  SEL R19, R25, R19, !P4 ;  /* 0x0000001319137207 */ /* 0x000fc40006000000 */
[C---:B------:R-:W-:Y:S02]  /*10770*/  SEL R18, R25.reuse, R18, !P4 ;  /* 0x0000001219127207 */ /* 0x040fe40006000000 */
[C---:B------:R-:W-:Y:S02]  /*10780*/  SEL R17, R25.reuse, R17, !P4 ;  /* 0x0000001119117207 */ /* 0x040fe40006000000 */
[C---:B------:R-:W-:Y:S02]  /*10790*/  SEL R16, R25.reuse, R16, !P4 ;  /* 0x0000001019107207 */ /* 0x040fe40006000000 */
[C---:B------:R-:W-:Y:S02]  /*107a0*/  SEL R15, R25.reuse, R15, !P4 ;  /* 0x0000000f190f7207 */ /* 0x040fe40006000000 */
[C---:B------:R-:W-:Y:S02]  /*107b0*/  SEL R14, R25.reuse, R14, !P4 ;  /* 0x0000000e190e7207 */ /* 0x040fe40006000000 */
        /* <DEDUP_REMOVED lines=10> */
[----:B--2---:R-:W-:-:S05]  /*10860*/  SEL R29, R25, R29, !P4 ;  /* 0x0000001d191d7207 */ /* 0x004fca0006000000 */
[----:B------:R1:W-:Y:S04]  /*10870*/  STL [R1+0x44], R29 ;  /* 0x0000441d01007387 */ /* 0x0003e80000100800 */
[----:B-1----:R-:W2:Y:S04]  /*10880*/  LDL.LU R29, [R1+0x84] ;  /* 0x00008400011d7983 */ /* 0x002ea80000300800 */
[----:B------:R1:W-:Y:S04]  /*10890*/  STL [R1+0x40], R19 ;  /* 0x0000401301007387 */ /* 0x0003e80000100800 */
[----:B-1----:R-:W3:Y:S04]  /*108a0*/  LDL.LU R19, [R1+0xc74] ;  /* 0x000c740001137983 */ /* 0x002ee80000300800 */
        /* <DEDUP_REMOVED lines=11> */
[----:B-1----:R-:W4:Y:S04]  /*10960*/  LDL.LU R13, [R1+0xc5c] ;  /* 0x000c5c00010d7983 */ /* 0x002f280000300800 */
        /* <DEDUP_REMOVED lines=17> */
[----:B-1----:R-:W4:Y:S01]  /*10a80*/  LDL.LU R4, [R1+0xc38] ;  /* 0x000c380001047983 */ /* 0x002f220000300800 */
[----:B------:R-:W-:-:S05]  /*10a90*/  SEL R26, R25, R26, !P4 ;  /* 0x0000001a191a7207 */ /* 0x000fca0006000000 */
[----:B------:R1:W-:Y:S04]  /*10aa0*/  STL [R1+0xb90], R26 ;  /* 0x000b901a01007387 */ /* 0x0003e80000100800 */
[----:B-1----:R-:W4:Y:S01]  /*10ab0*/  LDL.LU R26, [R1+0x3e8] ;  /* 0x0003e800011a7983 */ /* 0x002f220000300800 */
[----:B--2---:R-:W-:-:S05]  /*10ac0*/  SEL R29, R25, R29, !P4 ;  /* 0x0000001d191d7207 */ /* 0x004fca0006000000 */
[----:B------:R1:W-:Y:S04]  /*10ad0*/  STL [R1+0xb94], R29 ;  /* 0x000b941d01007387 */ /* 0x0003e80000100800 */
[----:B-1----:R-:W2:Y:S01]  /*10ae0*/  LDL.LU R29, [R1+0x3ec] ;  /* 0x0003ec00011d7983 */ /* 0x002ea20000300800 */
[C---:B---3--:R-:W-:Y:S02]  /*10af0*/  SEL R14, R25.reuse, R14, !P4 ;  /* 0x0000000e190e7207 */ /* 0x048fe40006000000 */
[C---:B----4-:R-:W-:Y:S02]  /*10b00*/  SEL R13, R25.reuse, R13, !P4 ;  /* 0x0000000d190d7207 */ /* 0x050fe40006000000 */
        /* <DEDUP_REMOVED lines=8> */
[----:B------:R-:W-:-:S05]  /*10b90*/  SEL R4, R25, R4, !P4 ;  /* 0x0000000419047207 */ /* 0x000fca0006000000 */
[----:B------:R1:W-:Y:S04]  /*10ba0*/  STL [R1+0xb98], R4 ;  /* 0x000b980401007387 */ /* 0x0003e80000100800 */
[----:B-1----:R-:W3:Y:S04]  /*10bb0*/  LDL.LU R4, [R1+0x3f0] ;  /* 0x0003f00001047983 */ /* 0x002ee80000300800 */
        /* <DEDUP_REMOVED lines=17> */
[----:B-1----:R-:W3:Y:S04]  /*10cd0*/  LDL.LU R13, [R1+0x414] ;  /* 0x00041400010d7983 */ /* 0x002ee80000300800 */
[----:B------:R1:W-:Y:S04]  /*10ce0*/  STL [R1+0xbc0], R14 ;  /* 0x000bc00e01007387 */ /* 0x0003e80000100800 */
[----:B-1----:R-:W4:Y:S01]  /*10cf0*/  LDL.LU R14, [R1+0x418] ;  /* 0x00041800010e7983 */ /* 0x002f220000300800 */
[----:B------:R-:W-:-:S02]  /*10d00*/  SEL R15, R25, R15, !P4 ;  /* 0x0000000f190f7207 */ /* 0x000fc40006000000 */
[----:B------:R-:W-:-:S03]  /*10d10*/  SEL R16, R25, R16, !P4 ;  /* 0x0000001019107207 */ /* 0x000fc60006000000 */
[----:B------:R-:W-:Y:S04]  /*10d20*/  STL [R1+0xbc4], R15 ;  /* 0x000bc40f01007387 */ /* 0x000fe80000100800 */
[----:B------:R1:W-:Y:S04]  /*10d30*/  STL [R1+0xbc8], R16 ;  /* 0x000bc81001007387 */ /* 0x0003e80000100800 */
[----:B-1----:R-:W1:Y:S01]  /*10d40*/  S2R R16, SR_TID.X ;  /* 0x0000000000107919 */ /* 0x002e620000002100 */
[----:B------:R-:W-:Y:S02]  /*10d50*/  ISETP.NE.AND P2, PT, RZ, c[0x0][0x178], PT ;  /* 0x00005e00ff007a0c */ /* 0x000fe40003f45270 */
[----:B------:R-:W-:-:S02]  /*10d60*/  SEL R17, R25, R17, !P4 ;  /* 0x0000001119117207 */ /* 0x000fc40006000000 */
[C---:B------:R-:W-:Y:S02]  /*10d70*/  SEL R18, R25.reuse, R18, !P4 ;  /* 0x0000001219127207 */ /* 0x040fe40006000000 */
[----:B------:R-:W-:Y:S02]  /*10d80*/  SEL R19, R25, R19, !P4 ;  /* 0x0000001319137207 */ /* 0x000fe40006000000 */
[----:B-1----:R-:W-:-:S04]  /*10d90*/  SHF.R.U32.HI R15, RZ, 0x4, R16 ;  /* 0x00000004ff0f7819 */ /* 0x002fc80000011610 */
[----:B------:R-:W-:-:S04]  /*10da0*/  SGXT.U32 R15, R15, 0x3 ;  /* 0x000000030f0f781a */ /* 0x000fc80000000000 */
[----:B------:R-:W-:Y:S02]  /*10db0*/  LOP3.LUT R15, R15, 0x30, RZ, 0xfc, !PT ;  /* 0x000000300f0f7812 */ /* 0x000fe400078efcff */
[----:B------:R-:W-:-:S03]  /*10dc0*/  LOP3.LUT R16, R16, 0x3f, RZ, 0xc0, !PT ;  /* 0x0000003f10107812 */ /* 0x000fc600078ec0ff */
[----:B------:R-:W-:Y:S01]  /*10dd0*/  IMAD R15, R15, c[0x0][0x188], RZ ;  /* 0x000062000f0f7a24 */ /* 0x000fe200078e02ff */
[C---:B------:R-:W-:Y:S01]  /*10de0*/  SEL R20, R25.reuse, R20, !P4 ;  /* 0x0000001419147207 */ /* 0x040fe20006000000 */
[----:B------:R-:W-:Y:S01]  /*10df0*/  STL [R1+0xbcc], R17 ;  /* 0x000bcc1101007387 */ /* 0x000fe20000100800 */
[C---:B------:R-:W-:Y:S01]  /*10e00*/  SEL R21, R25.reuse, R21, !P4 ;  /* 0x0000001519157207 */ /* 0x040fe20006000000 */
[----:B------:R-:W-:Y:S01]  /*10e10*/  IMAD R15, R0, 0x8, R15 ;  /* 0x00000008000f7824 */ /* 0x000fe200078e020f */
[C---:B------:R-:W-:Y:S01]  /*10e20*/  SEL R22, R25.reuse, R22, !P4 ;  /* 0x0000001619167207 */ /* 0x040fe20006000000 */
[----:B------:R-:W-:Y:S01]  /*10e30*/  STL [R1+0xbd0], R18 ;  /* 0x000bd01201007387 */ /* 0x000fe20000100800 */
[C---:B------:R-:W-:Y:S01]  /*10e40*/  SEL R23, R25.reuse, R23, !P4 ;  /* 0x0000001719177207 */ /* 0x040fe20006000000 */
[----:B------:R-:W-:Y:S01]  /*10e50*/  IMAD R16, R16, c[0x0][0x18c], RZ ;  /* 0x0000630010107a24 */ /* 0x000fe200078e02ff */
[C---:B------:R-:W-:Y:S01]  /*10e60*/  SEL R24, R25.reuse, R24, !P4 ;  /* 0x0000001819187207 */ /* 0x040fe20006000000 */
[----:B------:R-:W-:Y:S01]  /*10e70*/  STL [R1+0xbd4], R19 ;  /* 0x000bd41301007387 */ /* 0x000fe20000100800 */
[C---:B------:R-:W-:Y:S01]  /*10e80*/  SEL R27, R25.reuse, R27, !P4 ;  /* 0x0000001b191b7207 */ /* 0x040fe20006000000 */
[----:B------:R-:W-:Y:S01]  /*10e90*/  IMAD R15, R0, 0x8, R15 ;  /* 0x00000008000f7824 */ /* 0x000fe200078e020f */
[C---:B------:R-:W-:Y:S01]  /*10ea0*/  SEL R28, R25.reuse, R28, !P4 ;  /* 0x0000001c191c7207 */ /* 0x040fe20006000000 */
[----:B------:R-:W-:Y:S01]  /*10eb0*/  STL [R1+0xbd8], R20 ;  /* 0x000bd81401007387 */ /* 0x000fe20000100800 */
[----:B------:R-:W-:-:S03]  /*10ec0*/  SEL R25, R25, R3, !P4 ;  /* 0x0000000319197207 */ /* 0x000fc60006000000 */
[----:B------:R-:W-:Y:S01]  /*10ed0*/  STL [R1+0xbdc], R21 ;  /* 0x000bdc1501007387 */ /* 0x000fe20000100800 */
[----:B------:R-:W-:Y:S01]  /*10ee0*/  LEA.HI.X.SX32 R3, R16, c[0x0][0x16c], 0x1, P6 ;  /* 0x00005b0010037a11 */ /* 0x000fe200030f0eff */
[----:B------:R-:W-:Y:S02]  /*10ef0*/  IMAD R0, R0, 0x8, R15 ;  /* 0x0000000800007824 */ /* 0x000fe400078e020f */
[----:B------:R-:W-:Y:S01]  /*10f00*/  STL [R1+0xbe0], R22 ;  /* 0x000be01601007387 */ /* 0x000fe20000100800 */
[----:B------:R-:W-:-:S03]  /*10f10*/  @!P2 LOP3.LUT R2, RZ, c[0x0][0x178], RZ, 0x33, !PT ;  /* 0x00005e00ff02aa12 */ /* 0x000fc600078e33ff */
[----:B------:R-:W-:Y:S04]  /*10f20*/  STL [R1+0xbe4], R23 ;  /* 0x000be41701007387 */ /* 0x000fe80000100800 */
[----:B------:R-:W-:Y:S04]  /*10f30*/  STL [R1+0xbe8], R24 ;  /* 0x000be81801007387 */ /* 0x000fe80000100800 */
[----:B------:R-:W-:Y:S04]  /*10f40*/  STL [R1+0xbec], R27 ;  /* 0x000bec1b01007387 */ /* 0x000fe80000100800 */
[----:B------:R-:W-:Y:S04]  /*10f50*/  STL [R1+0xbf0], R28 ;  /* 0x000bf01c01007387 */ /* 0x000fe80000100800 */
[----:B------:R-:W-:Y:S04]  /*10f60*/  STL [R1+0xbf4], R25 ;  /* 0x000bf41901007387 */ /* 0x000fe80000100800 */
[----:B------:R2:W-:Y:S04]  /*10f70*/  STL [R1+0xbf8], R3 ;  /* 0x000bf80301007387 */ /* 0x0005e80000100800 */
[----:B------:R-:W-:Y:S04]  /*10f80*/  STL [R1+0xb30], R0 ;  /* 0x000b300001007387 */ /* 0x000fe80000100800 */
[----:B------:R3:W-:Y:S01]  /*10f90*/  STL [R1+0xbfc], R2 ;  /* 0x000bfc0201007387 */ /* 0x0007e20000100800 */
[----:B--2---:R-:W-:-:S02]  /*10fa0*/  IMAD R3, R12, c[0x0][0x190], RZ ;  /* 0x000064000c037a24 */ /* 0x004fc400078e02ff */
[----:B---3--:R-:W-:Y:S02]  /*10fb0*/  IMAD R2, R13, c[0x0][0x190], RZ ;  /* 0x000064000d027a24 */ /* 0x008fe400078e02ff */
[----:B----4-:R-:W-:-:S05]  /*10fc0*/  IMAD R0, R14, c[0x0][0x190], RZ ;  /* 0x000064000e007a24 */ /* 0x010fca00078e02ff */
[----:B------:R1:W-:Y:S04]  /*10fd0*/  STL [R1+0x84], R0 ;  /* 0x0000840001007387 */ /* 0x0003e80000100800 */
[----:B------:R2:W-:Y:S01]  /*10fe0*/  STL [R1+0xc8], R2 ;  /* 0x0000c80201007387 */ /* 0x0005e20000100800 */
[----:B-1----:R-:W-:-:S03]  /*10ff0*/  IMAD R0, R11, c[0x0][0x190], RZ ;  /* 0x000064000b007a24 */ /* 0x002fc600078e02ff */
[----:B------:R1:W-:Y:S01]  /*11000*/  STL [R1+0xcc], R3 ;  /* 0x0000cc0301007387 */ /* 0x0003e20000100800 */
[----:B--2---:R-:W-:-:S03]  /*11010*/  IMAD R2, R10, c[0x0][0x190], RZ ;  /* 0x000064000a027a24 */ /* 0x004fc600078e02ff */
[----:B------:R2:W-:Y:S04]  /*11020*/  STL [R1+0xd4], R0 ;  /* 0x0000d40001007387 */ /* 0x0005e80000100800 */
[----:B------:R3:W-:Y:S01]  /*11030*/  STL [R1+0xdc], R2 ;  /* 0x0000dc0201007387 */ /* 0x0007e20000100800 */
[----:B-1----:R-:W-:Y:S02]  /*11040*/  IMAD R3, R9, c[0x0][0x190], RZ ;  /* 0x0000640009037a24 */ /* 0x002fe400078e02ff */
[----:B--2---:R-:W-:-:S03]  /*11050*/  IMAD R0, R8, c[0x0][0x190], RZ ;  /* 0x0000640008007a24 */ /* 0x004fc600078e02ff */
[----:B------:R1:W-:Y:S01]  /*11060*/  STL [R1+0xe0], R3 ;  /* 0x0000e00301007387 */ /* 0x0003e20000100800 */
[----:B---3--:R-:W-:-:S03]  /*11070*/  IMAD R2, R7, c[0x0][0x190], RZ ;  /* 0x0000640007027a24 */ /* 0x008fc600078e02ff */
[----:B------:R2:W-:Y:S04]  /*11080*/  STL [R1+0xe4], R0 ;  /* 0x0000e40001007387 */ /* 0x0005e80000100800 */
[----:B------:R3:W-:Y:S01]  /*11090*/  STL [R1+0xfc], R2 ;  /* 0x0000fc0201007387 */ /* 0x0007e20000100800 */
[----:B-1----:R-:W-:Y:S02]  /*110a0*/  IMAD R3, R6, c[0x0][0x190], RZ ;  /* 0x0000640006037a24 */ /* 0x002fe400078e02ff */
[----:B--2---:R-:W-:-:S03]  /*110b0*/  IMAD R0, R5, c[0x0][0x190], RZ ;  /* 0x0000640005007a24 */ /* 0x004fc600078e02ff */
[----:B------:R-:W-:Y:S01]  /*110c0*/  STL [R1+0x104], R3 ;  /* 0x0001040301007387 */ /* 0x000fe20000100800 */
[----:B---3--:R-:W-:-:S03]  /*110d0*/  IMAD R2, R4, c[0x0][0x190], RZ ;  /* 0x0000640004027a24 */ /* 0x008fc600078e02ff */
[----:B------:R-:W-:Y:S04]  /*110e0*/  STL [R1+0x11c], R0 ;  /* 0x00011c0001007387 */ /* 0x000fe80000100800 */
[----:B------:R1:W-:Y:S04]  /*110f0*/  STL [R1+0x124], R2 ;  /* 0x0001240201007387 */ /* 0x0003e80000100800 */
[----:B-1----:R-:W2:Y:S01]  /*11100*/  LDL.LU R2, [R1+0x3dc] ;  /* 0x0003dc0001027983 */ /* 0x002ea20000300800 */
[----:B------:R-:W-:Y:S02]  /*11110*/  IMAD R3, R29, c[0x0][0x190], RZ ;  /* 0x000064001d037a24 */ /* 0x000fe400078e02ff */
[----:B------:R-:W-:-:S03]  /*11120*/  IMAD R0, R26, c[0x0][0x190], RZ ;  /* 0x000064001a007a24 */ /* 0x000fc600078e02ff */
[----:B------:R-:W-:Y:S04]  /*11130*/  STL [R1+0x13c], R3 ;  /* 0x00013c0301007387 */ /* 0x000fe80000100800 */
[----:B--2---:R1:W-:Y:S04]  /*11140*/  STL [R1+0xc30], R2 ;  /* 0x000c300201007387 */ /* 0x0043e80000100800 */
[----:B------:R-:W-:Y:S04]  /*11150*/  STL [R1+0x15c], R0 ;  /* 0x00015c0001007387 */ /* 0x000fe80000100800 */
[----:B-1----:R-:W2:Y:S04]  /*11160*/  LDL.LU R2, [R1+0x3e0] ;  /* 0x0003e00001027983 */ /* 0x002ea80000300800 */
[----:B--2---:R1:W-:Y:S04]  /*11170*/  STL [R1+0xc34], R2 ;  /* 0x000c340201007387 */ /* 0x0043e80000100800 */
[----:B-1----:R-:W2:Y:S04]  /*11180*/  LDL.LU R2, [R1+0x3e4] ;  /* 0x0003e40001027983 */ /* 0x002ea80000300800 */
[----:B------:R-:W3:Y:S04]  /*11190*/  LDL.LU R0, [R1+0x3d8] ;  /* 0x0003d80001007983 */ /* 0x000ee80000300800 */
[----:B------:R-:W4:Y:S04]  /*111a0*/  LDL.LU R3, [R1+0x3d4] ;  /* 0x0003d40001037983 */ /* 0x000f280000300800 */
        /* <DEDUP_REMOVED lines=25> */
[----:B------:R-:W3:Y:S01]  /*11340*/  LDL.LU R26, [R1+0x36c] ;  /* 0x00036c00011a7983 */ /* 0x000ee20000300800 */
[----:B--2---:R-:W-:-:S05]  /*11350*/  IMAD R2, R2, c[0x0][0x190], RZ ;  /* 0x0000640002027a24 */ /* 0x004fca00078e02ff */
[----:B------:R1:W-:Y:S04]  /*11360*/  STL [R1+0x164], R2 ;  /* 0x0001640201007387 */ /* 0x0003e80000100800 */
[----:B-1----:R-:W2:Y:S02]  /*11370*/  LDL.LU R2, [R1+0xc34] ;  /* 0x000c340001027983 */ /* 0x002ea40000300800 */
[----:B--2---:R-:W-:-:S05]  /*11380*/  IMAD R2, R2, c[0x0][0x190], RZ ;  /* 0x0000640002027a24 */ /* 0x004fca00078e02ff */
[----:B------:R1:W-:Y:S04]  /*11390*/  STL [R1+0x16c], R2 ;  /* 0x00016c0201007387 */ /* 0x0003e80000100800 */
[----:B-1----:R-:W2:Y:S01]  /*113a0*/  LDL.LU R2, [R1+0xc30] ;  /* 0x000c300001027983 */ /* 0x002ea20000300800 */
[----:B---3--:R-:W-:Y:S02]  /*113b0*/  IMAD R0, R0, c[0x0][0x190], RZ ;  /* 0x0000640000007a24 */ /* 0x008fe400078e02ff */
[----:B--2---:R-:W-:-:S05]  /*113c0*/  IMAD R2, R2, c[0x0][0x190], RZ ;  /* 0x0000640002027a24 */ /* 0x004fca00078e02ff */
[----:B------:R4:W-:Y:S04]  /*113d0*/  STL [R1+0x19c], R2 ;  /* 0x00019c0201007387 */ /* 0x0009e80000100800 */
[----:B------:R1:W-:Y:S01]  /*113e0*/  STL [R1+0x1d4], R0 ;  /* 0x0001d40001007387 */ /* 0x0003e20000100800 */
[----:B----4-:R-:W-:Y:S02]  /*113f0*/  IMAD R2, R3, c[0x0][0x190], RZ ;  /* 0x0000640003027a24 */ /* 0x010fe400078e02ff */
[----:B------:R-:W-:Y:S02]  /*11400*/  IMAD R3, R25, c[0x0][0x190], RZ ;  /* 0x0000640019037a24 */ /* 0x000fe400078e02ff */
[----:B-1----:R-:W-:Y:S01]  /*11410*/  IMAD R0, R28, c[0x0][0x190], RZ ;  /* 0x000064001c007a24 */ /* 0x002fe200078e02ff */
[----:B------:R1:W-:Y:S04]  /*11420*/  STL [R1+0x1ec], R2 ;  /* 0x0001ec0201007387 */ /* 0x0003e80000100800 */
[----:B------:R2:W-:Y:S01]  /*11430*/  STL [R1+0x21c], R3 ;  /* 0x00021c0301007387 */ /* 0x0005e20000100800 */
[----:B-1----:R-:W-:-:S03]  /*11440*/  IMAD R2, R27, c[0x0][0x190], RZ ;  /* 0x000064001b027a24 */ /* 0x002fc600078e02ff */
[----:B------:R1:W-:Y:S01]  /*11450*/  STL [R1+0x224], R0 ;  /* 0x0002240001007387 */ /* 0x0003e20000100800 */
[----:B--2---:R-:W-:-:S03]  /*11460*/  IMAD R3, R24, c[0x0][0x190], RZ ;  /* 0x0000640018037a24 */ /* 0x004fc600078e02ff */
        /* <DEDUP_REMOVED lines=571> */
[----:B----4-:R-:W-:Y:S02]  /*13820*/  IMAD R25, R25, c[0x0][0x190], RZ ;  /* 0x0000640019197a24 */ /* 0x010fe400078e02ff */
[----:B------:R-:W-:Y:S02]  /*13830*/  IMAD R28, R28, c[0x0][0x190], RZ ;  /* 0x000064001c1c7a24 */ /* 0x000fe400078e02ff */
[----:B------:R-:W-:-:S02]  /*13840*/  IMAD R27, R27, c[0x0][0x190], RZ ;  /* 0x000064001b1b7a24 */ /* 0x000fc400078e02ff */
[----:B------:R-:W-:Y:S02]  /*13850*/  IMAD R24, R24, c[0x0][0x190], RZ ;  /* 0x0000640018187a24 */ /* 0x000fe400078e02ff */
[----:B------:R-:W-:Y:S02]  /*13860*/  IMAD R23, R23, c[0x0][0x190], RZ ;  /* 0x0000640017177a24 */ /* 0x000fe400078e02ff */
[----:B------:R-:W-:Y:S02]  /*13870*/  IMAD R22, R22, c[0x0][0x190], RZ ;  /* 0x0000640016167a24 */ /* 0x000fe400078e02ff */
[----:B------:R-:W-:Y:S02]  /*13880*/  IMAD R21, R21, c[0x0][0x190], RZ ;  /* 0x0000640015157a24 */ /* 0x000fe400078e02ff */
        /* <DEDUP_REMOVED lines=19> */
[----:B--2---:R-:W-:-:S05]  /*139c0*/  IMAD R2, R2, c[0x0][0x190], RZ ;  /* 0x0000640002027a24 */ /* 0x004fca00078e02ff */
[----:B------:R1:W-:Y:S04]  /*139d0*/  STL [R1+0x74], R2 ;  /* 0x0000740201007387 */ /* 0x0003e80000100800 */
[----:B-1----:R-:W2:Y:S04]  /*139e0*/  LDL.LU R2, [R1+0xbfc] ;  /* 0x000bfc0001027983 */ /* 0x002ea80000300800 */
        /* <DEDUP_REMOVED lines=54> */
[----:B------:R-:W-:-:S05]  /*13d50*/  IMAD R0, R0, c[0x0][0x190], RZ ;  /* 0x0000640000007a24 */ /* 0x000fca00078e02ff */
[----:B------:R1:W-:Y:S01]  /*13d60*/  STL [R1+0x4], R0 ;  /* 0x0000040001007387 */ /* 0x0003e20000100800 */
[----:B--2---:R-:W-:Y:S02]  /*13d70*/  IMAD R19, R19, c[0x0][0x190], RZ ;  /* 0x0000640013137a24 */ /* 0x004fe400078e02ff */
[----:B---3--:R-:W-:Y:S02]  /*13d80*/  IMAD R18, R18, c[0x0][0x190], RZ ;  /* 0x0000640012127a24 */ /* 0x008fe400078e02ff */
[----:B----4-:R-:W-:Y:S02]  /*13d90*/  IMAD R17, R17, c[0x0][0x190], RZ ;  /* 0x0000640011117a24 */ /* 0x010fe400078e02ff */
        /* <DEDUP_REMOVED lines=13> */
[----:B-1----:R-:W-:Y:S02]  /*13e70*/  IMAD R0, R26, c[0x0][0x190], RZ ;  /* 0x000064001a007a24 */ /* 0x002fe400078e02ff */
[----:B------:R-:W2:Y:S04]  /*13e80*/  LDL.LU R26, [R1+0xb8c] ;  /* 0x000b8c00011a7983 */ /* 0x000ea80000300800 */
[----:B------:R-:W-:Y:S04]  /*13e90*/  STL [R1+0xb4c], R29 ;  /* 0x000b4c1d01007387 */ /* 0x000fe80000100800 */
[----:B------:R1:W-:Y:S02]  /*13ea0*/  STL [R1], R0 ;  /* 0x0000000001007387 */ /* 0x0003e40000100800 */
[----:B-1----:R-:W-:-:S05]  /*13eb0*/  IMAD R0, R4, c[0x0][0x190], RZ ;  /* 0x0000640004007a24 */ /* 0x002fca00078e02ff */
[----:B------:R-:W-:Y:S04]  /*13ec0*/  STL [R1+0xb48], R0 ;  /* 0x000b480001007387 */ /* 0x000fe80000100800 */
[----:B------:R-:W-:Y:S04]  /*13ed0*/  STL [R1+0xb44], R5 ;  /* 0x000b440501007387 */ /* 0x000fe80000100800 */
[----:B------:R1:W-:Y:S04]  /*13ee0*/  STL [R1+0xb40], R6 ;  /* 0x000b400601007387 */ /* 0x0003e80000100800 */
[----:B-1----:R-:W2:Y:S04]  /*13ef0*/  LDL.LU R6, [R1+0xc8] ;  /* 0x0000c80001067983 */ /* 0x002ea80000300800 */
[----:B------:R1:W-:Y:S04]  /*13f00*/  STL [R1+0xb3c], R7 ;  /* 0x000b3c0701007387 */ /* 0x0003e80000100800 */
[----:B-1----:R-:W3:Y:S04]  /*13f10*/  LDL.LU R7, [R1+0x164] ;  /* 0x0001640001077983 */ /* 0x002ee80000300800 */
[----:B------:R1:W-:Y:S04]  /*13f20*/  STL [R1+0xb38], R8 ;  /* 0x000b380801007387 */ /* 0x0003e80000100800 */
[----:B-1----:R-:W4:Y:S04]  /*13f30*/  LDL.LU R8, [R1+0x15c] ;  /* 0x00015c0001087983 */ /* 0x002f280000300800 */
        /* <DEDUP_REMOVED lines=22> */
[----:B------:R-:W-:-:S02]  /*140a0*/  IMAD R20, R20, c[0x0][0x190], RZ ;  /* 0x0000640014147a24 */ /* 0x000fc400078e02ff */
[----:B------:R-:W-:Y:S02]  /*140b0*/  IMAD R21, R21, c[0x0][0x190], RZ ;  /* 0x0000640015157a24 */ /* 0x000fe400078e02ff */
[----:B------:R-:W-:Y:S02]  /*140c0*/  IMAD R22, R22, c[0x0][0x190], RZ ;  /* 0x0000640016167a24 */ /* 0x000fe400078e02ff */
[----:B------:R-:W-:Y:S01]  /*140d0*/  IMAD R23, R23, c[0x0][0x190], RZ ;  /* 0x0000640017177a24 */ /* 0x000fe200078e02ff */
[----:B------:R3:W-:Y:S01]  /*140e0*/  STL [R1+0xb78], R20 ;  /* 0x000b781401007387 */ /* 0x0007e20000100800 */
[----:B------:R-:W-:-:S03]  /*140f0*/  IMAD R24, R24, c[0x0][0x190], RZ ;  /* 0x0000640018187a24 */ /* 0x000fc600078e02ff */
[----:B------:R-:W-:Y:S01]  /*14100*/  STL [R1+0xb7c], R21 ;  /* 0x000b7c1501007387 */ /* 0x000fe20000100800 */
[----:B------:R-:W-:-:S03]  /*14110*/  IMAD R4, R2, c[0x0][0x184], RZ ;  /* 0x0000610002047a24 */ /* 0x000fc600078e02ff */
[----:B------:R-:W-:Y:S04]  /*14120*/  STL [R1+0xb80], R22 ;  /* 0x000b801601007387 */ /* 0x000fe80000100800 */
[----:B------:R-:W-:Y:S04]  /*14130*/  STL [R1+0xb84], R23 ;  /* 0x000b841701007387 */ /* 0x000fe80000100800 */
[----:B------:R-:W-:Y:S04]  /*14140*/  STL [R1+0xb88], R24 ;  /* 0x000b881801007387 */ /* 0x000fe80000100800 */
[----:B------:R-:W4:Y:S01]  /*14150*/  LDL.LU R5, [R1+0x16c] ;  /* 0x00016c0001057983 */ /* 0x000f220000300800 */
[----:B--2---:R-:W-:-:S02]  /*14160*/  LEA R0, P2, R6, R26, 0x1 ;  /* 0x0000001a06007211 */ /* 0x004fc400078408ff */
[-C--:B---3--:R-:W-:Y:S02]  /*14170*/  LEA R20, P6, R15, R26.reuse, 0x1 ;  /* 0x0000001a0f147211 */ /* 0x088fe400078c08ff */
[----:B----4-:R-:W-:-:S05]  /*14180*/  LEA R2, P3, R19, R26, 0x1 ;  /* 0x0000001a13027211 */ /* 0x010fca00078608ff */
[----:B------:R1:W-:Y:S04]  /*14190*/  STL [R1+0x310], R2 ;  /* 0x0003100201007387 */ /* 0x0003e80000100800 */
[----:B------:R2:W-:Y:S04]  /*141a0*/  STL [R1+0x318], R0 ;  /* 0x0003180001007387 */ /* 0x0005e80000100800 */
[----:B------:R-:W3:Y:S01]  /*141b0*/  LDL.LU R29, [R1+0x19c] ;  /* 0x00019c00011d7983 */ /* 0x000ee20000300800 */
[-C--:B-1----:R-:W-:Y:S02]  /*141c0*/  LEA R2, P1, R18, R26.reuse, 0x1 ;  /* 0x0000001a12027211 */ /* 0x082fe400078208ff */
[----:B--2---:R-:W-:-:S03]  /*141d0*/  LEA R0, P0, R17, R26, 0x1 ;  /* 0x0000001a11007211 */ /* 0x004fc600078008ff */
[----:B------:R1:W-:Y:S04]  /*141e0*/  STL [R1+0x320], R2 ;  /* 0x0003200201007387 */ /* 0x0003e80000100800 */
[----:B------:R2:W-:Y:S01]  /*141f0*/  STL [R1+0x328], R0 ;  /* 0x0003280001007387 */ /* 0x0005e20000100800 */
[----:B-1----:R-:W-:-:S03]  /*14200*/  LEA R2, P4, R16, R26, 0x1 ;  /* 0x0000001a10027211 */ /* 0x002fc600078808ff */
[----:B--2---:R-:W2:Y:S04]  /*14210*/  LDL.LU R0, [R1+0x1d4] ;  /* 0x0001d40001007983 */ /* 0x004ea80000300800 */
[----:B------:R1:W-:Y:S04]  /*14220*/  STL [R1+0x330], R2 ;  /* 0x0003300201007387 */ /* 0x0003e80000100800 */
[----:B------:R4:W-:Y:S01]  /*14230*/  STL [R1+0x338], R20 ;  /* 0x0003381401007387 */ /* 0x0009e20000100800 */
[----:B-1----:R-:W-:Y:S02]  /*14240*/  LEA R2, P5, R14, R26, 0x1 ;  /* 0x0000001a0e027211 */ /* 0x002fe400078a08ff */
[----:B----4-:R-:W-:-:S02]  /*14250*/  LEA.HI.X.SX32 R20, R19, R3, 0x1, P3 ;  /* 0x0000000313147211 */ /* 0x010fc400018f0eff */
[----:B------:R-:W4:Y:S04]  /*14260*/  LDL.LU R19, [R1+0x1ec] ;  /* 0x0001ec0001137983 */ /* 0x000f280000300800 */
[----:B------:R-:W-:Y:S04]  /*14270*/  STL [R1+0x340], R2 ;  /* 0x0003400201007387 */ /* 0x000fe80000100800 */
[----:B------:R1:W-:Y:S02]  /*14280*/  STL [R1+0x30c], R20 ;  /* 0x00030c1401007387 */ /* 0x0003e40000100800 */
[----:B-1----:R-:W-:-:S02]  /*14290*/  LEA.HI.X.SX32 R20, R6, R3, 0x1, P2 ;  /* 0x0000000306147211 */ /* 0x002fc400010f0eff */
[----:B------:R-:W4:Y:S01]  /*142a0*/  LDL.LU R6, [R1+0x21c] ;  /* 0x00021c0001067983 */ /* 0x000f220000300800 */
[----:B------:R-:W-:-:S05]  /*142b0*/  LEA R2, P3, R13, R26, 0x1 ;  /* 0x0000001a0d027211 */ /* 0x000fca00078608ff */
[----:B------:R-:W-:Y:S04]  /*142c0*/  STL [R1+0x348], R2 ;  /* 0x0003480201007387 */ /* 0x000fe80000100800 */
[----:B------:R1:W-:Y:S02]  /*142d0*/  STL [R1+0x314], R20 ;  /* 0x0003141401007387 */ /* 0x0003e40000100800 */
[----:B-1----:R-:W-:Y:S02]  /*142e0*/  LEA.HI.X.SX32 R20, R18, R3, 0x1, P1 ;  /* 0x0000000312147211 */ /* 0x002fe400008f0eff */
        /* <DEDUP_REMOVED lines=12> */
[----:B------:R1:W-:Y:S04]  /*143b0*/  STL [R1+0x360], R2 ;  /* 0x0003600201007387 */ /* 0x0003e80000100800 */
[----:B------:R0:W-:Y:S01]  /*143c0*/  STL [R1+0x32c], R20 ;  /* 0x00032c1401007387 */ /* 0x0001e20000100800 */
[----:B-1----:R-:W-:Y:S02]  /*143d0*/  LEA R2, P4, R9, R26, 0x1 ;  /* 0x0000001a09027211 */ /* 0x002fe400078808ff */
[-C--:B0-----:R-:W-:Y:S02]  /*143e0*/  LEA.HI.X.SX32 R20, R15, R3.reuse, 0x1, P6 ;  /* 0x000000030f147211 */ /* 0x081fe400030f0eff */
[----:B------:R-:W4:Y:S04]  /*143f0*/  LDL.LU R15, [R1+0x2b8] ;  /* 0x0002b800010f7983 */ /* 0x000f280000300800 */
[----:B------:R-:W-:Y:S04]  /*14400*/  STL [R1+0x368], R2 ;  /* 0x0003680201007387 */ /* 0x000fe80000100800 */
[----:B------:R0:W-:Y:S02]  /*14410*/  STL [R1+0x334], R20 ;  /* 0x0003341401007387 */ /* 0x0001e40000100800 */
[----:B0-----:R-:W-:-:S02]  /*14420*/  LEA.HI.X.SX32 R20, R14, R3, 0x1, P5 ;  /* 0x000000030e147211 */ /* 0x001fc400028f0eff */
[----:B------:R-:W4:Y:S01]  /*14430*/  LDL.LU R14, [R1+0x2c0] ;  /* 0x0002c000010e7983 */ /* 0x000f220000300800 */
[----:B------:R-:W-:-:S05]  /*14440*/  LEA R2, P6, R8, R26, 0x1 ;  /* 0x0000001a08027211 */ /* 0x000fca00078c08ff */
[----:B------:R-:W-:Y:S04]  /*14450*/  STL [R1+0x370], R2 ;  /* 0x0003700201007387 */ /* 0x000fe80000100800 */
[----:B------:R0:W-:Y:S02]  /*14460*/  STL [R1+0x33c], R20 ;  /* 0x00033c1401007387 */ /* 0x0001e40000100800 */
[----:B0-----:R-:W-:Y:S02]  /*14470*/  LEA.HI.X.SX32 R20, R13, R3, 0x1, P3 ;  /* 0x000000030d147211 */ /* 0x001fe400018f0eff */
[----:B------:R-:W4:Y:S01]  /*14480*/  LDL.LU R13, [R1+0x2f0] ;  /* 0x0002f000010d7983 */ /* 0x000f220000300800 */
[----:B------:R-:W-:-:S05]  /*14490*/  LEA R2, P5, R7, R26, 0x1 ;  /* 0x0000001a07027211 */ /* 0x000fca00078a08ff */
[----:B------:R0:W-:Y:S04]  /*144a0*/  STL [R1+0x378], R2 ;  /* 0x0003780201007387 */ /* 0x0001e80000100800 */
[----:B------:R1:W-:Y:S01]  /*144b0*/  STL [R1+0x344], R20 ;  /* 0x0003441401007387 */ /* 0x0003e20000100800 */
[----:B0-----:R-:W-:Y:S02]  /*144c0*/  LEA R2, P3, R5, R26, 0x1 ;  /* 0x0000001a05027211 */ /* 0x001fe400078608ff */
[-C--:B-1----:R-:W-:Y:S02]  /*144d0*/  LEA.HI.X.SX32 R20, R12, R3.reuse, 0x1, P2 ;  /* 0x000000030c147211 */ /* 0x082fe400010f0eff */
[----:B------:R-:W4:Y:S04]  /*144e0*/  LDL.LU R12, [R1+0x300] ;  /* 0x00030000010c7983 */ /* 0x000f280000300800 */
[----:B------:R-:W-:Y:S04]  /*144f0*/  STL [R1+0x380], R2 ;  /* 0x0003800201007387 */ /* 0x000fe80000100800 */
[----:B------:R0:W-:Y:S02]  /*14500*/  STL [R1+0x34c], R20 ;  /* 0x00034c1401007387 */ /* 0x0001e40000100800 */
[----:B0-----:R-:W-:-:S02]  /*14510*/  LEA.HI.X.SX32 R20, R11, R3, 0x1, P1 ;  /* 0x000000030b147211 */ /* 0x001fc400008f0eff */
[----:B------:R-:W4:Y:S01]  /*14520*/  LDL.LU R11, [R1+0x3dc] ;  /* 0x0003dc00010b7983 */ /* 0x000f220000300800 */
[----:B---3--:R-:W-:-:S05]  /*14530*/  LEA R2, P2, R29, R26, 0x1 ;  /* 0x0000001a1d027211 */ /* 0x008fca00078408ff */
[----:B------:R-:W-:Y:S04]  /*14540*/  STL [R1+0x388], R2 ;  /* 0x0003880201007387 */ /* 0x000fe80000100800 */
[----:B------:R0:W-:Y:S02]  /*14550*/  STL [R1+0x354], R20 ;  /* 0x0003541401007387 */ /* 0x0001e40000100800 */
[----:B0-----:R-:W-:Y:S02]  /*14560*/  LEA.HI.X.SX32 R20, R10, R3, 0x1, P0 ;  /* 0x000000030a147211 */ /* 0x001fe400000f0eff */
[----:B------:R-:W3:Y:S01]  /*14570*/  LDL.LU R10, [R1+0x3e4] ;  /* 0x0003e400010a7983 */ /* 0x000ee20000300800 */
[----:B--2---:R-:W-:-:S05]  /*14580*/  LEA R2, P1, R0, R26, 0x1 ;  /* 0x0000001a00027211 */ /* 0x004fca00078208ff */
[----:B------:R-:W-:Y:S04]  /*14590*/  STL [R1+0x390], R2 ;  /* 0x0003900201007387 */ /* 0x000fe80000100800 */
[----:B------:R0:W-:Y:S02]  /*145a0*/  STL [R1+0x35c], R20 ;  /* 0x00035c1401007387 */ /* 0x0001e40000100800 */
[----:B0-----:R-:W-:Y:S02]  /*145b0*/  LEA.HI.X.SX32 R20, R9, R3, 0x1, P4 ;  /* 0x0000000309147211 */ /* 0x001fe400020f0eff */
[----:B------:R-:W2:Y:S01]  /*145c0*/  LDL.LU R9, [R1+0x3ec] ;  /* 0x0003ec0001097983 */ /* 0x000ea20000300800 */
[----:B----4-:R-:W-:-:S05]  /*145d0*/  LEA R2, P0, R19, R26, 0x1 ;  /* 0x0000001a13027211 */ /* 0x010fca00078008ff */
        /* <DEDUP_REMOVED lines=60> */
[----:B------:R-:W-:Y:S04]  /*149a0*/  STL [R1+0x3f8], R2 ;  /* 0x0003f80201007387 */ /* 0x000fe80000100800 */
[----:B------:R0:W-:Y:S02]  /*149b0*/  STL [R1+0x3c4], R20 ;  /* 0x0003c41401007387 */ /* 0x0001e40000100800 */
[-C--:B0-----:R-:W-:Y:S02]  /*149c0*/  LEA.HI.X.SX32 R20, R13, R3.reuse, 0x1, P0 ;  /* 0x000000030d147211 */ /* 0x081fe400000f0eff */
[----:B------:R-:W-:Y:S01]  /*149d0*/  LEA R2, P1, R7, R26, 0x1 ;  /* 0x0000001a07027211 */ /* 0x000fe200078208ff */
        /* <DEDUP_REMOVED lines=637> */
[----:B------:R0:W-:Y:S01]  /*171b0*/  STL [R1+0x7c4], R20 ;  /* 0x0007c41401007387 */ /* 0x0001e20000100800 */
[-C--:B------:R-:W-:Y:S02]  /*171c0*/  LEA.HI.X.SX32 R19, R19, R3.reuse, 0x1, P5 ;  /* 0x0000000313137211 */ /* 0x080fe400028f0eff */
[-C--:B0-----:R-:W-:Y:S02]  /*171d0*/  LEA.HI.X.SX32 R20, R0, R3.reuse, 0x1, P6 ;  /* 0x0000000300147211 */ /* 0x081fe400030f0eff */
[----:B------:R-:W-:Y:S01]  /*171e0*/  LEA R2, P4, R15, R26, 0x1 ;  /* 0x0000001a0f027211 */ /* 0x000fe200078808ff */
[----:B------:R-:W4:Y:S04]  /*171f0*/  LDL.LU R0, [R1+0x118] ;  /* 0x0001180001007983 */ /* 0x000f280000300800 */
[----:B------:R-:W-:Y:S04]  /*17200*/  STL [R1+0x800], R2 ;  /* 0x0008000201007387 */ /* 0x000fe80000100800 */
[----:B------:R0:W-:Y:S04]  /*17210*/  STL [R1+0x7cc], R20 ;  /* 0x0007cc1401007387 */ /* 0x0001e80000100800 */
[----:B0-----:R-:W4:Y:S01]  /*17220*/  LDL.LU R20, [R1+0x114] ;  /* 0x0001140001147983 */ /* 0x001f220000300800 */
[----:B------:R-:W-:-:S02]  /*17230*/  LEA.HI.X.SX32 R18, R18, R3, 0x1, P2 ;  /* 0x0000000312127211 */ /* 0x000fc400010f0eff */
[----:B------:R-:W-:Y:S02]  /*17240*/  LEA.HI.X.SX32 R17, R17, R3, 0x1, P1 ;  /* 0x0000000311117211 */ /* 0x000fe400008f0eff */
[----:B---3--:R-:W-:-:S05]  /*17250*/  LEA R2, P6, R14, R26, 0x1 ;  /* 0x0000001a0e027211 */ /* 0x008fca00078c08ff */
[----:B------:R-:W-:Y:S04]  /*17260*/  STL [R1+0x808], R2 ;  /* 0x0008080201007387 */ /* 0x000fe80000100800 */
[----:B------:R0:W-:Y:S02]  /*17270*/  STL [R1+0x7d4], R19 ;  /* 0x0007d41301007387 */ /* 0x0001e40000100800 */
[----:B0-----:R-:W-:Y:S02]  /*17280*/  LEA.HI.X.SX32 R19, R6, R3, 0x1, P3 ;  /* 0x0000000306137211 */ /* 0x001fe400018f0eff */
[----:B------:R-:W3:Y:S01]  /*17290*/  LDL.LU R6, [R1+0x110] ;  /* 0x0001100001067983 */ /* 0x000ee20000300800 */
[----:B--2---:R-:W-:-:S05]  /*172a0*/  LEA R2, P5, R13, R26, 0x1 ;  /* 0x0000001a0d027211 */ /* 0x004fca00078a08ff */
[----:B------:R-:W-:Y:S04]  /*172b0*/  STL [R1+0x810], R2 ;  /* 0x0008100201007387 */ /* 0x000fe80000100800 */
[----:B------:R0:W-:Y:S04]  /*172c0*/  STL [R1+0x7dc], R19 ;  /* 0x0007dc1301007387 */ /* 0x0001e80000100800 */
[----:B0-----:R-:W2:Y:S01]  /*172d0*/  LDL.LU R19, [R1+0x10c] ;  /* 0x00010c0001137983 */ /* 0x001ea20000300800 */
[----:B----4-:R-:W-:-:S05]  /*172e0*/  LEA R2, P3, R12, R26, 0x1 ;  /* 0x0000001a0c027211 */ /* 0x010fca00078608ff */
[----:B------:R-:W-:Y:S04]  /*172f0*/  STL [R1+0x818], R2 ;  /* 0x0008180201007387 */ /* 0x000fe80000100800 */
[----:B------:R0:W-:Y:S04]  /*17300*/  STL [R1+0x7e4], R18 ;  /* 0x0007e41201007387 */ /* 0x0001e80000100800 */
[----:B0-----:R-:W4:Y:S01]  /*17310*/  LDL.LU R18, [R1+0x108] ;  /* 0x0001080001127983 */ /* 0x001f220000300800 */
[----:B------:R-:W-:-:S05]  /*17320*/  LEA R2, P2, R11, R26, 0x1 ;  /* 0x0000001a0b027211 */ /* 0x000fca00078408ff */
[----:B------:R-:W-:Y:S04]  /*17330*/  STL [R1+0x820], R2 ;  /* 0x0008200201007387 */ /* 0x000fe80000100800 */
[----:B------:R0:W-:Y:S01]  /*17340*/  STL [R1+0x7ec], R17 ;  /* 0x0007ec1101007387 */ /* 0x0001e20000100800 */
[----:B------:R-:W-:-:S03]  /*17350*/  LEA.HI.X.SX32 R16, R16, R3, 0x1, P0 ;  /* 0x0000000310107211 */ /* 0x000fc600000f0eff */
        /* <DEDUP_REMOVED lines=16> */
[----:B------:R-:W-:Y:S02]  /*17460*/  LEA R2, P6, R7, R26, 0x1 ;  /* 0x0000001a07027211 */ /* 0x000fe400078c08ff */
[----:B------:R-:W-:-:S03]  /*17470*/  LEA.HI.X.SX32 R12, R12, R3, 0x1, P3 ;  /* 0x000000030c0c7211 */ /* 0x000fc600018f0eff */
        /* <DEDUP_REMOVED lines=10> */
[----:B------:R0:W-:Y:S04]  /*17520*/  STL [R1+0x81c], R11 ;  /* 0x00081c0b01007387 */ /* 0x0001e80000100800 */
[----:B0-----:R-:W4:Y:S01]  /*17530*/  LDL.LU R11, [R1+0xd8] ;  /* 0x0000d800010b7983 */ /* 0x001f220000300800 */
[----:B------:R-:W-:Y:S02]  /*17540*/  LEA.HI.X.SX32 R10, R10, R3, 0x1, P1 ;  /* 0x000000030a0a7211 */ /* 0x000fe400008f0eff */
[----:B------:R-:W-:-:S02]  /*17550*/  LEA R2, P2, R0, R26, 0x1 ;  /* 0x0000001a00027211 */ /* 0x000fc400078408ff */
[----:B------:R-:W-:-:S03]  /*17560*/  LEA.HI.X.SX32 R9, R9, R3, 0x1, P0 ;  /* 0x0000000309097211 */ /* 0x000fc600000f0eff */
[----:B------:R0:W-:Y:S04]  /*17570*/  STL [R1+0x858], R2 ;  /* 0x0008580201007387 */ /* 0x0001e80000100800 */
[----:B------:R1:W-:Y:S01]  /*17580*/  STL [R1+0x824], R10 ;  /* 0x0008240a01007387 */ /* 0x0003e20000100800 */
[----:B0-----:R-:W-:-:S03]  /*17590*/  LEA R2, P1, R20, R26, 0x1 ;  /* 0x0000001a14027211 */ /* 0x001fc600078208ff */
[----:B-1----:R-:W4:Y:S04]  /*175a0*/  LDL.LU R10, [R1+0xd0] ;  /* 0x0000d000010a7983 */ /* 0x002f280000300800 */
[----:B------:R-:W-:Y:S04]  /*175b0*/  STL [R1+0x860], R2 ;  /* 0x0008600201007387 */ /* 0x000fe80000100800 */
[----:B------:R0:W-:Y:S01]  /*175c0*/  STL [R1+0x82c], R9 ;  /* 0x00082c0901007387 */ /* 0x0001e20000100800 */
[----:B------:R-:W-:-:S03]  /*175d0*/  LEA.HI.X.SX32 R8, R8, R3, 0x1, P4 ;  /* 0x0000000308087211 */ /* 0x000fc600020f0eff */
[----:B0-----:R-:W4:Y:S01]  /*175e0*/  LDL.LU R9, [R1+0xc4] ;  /* 0x0000c40001097983 */ /* 0x001f220000300800 */
[----:B------:R-:W-:Y:S02]  /*175f0*/  LEA.HI.X.SX32 R21, R7, R3, 0x1, P6 ;  /* 0x0000000307157211 */ /* 0x000fe400030f0eff */
[----:B---3--:R-:W-:-:S05]  /*17600*/  LEA R2, P0, R6, R26, 0x1 ;  /* 0x0000001a06027211 */ /* 0x008fca00078008ff */
[----:B------:R-:W-:Y:S04]  /*17610*/  STL [R1+0x868], R2 ;  /* 0x0008680201007387 */ /* 0x000fe80000100800 */
[----:B------:R0:W-:Y:S04]  /*17620*/  STL [R1+0x834], R8 ;  /* 0x0008340801007387 */ /* 0x0001e80000100800 */
[----:B0-----:R-:W3:Y:S01]  /*17630*/  LDL.LU R8, [R1+0xc0] ;  /* 0x0000c00001087983 */ /* 0x001ee20000300800 */
[----:B--2---:R-:W-:-:S05]  /*17640*/  LEA R2, P4, R19, R26, 0x1 ;  /* 0x0000001a13027211 */ /* 0x004fca00078808ff */
[----:B------:R-:W-:Y:S04]  /*17650*/  STL [R1+0x870], R2 ;  /* 0x0008700201007387 */ /* 0x000fe80000100800 */
[----:B------:R-:W2:Y:S04]  /*17660*/  LDL.LU R7, [R1+0xbc] ;  /* 0x0000bc0001077983 */ /* 0x000ea80000300800 */
[----:B------:R0:W-:Y:S02]  /*17670*/  STL [R1+0x83c], R21 ;  /* 0x00083c1501007387 */ /* 0x0001e40000100800 */
[----:B0-----:R-:W-:-:S02]  /*17680*/  LEA.HI.X.SX32 R21, R5, R3, 0x1, P5 ;  /* 0x0000000305157211 */ /* 0x001fc400028f0eff */
[----:B----4-:R-:W-:-:S05]  /*17690*/  LEA R2, P6, R18, R26, 0x1 ;  /* 0x0000001a12027211 */ /* 0x010fca00078c08ff */
[----:B------:R0:W-:Y:S04]  /*176a0*/  STL [R1+0x878], R2 ;  /* 0x0008780201007387 */ /* 0x0001e80000100800 */
[----:B------:R-:W4:Y:S04]  /*176b0*/  LDL.LU R5, [R1+0xb8] ;  /* 0x0000b80001057983 */ /* 0x000f280000300800 */
[----:B------:R1:W-:Y:S01]  /*176c0*/  STL [R1+0x844], R21 ;  /* 0x0008441501007387 */ /* 0x0003e20000100800 */
[----:B0-----:R-:W-:Y:S02]  /*176d0*/  LEA R2, P5, R17, R26, 0x1 ;  /* 0x0000001a11027211 */ /* 0x001fe400078a08ff */
[----:B-1----:R-:W-:-:S03]  /*176e0*/  LEA.HI.X.SX32 R21, R29, R3, 0x1, P3 ;  /* 0x000000031d157211 */ /* 0x002fc600018f0eff */
        /* <DEDUP_REMOVED lines=11> */
[----:B------:R1:W-:Y:S01]  /*177a0*/  STL [R1+0x85c], R21 ;  /* 0x00085c1501007387 */ /* 0x0003e20000100800 */
[----:B0-----:R-:W-:-:S03]  /*177b0*/  LEA.HI.X.SX32 R2, R6, R3, 0x1, P0 ;  /* 0x0000000306027211 */ /* 0x001fc600000f0eff */
[----:B------:R-:W4:Y:S01]  /*177c0*/  LDL.LU R6, [R1+0xac] ;  /* 0x0000ac0001067983 */ /* 0x000f220000300800 */
[----:B------:R-:W-:-:S05]  /*177d0*/  LEA R20, P1, R14, R26, 0x1 ;  /* 0x0000001a0e147211 */ /* 0x000fca00078208ff */
[----:B------:R-:W-:Y:S04]  /*177e0*/  STL [R1+0x898], R20 ;  /* 0x0008981401007387 */ /* 0x000fe80000100800 */
[----:B------:R0:W-:Y:S04]  /*177f0*/  STL [R1+0x864], R2 ;  /* 0x0008640201007387 */ /* 0x0001e80000100800 */
[----:B-1----:R-:W4:Y:S01]  /*17800*/  LDL.LU R21, [R1+0xa8] ;  /* 0x0000a80001157983 */ /* 0x002f220000300800 */
[----:B0-----:R-:W-:Y:S02]  /*17810*/  LEA.HI.X.SX32 R2, R19, R3, 0x1, P4 ;  /* 0x0000000313027211 */ /* 0x001fe400020f0eff */
[----:B------:R-:W-:-:S05]  /*17820*/  LEA R20, P0, R13, R26, 0x1 ;  /* 0x0000001a0d147211 */ /* 0x000fca00078008ff */
[----:B------:R0:W-:Y:S04]  /*17830*/  STL [R1+0x8a0], R20 ;  /* 0x0008a01401007387 */ /* 0x0001e80000100800 */
[----:B------:R1:W-:Y:S04]  /*17840*/  STL [R1+0x86c], R2 ;  /* 0x00086c0201007387 */ /* 0x0003e80000100800 */
[----:B0-----:R-:W4:Y:S01]  /*17850*/  LDL.LU R20, [R1+0xa4] ;  /* 0x0000a40001147983 */ /* 0x001f220000300800 */
[----:B-1----:R-:W-:Y:S02]  /*17860*/  LEA.HI.X.SX32 R2, R18, R3, 0x1, P6 ;  /* 0x0000000312027211 */ /* 0x002fe400030f0eff */
        /* <DEDUP_REMOVED lines=12> */
[----:B------:R3:W-:Y:S01]  /*17930*/  STL [R1+0x884], R2 ;  /* 0x0008840201007387 */ /* 0x0007e20000100800 */
[----:B------:R-:W-:Y:S02]  /*17940*/  LEA.HI.X.SX32 R15, R15, R3, 0x1, P2 ;  /* 0x000000030f0f7211 */ /* 0x000fe400010f0eff */
[----:B------:R-:W-:-:S05]  /*17950*/  LEA R16, P3, R9, R26, 0x1 ;  /* 0x0000001a09107211 */ /* 0x000fca00078608ff */
[----:B------:R1:W-:Y:S04]  /*17960*/  STL [R1+0x8c0], R16 ;  /* 0x0008c01001007387 */ /* 0x0003e80000100800 */
[----:B0-----:R-:W4:Y:S04]  /*17970*/  LDL.LU R17, [R1+0x98] ;  /* 0x0000980001117983 */ /* 0x001f280000300800 */
[----:B------:R-:W-:Y:S01]  /*17980*/  STL [R1+0x88c], R15 ;  /* 0x00088c0f01007387 */ /* 0x000fe20000100800 */
[-C--:B------:R-:W-:Y:S02]  /*17990*/  LEA.HI.X.SX32 R14, R14, R3.reuse, 0x1, P1 ;  /* 0x000000030e0e7211 */ /* 0x080fe400008f0eff */
[----:B------:R-:W-:-:S02]  /*179a0*/  LEA.HI.X.SX32 R13, R13, R3, 0x1, P0 ;  /* 0x000000030d0d7211 */ /* 0x000fc400000f0eff */
[-C--:B------:R-:W-:Y:S02]  /*179b0*/  LEA.HI.X.SX32 R12, R12, R3.reuse, 0x1, P4 ;  /* 0x000000030c0c7211 */ /* 0x080fe400020f0eff */
[----:B------:R-:W-:Y:S02]  /*179c0*/  LEA.HI.X.SX32 R11, R11, R3, 0x1, P6 ;  /* 0x000000030b0b7211 */ /* 0x000fe400030f0eff */
[----:B---3--:R-:W-:-:S05]  /*179d0*/  LEA R2, P2, R8, R26, 0x1 ;  /* 0x0000001a08027211 */ /* 0x008fca00078408ff */
[----:B------:R2:W-:Y:S04]  /*179e0*/  STL [R1+0x8c8], R2 ;  /* 0x0008c80201007387 */ /* 0x0005e80000100800 */
[----:B-1----:R-:W3:Y:S01]  /*179f0*/  LDL.LU R16, [R1+0x94] ;  /* 0x0000940001107983 */ /* 0x002ee20000300800 */
[----:B--2---:R-:W-:-:S03]  /*17a00*/  LEA R2, P1, R7, R26, 0x1 ;  /* 0x0000001a07027211 */ /* 0x004fc600078208ff */
[----:B------:R-:W-:Y:S04]  /*17a10*/  STL [R1+0x894], R14 ;  /* 0x0008940e01007387 */ /* 0x000fe80000100800 */
[----:B------:R4:W-:Y:S04]  /*17a20*/  STL [R1+0x8d0], R2 ;  /* 0x0008d00201007387 */ /* 0x0009e80000100800 */
[----:B------:R-:W2:Y:S04]  /*17a30*/  LDL.LU R15, [R1+0x90] ;  /* 0x00009000010f7983 */ /* 0x000ea80000300800 */
[----:B------:R-:W-:Y:S01]  /*17a40*/  STL [R1+0x89c], R13 ;  /* 0x00089c0d01007387 */ /* 0x000fe20000100800 */
[----:B----4-:R-:W-:-:S05]  /*17a50*/  LEA R2, P0, R5, R26, 0x1 ;  /* 0x0000001a05027211 */ /* 0x010fca00078008ff */
[----:B------:R0:W-:Y:S04]  /*17a60*/  STL [R1+0x8d8], R2 ;  /* 0x0008d80201007387 */ /* 0x0001e80000100800 */
[----:B------:R-:W4:Y:S04]  /*17a70*/  LDL.LU R14, [R1+0x8c] ;  /* 0x00008c00010e7983 */ /* 0x000f280000300800 */
[----:B------:R-:W-:Y:S01]  /*17a80*/  STL [R1+0x8a4], R12 ;  /* 0x0008a40c01007387 */ /* 0x000fe20000100800 */
[----:B0-----:R-:W-:-:S05]  /*17a90*/  LEA R2, P4, R29, R26, 0x1 ;  /* 0x0000001a1d027211 */ /* 0x001fca00078808ff */
[----:B------:R0:W-:Y:S04]  /*17aa0*/  STL [R1+0x8e0], R2 ;  /* 0x0008e00201007387 */ /* 0x0001e80000100800 */
[----:B------:R-:W4:Y:S04]  /*17ab0*/  LDL.LU R13, [R1+0x88] ;  /* 0x00008800010d7983 */ /* 0x000f280000300800 */
[----:B------:R1:W-:Y:S01]  /*17ac0*/  STL [R1+0x8ac], R11 ;  /* 0x0008ac0b01007387 */ /* 0x0003e20000100800 */
[----:B0-----:R-:W-:-:S05]  /*17ad0*/  LEA R2, P6, R0, R26, 0x1 ;  /* 0x0000001a00027211 */ /* 0x001fca00078c08ff */
[----:B------:R0:W-:Y:S04]  /*17ae0*/  STL [R1+0x8e8], R2 ;  /* 0x0008e80201007387 */ /* 0x0001e80000100800 */
[----:B------:R-:W4:Y:S01]  /*17af0*/  LDL.LU R12, [R1+0x80] ;  /* 0x00008000010c7983 */ /* 0x000f220000300800 */
[-C--:B------:R-:W-:Y:S02]  /*17b00*/  LEA.HI.X.SX32 R10, R10, R3.reuse, 0x1, P5 ;  /* 0x000000030a0a7211 */ /* 0x080fe400028f0eff */
[----:B------:R-:W-:-:S03]  /*17b10*/  LEA.HI.X.SX32 R9, R9, R3, 0x1, P3 ;  /* 0x0000000309097211 */ /* 0x000fc600018f0eff */
[----:B------:R0:W-:Y:S04]  /*17b20*/  STL [R1+0x8b4], R10 ;  /* 0x0008b40a01007387 */ /* 0x0001e80000100800 */
[----:B-1----:R-:W4:Y:S01]  /*17b30*/  LDL.LU R11, [R1+0x7c] ;  /* 0x00007c00010b7983 */ /* 0x002f220000300800 */
[----:B0-----:R-:W-:-:S05]  /*17b40*/  LEA R2, P5, R6, R26, 0x1 ;  /* 0x0000001a06027211 */ /* 0x001fca00078a08ff */
[----:B------:R0:W-:Y:S04]  /*17b50*/  STL [R1+0x8f0], R2 ;  /* 0x0008f00201007387 */ /* 0x0001e80000100800 */
[----:B------:R1:W-:Y:S04]  /*17b60*/  STL [R1+0x8bc], R9 ;  /* 0x0008bc0901007387 */ /* 0x0003e80000100800 */
[----:B------:R-:W4:Y:S01]  /*17b70*/  LDL.LU R10, [R1+0x78] ;  /* 0x00007800010a7983 */ /* 0x000f220000300800 */
[----:B------:R-:W-:Y:S02]  /*17b80*/  LEA.HI.X.SX32 R8, R8, R3, 0x1, P2 ;  /* 0x0000000308087211 */ /* 0x000fe400010f0eff */
[----:B0-----:R-:W-:-:S05]  /*17b90*/  LEA R2, P3, R21, R26, 0x1 ;  /* 0x0000001a15027211 */ /* 0x001fca00078608ff */
[----:B------:R-:W-:Y:S04]  /*17ba0*/  STL [R1+0x8f8], R2 ;  /* 0x0008f80201007387 */ /* 0x000fe80000100800 */
[----:B------:R0:W-:Y:S04]  /*17bb0*/  STL [R1+0x8c4], R8 ;  /* 0x0008c40801007387 */ /* 0x0001e80000100800 */
[----:B-1----:R-:W4:Y:S01]  /*17bc0*/  LDL.LU R9, [R1+0x74] ;  /* 0x0000740001097983 */ /* 0x002f220000300800 */
[----:B0-----:R-:W-:Y:S02]  /*17bd0*/  LEA.HI.X.SX32 R8, R7, R3, 0x1, P1 ;  /* 0x0000000307087211 */ /* 0x001fe400008f0eff */
[----:B------:R-:W-:-:S05]  /*17be0*/  LEA R2, P2, R20, R26, 0x1 ;  /* 0x0000001a14027211 */ /* 0x000fca00078408ff */
        /* <DEDUP_REMOVED lines=10> */
[----:B------:R-:W-:Y:S04]  /*17c90*/  STL [R1+0x910], R2 ;  /* 0x0009100201007387 */ /* 0x000fe80000100800 */
[----:B------:R-:W4:Y:S04]  /*17ca0*/  LDL.LU R29, [R1+0x68] ;  /* 0x00006800011d7983 */ /* 0x000f280000300800 */
[----:B------:R0:W-:Y:S02]  /*17cb0*/  STL [R1+0x8dc], R8 ;  /* 0x0008dc0801007387 */ /* 0x0001e40000100800 */
[----:B0-----:R-:W-:-:S02]  /*17cc0*/  LEA.HI.X.SX32 R8, R0, R3, 0x1, P6 ;  /* 0x0000000300087211 */ /* 0x001fc400030f0eff */
[----:B------:R-:W4:Y:S01]  /*17cd0*/  LDL.LU R0, [R1+0x64] ;  /* 0x0000640001007983 */ /* 0x000f220000300800 */
[----:B------:R-:W-:-:S05]  /*17ce0*/  LEA R2, P4, R17, R26, 0x1 ;  /* 0x0000001a11027211 */ /* 0x000fca00078808ff */
[----:B------:R-:W-:Y:S04]  /*17cf0*/  STL [R1+0x918], R2 ;  /* 0x0009180201007387 */ /* 0x000fe80000100800 */
[----:B------:R0:W-:Y:S02]  /*17d00*/  STL [R1+0x8e4], R8 ;  /* 0x0008e40801007387 */ /* 0x0001e40000100800 */
[-C--:B0-----:R-:W-:Y:S02]  /*17d10*/  LEA.HI.X.SX32 R8, R6, R3.reuse, 0x1, P5 ;  /* 0x0000000306087211 */ /* 0x081fe400028f0eff */
[----:B------:R-:W4:Y:S01]  /*17d20*/  LDL.LU R6, [R1+0x60] ;  /* 0x0000600001067983 */ /* 0x000f220000300800 */
[-C--:B------:R-:W-:Y:S02]  /*17d30*/  LEA.HI.X.SX32 R22, R21, R3.reuse, 0x1, P3 ;  /* 0x0000000315167211 */ /* 0x080fe400018f0eff */
[----:B------:R-:W-:-:S02]  /*17d40*/  LEA.HI.X.SX32 R19, R19, R3, 0x1, P1 ;  /* 0x0000000313137211 */ /* 0x000fc400008f0eff */
[----:B---3--:R-:W-:-:S05]  /*17d50*/  LEA R2, P6, R16, R26, 0x1 ;  /* 0x0000001a10027211 */ /* 0x008fca00078c08ff */
[----:B------:R-:W-:Y:S04]  /*17d60*/  STL [R1+0x920], R2 ;  /* 0x0009200201007387 */ /* 0x000fe80000100800 */
[----:B------:R0:W-:Y:S04]  /*17d70*/  STL [R1+0x8ec], R8 ;  /* 0x0008ec0801007387 */ /* 0x0001e80000100800 */
[----:B0-----:R-:W3:Y:S01]  /*17d80*/  LDL.LU R8, [R1+0x5c] ;  /* 0x00005c0001087983 */ /* 0x001ee20000300800 */
[----:B--2---:R-:W-:-:S05]  /*17d90*/  LEA R2, P5, R15, R26, 0x1 ;  /* 0x0000001a0f027211 */ /* 0x004fca00078a08ff */
[----:B------:R0:W-:Y:S04]  /*17da0*/  STL [R1+0x928], R2 ;  /* 0x0009280201007387 */ /* 0x0001e80000100800 */
[----:B------:R-:W-:Y:S04]  /*17db0*/  STL [R1+0x8f4], R22 ;  /* 0x0008f41601007387 */ /* 0x000fe80000100800 */
[----:B------:R-:W2:Y:S01]  /*17dc0*/  LDL.LU R24, [R1+0x58] ;  /* 0x0000580001187983 */ /* 0x000ea20000300800 */
[----:B0-----:R-:W-:Y:S02]  /*17dd0*/  LEA.HI.X.SX32 R2, R20, R3, 0x1, P2 ;  /* 0x0000000314027211 */ /* 0x001fe400010f0eff */
[----:B----4-:R-:W-:-:S05]  /*17de0*/  LEA R21, P3, R14, R26, 0x1 ;  /* 0x0000001a0e157211 */ /* 0x010fca00078608ff */
[----:B------:R-:W-:Y:S04]  /*17df0*/  STL [R1+0x930], R21 ;  /* 0x0009301501007387 */ /* 0x000fe80000100800 */
[----:B------:R0:W-:Y:S01]  /*17e00*/  STL [R1+0x8fc], R2 ;  /* 0x0008fc0201007387 */ /* 0x0001e20000100800 */
[----:B------:R-:W-:-:S05]  /*17e10*/  LEA R20, P2, R13, R26, 0x1 ;  /* 0x0000001a0d147211 */ /* 0x000fca00078408ff */
[----:B------:R-:W-:Y:S04]  /*17e20*/  STL [R1+0x938], R20 ;  /* 0x0009381401007387 */ /* 0x000fe80000100800 */
[----:B------:R-:W4:Y:S04]  /*17e30*/  LDL.LU R23, [R1+0x54] ;  /* 0x0000540001177983 */ /* 0x000f280000300800 */
[----:B------:R1:W-:Y:S01]  /*17e40*/  STL [R1+0x904], R19 ;  /* 0x0009041301007387 */ /* 0x0003e20000100800 */
[----:B0-----:R-:W-:Y:S02]  /*17e50*/  LEA R2, P1, R12, R26, 0x1 ;  /* 0x0000001a0c027211 */ /* 0x001fe400078208ff */
[----:B-1----:R-:W-:-:S03]  /*17e60*/  LEA.HI.X.SX32 R19, R18, R3, 0x1, P0 ;  /* 0x0000000312137211 */ /* 0x002fc600000f0eff */
[----:B------:R0:W-:Y:S04]  /*17e70*/  STL [R1+0x940], R2 ;  /* 0x0009400201007387 */ /* 0x0001e80000100800 */
[----:B------:R-:W-:Y:S04]  /*17e80*/  STL [R1+0x90c], R19 ;  /* 0x00090c1301007387 */ /* 0x000fe80000100800 */
[----:B------:R-:W4:Y:S01]  /*17e90*/  LDL.LU R22, [R1+0x50] ;  /* 0x0000500001167983 */ /* 0x000f220000300800 */
[----:B------:R-:W-:Y:S02]  /*17ea0*/  LEA R18, P0, R11, R26, 0x1 ;  /* 0x0000001a0b127211 */ /* 0x000fe400078008ff */
[----:B0-----:R-:W-:-:S03]  /*17eb0*/  LEA.HI.X.SX32 R2, R17, R3, 0x1, P4 ;  /* 0x0000000311027211 */ /* 0x001fc600020f0eff */
[----:B------:R-:W-:Y:S04]  /*17ec0*/  STL [R1+0x948], R18 ;  /* 0x0009481201007387 */ /* 0x000fe80000100800 */
[----:B------:R0:W-:Y:S01]  /*17ed0*/  STL [R1+0x914], R2 ;  /* 0x0009140201007387 */ /* 0x0001e20000100800 */
[----:B------:R-:W-:Y:S02]  /*17ee0*/  LEA.HI.X.SX32 R16, R16, R3, 0x1, P6 ;  /* 0x0000000310107211 */ /* 0x000fe400030f0eff */
        /* <DEDUP_REMOVED lines=9> */
[----:B0-----:R-:W-:Y:S02]  /*17f80*/  LEA.HI.X.SX32 R2, R14, R3, 0x1, P3 ;  /* 0x000000030e027211 */ /* 0x001fe400018f0eff */
[----:B------:R-:W-:-:S05]  /*17f90*/  LEA R15, P5, R7, R26, 0x1 ;  /* 0x0000001a070f7211 */ /* 0x000fca00078a08ff */
        /* <DEDUP_REMOVED lines=14> */
[----:B------:R-:W-:Y:S01]  /*18080*/  STL [R1+0x978], R12 ;  /* 0x0009780c01007387 */ /* 0x000fe20000100800 */
[----:B------:R-:W-:-:S03]  /*18090*/  LEA.HI.X.SX32 R10, R10, R3, 0x1, P4 ;  /* 0x000000030a0a7211 */ /* 0x000fc600020f0eff */
[----:B------:R3:W-:Y:S01]  /*180a0*/  STL [R1+0x944], R2 ;  /* 0x0009440201007387 */ /* 0x0007e20000100800 */
[----:B------:R-:W-:Y:S02]  /*180b0*/  LEA.HI.X.SX32 R9, R9, R3, 0x1, P6 ;  /* 0x0000000309097211 */ /* 0x000fe400030f0eff */
[----:B------:R-:W-:-:S05]  /*180c0*/  LEA R11, P0, R6, R26, 0x1 ;  /* 0x0000001a060b7211 */ /* 0x000fca00078008ff */
[----:B------:R-:W-:Y:S04]  /*180d0*/  STL [R1+0x980], R11 ;  /* 0x0009800b01007387 */ /* 0x000fe80000100800 */
[----:B------:R-:W4:Y:S04]  /*180e0*/  LDL.LU R17, [R1+0x3c] ;  /* 0x00003c0001117983 */ /* 0x000f280000300800 */
[----:B------:R-:W-:Y:S01]  /*180f0*/  STL [R1+0x94c], R10 ;  /* 0x00094c0a01007387 */ /* 0x000fe20000100800 */
[-C--:B------:R-:W-:Y:S02]  /*18100*/  LEA.HI.X.SX32 R7, R7, R3.reuse, 0x1, P5 ;  /* 0x0000000307077211 */ /* 0x080fe400028f0eff */
[----:B------:R-:W-:-:S02]  /*18110*/  LEA.HI.X.SX32 R5, R5, R3, 0x1, P3 ;  /* 0x0000000305057211 */ /* 0x000fc400018f0eff */
[----:B---3--:R-:W-:-:S05]  /*18120*/  LEA R2, P4, R8, R26, 0x1 ;  /* 0x0000001a08027211 */ /* 0x008fca00078808ff */
[----:B------:R2:W-:Y:S04]  /*18130*/  STL [R1+0x988], R2 ;  /* 0x0009880201007387 */ /* 0x0005e80000100800 */
[----:B------:R-:W3:Y:S04]  /*18140*/  LDL.LU R16, [R1+0x38] ;  /* 0x0000380001107983 */ /* 0x000ee80000300800 */
[----:B------:R-:W-:Y:S01]  /*18150*/  STL [R1+0x954], R9 ;  /* 0x0009540901007387 */ /* 0x000fe20000100800 */
[----:B--2---:R-:W-:-:S03]  /*18160*/  LEA R2, P6, R24, R26, 0x1 ;  /* 0x0000001a18027211 */ /* 0x004fc600078c08ff */
[----:B------:R-:W2:Y:S04]  /*18170*/  LDL.LU R15, [R1+0x34] ;  /* 0x00003400010f7983 */ /* 0x000ea80000300800 */
[----:B------:R4:W-:Y:S04]  /*18180*/  STL [R1+0x990], R2 ;  /* 0x0009900201007387 */ /* 0x0009e80000100800 */
[----:B------:R-:W2:Y:S04]  /*18190*/  LDL.LU R14, [R1+0x30] ;  /* 0x00003000010e7983 */ /* 0x000ea80000300800 */
[----:B------:R-:W-:Y:S04]  /*181a0*/  STL [R1+0x95c], R7 ;  /* 0x00095c0701007387 */ /* 0x000fe80000100800 */
[----:B------:R-:W2:Y:S01]  /*181b0*/  LDL.LU R13, [R1+0x2c] ;  /* 0x00002c00010d7983 */ /* 0x000ea20000300800 */
[----:B----4-:R-:W-:-:S05]  /*181c0*/  LEA R2, P5, R23, R26, 0x1 ;  /* 0x0000001a17027211 */ /* 0x010fca00078a08ff */
[----:B------:R0:W-:Y:S04]  /*181d0*/  STL [R1+0x998], R2 ;  /* 0x0009980201007387 */ /* 0x0001e80000100800 */
[----:B------:R-:W4:Y:S04]  /*181e0*/  LDL.LU R12, [R1+0x28] ;  /* 0x00002800010c7983 */ /* 0x000f280000300800 */
[----:B------:R1:W-:Y:S04]  /*181f0*/  STL [R1+0x964], R5 ;  /* 0x0009640501007387 */ /* 0x0003e80000100800 */
[----:B------:R-:W4:Y:S01]  /*18200*/  LDL.LU R11, [R1+0x24] ;  /* 0x00002400010b7983 */ /* 0x000f220000300800 */
[----:B0-----:R-:W-:-:S02]  /*18210*/  LEA R2, P3, R22, R26, 0x1 ;  /* 0x0000001a16027211 */ /* 0x001fc400078608ff */
[----:B-1----:R-:W-:-:S03]  /*18220*/  LEA.HI.X.SX32 R5, R29, R3, 0x1, P2 ;  /* 0x000000031d057211 */ /* 0x002fc600010f0eff */
[----:B------:R-:W-:Y:S04]  /*18230*/  STL [R1+0x9a0], R2 ;  /* 0x0009a00201007387 */ /* 0x000fe80000100800 */
[----:B------:R-:W4:Y:S04]  /*18240*/  LDL.LU R10, [R1+0x20] ;  /* 0x00002000010a7983 */ /* 0x000f280000300800 */
[----:B------:R0:W-:Y:S04]  /*18250*/  STL [R1+0x96c], R5 ;  /* 0x00096c0501007387 */ /* 0x0001e80000100800 */
[----:B------:R-:W4:Y:S01]  /*18260*/  LDL.LU R29, [R1+0x1c] ;  /* 0x00001c00011d7983 */ /* 0x000f220000300800 */
[----:B0-----:R-:W-:-:S02]  /*18270*/  LEA.HI.X.SX32 R5, R0, R3, 0x1, P1 ;  /* 0x0000000300057211 */ /* 0x001fc400008f0eff */
[----:B------:R-:W-:-:S05]  /*18280*/  LEA R2, P2, R21, R26, 0x1 ;  /* 0x0000001a15027211 */ /* 0x000fca00078408ff */
[----:B------:R-:W-:Y:S04]  /*18290*/  STL [R1+0x9a8], R2 ;  /* 0x0009a80201007387 */ /* 0x000fe80000100800 */
[----:B------:R-:W4:Y:S04]  /*182a0*/  LDL.LU R0, [R1+0x18] ;  /* 0x0000180001007983 */ /* 0x000f280000300800 */
[----:B------:R0:W-:Y:S01]  /*182b0*/  STL [R1+0x974], R5 ;  /* 0x0009740501007387 */ /* 0x0001e20000100800 */
[----:B------:R-:W-:-:S03]  /*182c0*/  LEA.HI.X.SX32 R7, R6, R3, 0x1, P0 ;  /* 0x0000000306077211 */ /* 0x000fc600000f0eff */
[----:B0-----:R-:W4:Y:S01]  /*182d0*/  LDL.LU R5, [R1+0x14] ;  /* 0x0000140001057983 */ /* 0x001f220000300800 */
        /* <DEDUP_REMOVED lines=9> */
[----:B------:R0:W-:Y:S04]  /*18370*/  STL [R1+0x984], R9 ;  /* 0x0009840901007387 */ /* 0x0001e80000100800 */
[----:B0-----:R-:W4:Y:S01]  /*18380*/  LDL.LU R9, [R1+0x4] ;  /* 0x0000040001097983 */ /* 0x001f220000300800 */
[----:B------:R-:W-:-:S05]  /*18390*/  LEA R2, P4, R18, R26, 0x1 ;  /* 0x0000001a12027211 */ /* 0x000fca00078808ff */
[----:B------:R0:W-:Y:S04]  /*183a0*/  STL [R1+0x9c0], R2 ;  /* 0x0009c00201007387 */ /* 0x0001e80000100800 */
[----:B0-----:R-:W4:Y:S01]  /*183b0*/  LDL.LU R2, [R1] ;  /* 0x0000000001027983 */ /* 0x001f220000300800 */
[-C--:B------:R-:W-:Y:S02]  /*183c0*/  LEA.HI.X.SX32 R24, R24, R3.reuse, 0x1, P6 ;  /* 0x0000000318187211 */ /* 0x080fe400030f0eff */
[----:B------:R-:W-:-:S03]  /*183d0*/  LEA.HI.X.SX32 R23, R23, R3, 0x1, P5 ;  /* 0x0000000317177211 */ /* 0x000fc600028f0eff */
[----:B------:R0:W-:Y:S01]  /*183e0*/  STL [R1+0x98c], R24 ;  /* 0x00098c1801007387 */ /* 0x0001e20000100800 */
[-C--:B------:R-:W-:Y:S02]  /*183f0*/  LEA.HI.X.SX32 R22, R22, R3.reuse, 0x1, P3 ;  /* 0x0000000316167211 */ /* 0x080fe400018f0eff */
[----:B------:R-:W-:Y:S02]  /*18400*/  LEA.HI.X.SX32 R21, R21, R3, 0x1, P2 ;  /* 0x0000000315157211 */ /* 0x000fe400010f0eff */
[----:B0-----:R-:W-:-:S05]  /*18410*/  LEA R24, P6, R17, R26, 0x1 ;  /* 0x0000001a11187211 */ /* 0x001fca00078c08ff */
[----:B------:R0:W-:Y:S04]  /*18420*/  STL [R1+0x9c8], R24 ;  /* 0x0009c81801007387 */ /* 0x0001e80000100800 */
[----:B0-----:R-:W4:Y:S04]  /*18430*/  LDL.LU R24, [R1+0xb88] ;  /* 0x000b880001187983 */ /* 0x001f280000300800 */
[----:B------:R3:W-:Y:S01]  /*18440*/  STL [R1+0x994], R23 ;  /* 0x0009941701007387 */ /* 0x0007e20000100800 */
[-C--:B------:R-:W-:Y:S02]  /*18450*/  LEA.HI.X.SX32 R20, R20, R3.reuse, 0x1, P1 ;  /* 0x0000000314147211 */ /* 0x080fe400008f0eff */
[----:B------:R-:W-:-:S02]  /*18460*/  LEA.HI.X.SX32 R19, R19, R3, 0x1, P0 ;  /* 0x0000000313137211 */ /* 0x000fc400000f0eff */
[-C--:B------:R-:W-:Y:S02]  /*18470*/  LEA.HI.X.SX32 R18, R18, R3.reuse, 0x1, P4 ;  /* 0x0000000312127211 */ /* 0x080fe400020f0eff */
[----:B------:R-:W-:Y:S02]  /*18480*/  LEA.HI.X.SX32 R17, R17, R3, 0x1, P6 ;  /* 0x0000000311117211 */ /* 0x000fe400030f0eff */
[----:B---3--:R-:W-:-:S05]  /*18490*/  LEA R23, P5, R16, R26, 0x1 ;  /* 0x0000001a10177211 */ /* 0x008fca00078a08ff */
[----:B------:R0:W-:Y:S04]  /*184a0*/  STL [R1+0x9d0], R23 ;  /* 0x0009d01701007387 */ /* 0x0001e80000100800 */
[----:B0-----:R-:W3:Y:S04]  /*184b0*/  LDL.LU R23, [R1+0xb84] ;  /* 0x000b840001177983 */ /* 0x001ee80000300800 */
[----:B------:R2:W-:Y:S02]  /*184c0*/  STL [R1+0x99c], R22 ;  /* 0x00099c1601007387 */ /* 0x0005e40000100800 */
[----:B--2---:R-:W-:-:S05]  /*184d0*/  LEA R22, P3, R15, R26, 0x1 ;  /* 0x0000001a0f167211 */ /* 0x004fca00078608ff */
[----:B------:R0:W-:Y:S04]  /*184e0*/  STL [R1+0x9d8], R22 ;  /* 0x0009d81601007387 */ /* 0x0001e80000100800 */
[----:B0-----:R-:W2:Y:S04]  /*184f0*/  LDL.LU R22, [R1+0xb80] ;  /* 0x000b800001167983 */ /* 0x001ea80000300800 */
[----:B------:R0:W-:Y:S02]  /*18500*/  STL [R1+0x9a4], R21 ;  /* 0x0009a41501007387 */ /* 0x0001e40000100800 */
[----:B0-----:R-:W-:-:S05]  /*18510*/  LEA R21, P2, R14, R26, 0x1 ;  /* 0x0000001a0e157211 */ /* 0x001fca00078408ff */
[----:B------:R0:W-:Y:S04]  /*18520*/  STL [R1+0x9e0], R21 ;  /* 0x0009e01501007387 */ /* 0x0001e80000100800 */
[----:B0-----:R-:W2:Y:S04]  /*18530*/  LDL.LU R21, [R1+0xb7c] ;  /* 0x000b7c0001157983 */ /* 0x001ea80000300800 */
[----:B------:R0:W-:Y:S02]  /*18540*/  STL [R1+0x9ac], R20 ;  /* 0x0009ac1401007387 */ /* 0x0001e40000100800 */
[----:B0-----:R-:W-:-:S05]  /*18550*/  LEA R20, P1, R13, R26, 0x1 ;  /* 0x0000001a0d147211 */ /* 0x001fca00078208ff */
[----:B------:R0:W-:Y:S04]  /*18560*/  STL [R1+0x9e8], R20 ;  /* 0x0009e81401007387 */ /* 0x0001e80000100800 */
[----:B0-----:R-:W2:Y:S04]  /*18570*/  LDL.LU R20, [R1+0xb78] ;  /* 0x000b780001147983 */ /* 0x001ea80000300800 */
[----:B------:R4:W-:Y:S02]  /*18580*/  STL [R1+0x9b4], R19 ;  /* 0x0009b41301007387 */ /* 0x0009e40000100800 */
[----:B----4-:R-:W-:-:S05]  /*18590*/  LEA R19, P0, R12, R26, 0x1 ;  /* 0x0000001a0c137211 */ /* 0x010fca00078008ff */
[----:B------:R0:W-:Y:S04]  /*185a0*/  STL [R1+0x9f0], R19 ;  /* 0x0009f01301007387 */ /* 0x0001e80000100800 */
[----:B0-----:R-:W4:Y:S04]  /*185b0*/  LDL.LU R19, [R1+0xb74] ;  /* 0x000b740001137983 */ /* 0x001f280000300800 */
[----:B------:R0:W-:Y:S02]  /*185c0*/  STL [R1+0x9bc], R18 ;  /* 0x0009bc1201007387 */ /* 0x0001e40000100800 */
[----:B0-----:R-:W-:-:S05]  /*185d0*/  LEA R18, P4, R11, R26, 0x1 ;  /* 0x0000001a0b127211 */ /* 0x001fca00078808ff */
[----:B------:R0:W-:Y:S01]  /*185e0*/  STL [R1+0x9f8], R18 ;  /* 0x0009f81201007387 */ /* 0x0001e20000100800 */
[----:B------:R-:W-:-:S03]  /*185f0*/  LEA.HI.X.SX32 R16, R16, R3, 0x1, P5 ;  /* 0x0000000310107211 */ /* 0x000fc600028f0eff */
[----:B0-----:R-:W2:Y:S04]  /*18600*/  LDL.LU R18, [R1+0xb70] ;  /* 0x000b700001127983 */ /* 0x001ea80000300800 */
        /* <DEDUP_REMOVED lines=42> */
[----:B0-----:R-:W2:Y:S01]  /*188b0*/  LDL.LU R29, [R1+0xb4c] ;  /* 0x000b4c00011d7983 */ /* 0x001ea20000300800 */
[----:B------:R-:W-:-:S05]  /*188c0*/  LEA.HI.X.SX32 R0, R0, R3, 0x1, P3 ;  /* 0x0000000300007211 */ /* 0x000fca00018f0eff */
[----:B------:R2:W-:Y:S02]  /*188d0*/  STL [R1+0xa0c], R0 ;  /* 0x000a0c0001007387 */ /* 0x0005e40000100800 */
[----:B--2---:R-:W-:-:S05]  /*188e0*/  LEA R0, P3, R29, R26, 0x1 ;  /* 0x0000001a1d007211 */ /* 0x004fca00078608ff */
        /* <DEDUP_REMOVED lines=27> */
[-C--:B------:R-:W-:Y:S02]  /*18aa0*/  LEA.HI.X.SX32 R2, R2, R3.reuse, 0x1, P5 ;  /* 0x0000000302027211 */ /* 0x080fe400028f0eff */
[----:B------:R-:W-:-:S03]  /*18ab0*/  LEA.HI.X.SX32 R29, R29, R3, 0x1, P3 ;  /* 0x000000031d1d7211 */ /* 0x000fc600018f0eff */
[----:B------:R2:W-:Y:S01]  /*18ac0*/  STL [R1+0xa3c], R2 ;  /* 0x000a3c0201007387 */ /* 0x0005e20000100800 */
[----:B------:R-:W-:Y:S02]  /*18ad0*/  IMAD R25, R25, c[0x0][0x190], RZ ;  /* 0x0000640019197a24 */ /* 0x000fe400078e02ff */
[----:B------:R-:W-:Y:S02]  /*18ae0*/  IMAD R27, R27, c[0x0][0x190], RZ ;  /* 0x000064001b1b7a24 */ /* 0x000fe400078e02ff */
[----:B------:R-:W-:Y:S01]  /*18af0*/  IMAD R28, R28, c[0x0][0x190], RZ ;  /* 0x000064001c1c7a24 */ /* 0x000fe200078e02ff */
[----:B--2---:R-:W-:-:S05]  /*18b00*/  LEA R2, P5, R9, R26, 0x1 ;  /* 0x0000001a09027211 */ /* 0x004fca00078a08ff */
[----:B------:R-:W-:Y:S04]  /*18b10*/  STL [R1+0xa78], R2 ;  /* 0x000a780201007387 */ /* 0x000fe80000100800 */
[----:B------:R0:W-:Y:S02]  /*18b20*/  STL [R1+0xa44], R29 ;  /* 0x000a441d01007387 */ /* 0x0001e40000100800 */
[----:B0-----:R-:W-:Y:S02]  /*18b30*/  LEA.HI.X.SX32 R29, R0, R3, 0x1, P2 ;  /* 0x00000003001d7211 */ /* 0x001fe400010f0eff */
[----:B------:R-:W2:Y:S01]  /*18b40*/  LDL.LU R0, [R1+0xb30] ;  /* 0x000b300001007983 */ /* 0x000ea20000300800 */
[----:B------:R-:W-:-:S05]  /*18b50*/  LEA R2, P3, R10, R26, 0x1 ;  /* 0x0000001a0a027211 */ /* 0x000fca00078608ff */
[----:B------:R0:W-:Y:S04]  /*18b60*/  STL [R1+0xa80], R2 ;  /* 0x000a800201007387 */ /* 0x0001e80000100800 */
[----:B------:R1:W-:Y:S01]  /*18b70*/  STL [R1+0xa4c], R29 ;  /* 0x000a4c1d01007387 */ /* 0x0003e20000100800 */
[----:B0-----:R-:W-:Y:S02]  /*18b80*/  LEA R2, P2, R11, R26, 0x1 ;  /* 0x0000001a0b027211 */ /* 0x001fe400078408ff */
[----:B-1----:R-:W-:-:S03]  /*18b90*/  LEA.HI.X.SX32 R29, R5, R3, 0x1, P1 ;  /* 0x00000003051d7211 */ /* 0x002fc600008f0eff */
[----:B------:R0:W-:Y:S01]  /*18ba0*/  STL [R1+0xae8], R2 ;  /* 0x000ae80201007387 */ /* 0x0001e20000100800 */
[----:B------:R-:W-:-:S03]  /*18bb0*/  LEA R5, P1, R25, R26, 0x1 ;  /* 0x0000001a19057211 */ /* 0x000fc600078208ff */
[----:B------:R-:W-:Y:S01]  /*18bc0*/  STL [R1+0xa54], R29 ;  /* 0x000a541d01007387 */ /* 0x000fe20000100800 */
[----:B0-----:R-:W-:-:S03]  /*18bd0*/  LEA.HI.X.SX32 R2, R6, R3, 0x1, P0 ;  /* 0x0000000306027211 */ /* 0x001fc600000f0eff */
[----:B------:R0:W-:Y:S01]  /*18be0*/  STL [R1+0xa88], R5 ;  /* 0x000a880501007387 */ /* 0x0001e20000100800 */
[----:B------:R-:W-:-:S03]  /*18bf0*/  LEA R6, P0, R12, R26, 0x1 ;  /* 0x0000001a0c067211 */ /* 0x000fc600078008ff */
[----:B------:R1:W-:Y:S01]  /*18c00*/  STL [R1+0xa5c], R2 ;  /* 0x000a5c0201007387 */ /* 0x0003e20000100800 */
[----:B0-----:R-:W-:-:S03]  /*18c10*/  LEA.HI.X.SX32 R5, R7, R3, 0x1, P4 ;  /* 0x0000000307057211 */ /* 0x001fc600020f0eff */
[----:B------:R0:W-:Y:S01]  /*18c20*/  STL [R1+0xa90], R6 ;  /* 0x000a900601007387 */ /* 0x0001e20000100800 */
[----:B-1----:R-:W-:-:S03]  /*18c30*/  LEA R2, P4, R13, R26, 0x1 ;  /* 0x0000001a0d027211 */ /* 0x002fc600078808ff */
[----:B------:R1:W-:Y:S04]  /*18c40*/  STL [R1+0xa64], R5 ;  /* 0x000a640501007387 */ /* 0x0003e80000100800 */
[----:B------:R3:W-:Y:S01]  /*18c50*/  STL [R1+0xa98], R2 ;  /* 0x000a980201007387 */ /* 0x0007e20000100800 */
[----:B0-----:R-:W-:Y:S02]  /*18c60*/  LEA.HI.X.SX32 R6, R8, R3, 0x1, P6 ;  /* 0x0000000308067211 */ /* 0x001fe400030f0eff */
[----:B-1----:R-:W-:-:S03]  /*18c70*/  LEA R5, P6, R14, R26, 0x1 ;  /* 0x0000001a0e057211 */ /* 0x002fc600078c08ff */
[----:B------:R0:W-:Y:S01]  /*18c80*/  STL [R1+0xa6c], R6 ;  /* 0x000a6c0601007387 */ /* 0x0001e20000100800 */
[----:B---3--:R-:W-:-:S03]  /*18c90*/  LEA.HI.X.SX32 R2, R9, R3, 0x1, P5 ;  /* 0x0000000309027211 */ /* 0x008fc600028f0eff */
[----:B------:R1:W-:Y:S04]  /*18ca0*/  STL [R1+0xaa0], R5 ;  /* 0x000aa00501007387 */ /* 0x0003e80000100800 */
[----:B------:R3:W-:Y:S01]  /*18cb0*/  STL [R1+0xa74], R2 ;  /* 0x000a740201007387 */ /* 0x0007e20000100800 */
[----:B0-----:R-:W-:Y:S02]  /*18cc0*/  LEA R6, P5, R15, R26, 0x1 ;  /* 0x0000001a0f067211 */ /* 0x001fe400078a08ff */
[----:B-1----:R-:W-:-:S03]  /*18cd0*/  LEA.HI.X.SX32 R5, R10, R3, 0x1, P3 ;  /* 0x000000030a057211 */ /* 0x002fc600018f0eff */
[----:B------:R0:W-:Y:S01]  /*18ce0*/  STL [R1+0xaa8], R6 ;  /* 0x000aa80601007387 */ /* 0x0001e20000100800 */
[----:B---3--:R-:W-:-:S03]  /*18cf0*/  LEA R2, P3, R16, R26, 0x1 ;  /* 0x0000001a10027211 */ /* 0x008fc600078608ff */
        /* <DEDUP_REMOVED lines=11> */
[----:B----4-:R-:W-:-:S03]  /*18db0*/  LEA R2, P0, R19, R26, 0x1 ;  /* 0x0000001a13027211 */ /* 0x010fc600078008ff */
        /* <DEDUP_REMOVED lines=28> */
[----:B------:R-:W-:Y:S01]  /*18f80*/  STL [R1+0xac4], R6 ;  /* 0x000ac40601007387 */ /* 0x000fe20000100800 */
[----:B---3--:R-:W-:-:S03]  /*18f90*/  LEA.HI.X.SX32 R2, R20, R3, 0x1, P4 ;  /* 0x0000000314027211 */ /* 0x008fc600020f0eff */
[----:B------:R-:W-:Y:S04]  /*18fa0*/  STL [R1+0x2c8], R5 ;  /* 0x0002c80501007387 */ /* 0x000fe80000100800 */
[----:B------:R0:W-:Y:S04]  /*18fb0*/  STL [R1+0x27c], R2 ;  /* 0x00027c0201007387 */ /* 0x0001e80000100800 */
[----:B0-----:R-:W0:Y:S01]  /*18fc0*/  S2R R2, SR_TID.X ;  /* 0x0000000000027919 */ /* 0x001e220000002100 */
[-C--:B------:R-:W-:Y:S02]  /*18fd0*/  LEA.HI.X.SX32 R6, R21, R3.reuse, 0x1, P6 ;  /* 0x0000000315067211 */ /* 0x080fe400030f0eff */
[----:B------:R-:W-:-:S02]  /*18fe0*/  LEA.HI.X.SX32 R5, R22, R3, 0x1, P5 ;  /* 0x0000000316057211 */ /* 0x000fc400028f0eff */
[----:B------:R-:W-:Y:S01]  /*18ff0*/  LEA.HI.X.SX32 R7, R23, R3, 0x1, P3 ;  /* 0x0000000317077211 */ /* 0x000fe200018f0eff */
[----:B------:R1:W-:Y:S01]  /*19000*/  STL [R1+0x2b0], R6 ;  /* 0x0002b00601007387 */ /* 0x0003e20000100800 */
[----:B------:R-:W-:-:S03]  /*19010*/  IMAD.MOV R11, RZ, RZ, -c[0x0][0x188] ;  /* 0x80006200ff0b7624 */ /* 0x000fc600078e02ff */
[----:B------:R3:W-:Y:S01]  /*19020*/  STL [R1+0x2b4], R5 ;  /* 0x0002b40501007387 */ /* 0x0007e20000100800 */
[----:B0-----:R-:W-:Y:S02]  /*19030*/  SHF.R.U32.HI R10, RZ, 0x4, R2 ;  /* 0x00000004ff0a7819 */ /* 0x001fe40000011602 */
[----:B------:R-:W-:Y:S02]  /*19040*/  LEA.HI R29, R2, 0x38, RZ, 0x1c ;  /* 0x00000038021d7811 */ /* 0x000fe400078fe0ff */
[----:B------:R-:W-:-:S03]  /*19050*/  SGXT.U32 R10, R10, 0x3 ;  /* 0x000000030a0a781a */ /* 0x000fc60000000000 */
[----:B------:R-:W-:Y:S01]  /*19060*/  IMAD R8, R29, c[0x0][0x188], RZ ;  /* 0x000062001d087a24 */ /* 0x000fe200078e02ff */
[----:B------:R-:W-:Y:S01]  /*19070*/  LOP3.LUT R29, R10, 0x30, RZ, 0xfc, !PT ;  /* 0x000000300a1d7812 */ /* 0x000fe200078efcff */
[----:B------:R0:W-:Y:S01]  /*19080*/  STL [R1+0x2b8], R7 ;  /* 0x0002b80701007387 */ /* 0x0001e20000100800 */
[-C--:B-1----:R-:W-:Y:S02]  /*19090*/  LEA.HI.X.SX32 R6, R24, R3.reuse, 0x1, P2 ;  /* 0x0000000318067211 */ /* 0x082fe400010f0eff */
[C---:B------:R-:W-:Y:S01]  /*190a0*/  LOP3.LUT R9, R10.reuse, 0x30, RZ, 0xfc, !PT ;  /* 0x000000300a097812 */ /* 0x040fe200078efcff */
[----:B------:R-:W-:Y:S01]  /*190b0*/  IMAD R29, R29, c[0x0][0x188], RZ ;  /* 0x000062001d1d7a24 */ /* 0x000fe200078e02ff */
[-C--:B---3--:R-:W-:Y:S01]  /*190c0*/  LEA.HI.X.SX32 R5, R27, R3.reuse, 0x1, P1 ;  /* 0x000000031b057211 */ /* 0x088fe200008f0eff */
[----:B------:R-:W-:Y:S01]  /*190d0*/  STL [R1+0x2bc], R6 ;  /* 0x0002bc0601007387 */ /* 0x000fe20000100800 */
[C---:B0-----:R-:W-:Y:S01]  /*190e0*/  IMAD R7, R10.reuse, c[0x0][0x188], RZ ;  /* 0x000062000a077a24 */ /* 0x041fe200078e02ff */
[----:B------:R-:W-:Y:S01]  /*190f0*/  LOP3.LUT R10, R10, 0x30, RZ, 0xfc, !PT ;  /* 0x000000300a0a7812 */ /* 0x000fe200078efcff */
[----:B------:R-:W-:Y:S01]  /*19100*/  IMAD R9, R9, c[0x0][0x188], RZ ;  /* 0x0000620009097a24 */ /* 0x000fe200078e02ff */
[----:B------:R-:W-:Y:S01]  /*19110*/  LEA.HI.X.SX32 R3, R28, R3, 0x1, P0 ;  /* 0x000000031c037211 */ /* 0x000fe200000f0eff */
[C---:B------:R-:W-:Y:S01]  /*19120*/  IMAD R29, R11.reuse, 0x8, R29 ;  /* 0x000000080b1d7824 */ /* 0x040fe200078e021d */
[----:B------:R-:W-:Y:S01]  /*19130*/  LEA R2, P0, R4, c[0x0][0x160], 0x1 ;  /* 0x0000580004027a11 */ /* 0x000fe200078008ff */
[----:B------:R-:W-:Y:S01]  /*19140*/  IMAD R10, R10, c[0x0][0x188], RZ ;  /* 0x000062000a0a7a24 */ /* 0x000fe200078e02ff */
[----:B------:R-:W-:Y:S01]  /*19150*/  STL [R1+0x2c0], R5 ;  /* 0x0002c00501007387 */ /* 0x000fe20000100800 */
[----:B------:R-:W-:-:S02]  /*19160*/  IMAD R9, R11, 0x8, R9 ;  /* 0x000000080b097824 */ /* 0x000fc400078e0209 */
[----:B------:R-:W-:Y:S01]  /*19170*/  IMAD R29, R11, 0x8, R29 ;  /* 0x000000080b1d7824 */ /* 0x000fe200078e021d */
[----:B------:R0:W-:Y:S01]  /*19180*/  STL [R1+0x2c4], R3 ;  /* 0x0002c40301007387 */ /* 0x0001e20000100800 */
[-C--:B------:R-:W-:Y:S02]  /*19190*/  LEA R12, P5, R10, R2.reuse, 0x1 ;  /* 0x000000020a0c7211 */ /* 0x080fe400078a08ff */
[----:B0-----:R-:W-:Y:S02]  /*191a0*/  LEA.HI.X.SX32 R3, R4, c[0x0][0x164], 0x1, P0 ;  /* 0x0000590004037a11 */ /* 0x001fe400000f0eff */
[----:B------:R-:W-:Y:S01]  /*191b0*/  LEA R4, P3, R9, R2, 0x1 ;  /* 0x0000000209047211 */ /* 0x000fe200078608ff */
[----:B--2---:R-:W-:-:S04]  /*191c0*/  IMAD R6, R11, 0x8, R0 ;  /* 0x000000080b067824 */ /* 0x004fc800078e0200 */
[----:B------:R-:W-:Y:S01]  /*191d0*/  IMAD R5, R11, 0x8, R6 ;  /* 0x000000080b057824 */ /* 0x000fe200078e0206 */
[----:B------:R-:W-:-:S05]  /*191e0*/  LEA R11, P4, R8, R2, 0x1 ;  /* 0x00000002080b7211 */ /* 0x000fca00078808ff */
[----:B------:R0:W-:Y:S04]  /*191f0*/  STL [R1+0x2d0], R11 ;  /* 0x0002d00b01007387 */ /* 0x0001e80000100800 */
[----:B------:R1:W-:Y:S04]  /*19200*/  STL [R1+0x2d8], R12 ;  /* 0x0002d80c01007387 */ /* 0x0003e80000100800 */
[----:B------:R2:W-:Y:S01]  /*19210*/  STL [R1+0x2e0], R4 ;  /* 0x0002e00401007387 */ /* 0x0005e20000100800 */
[-C--:B0-----:R-:W-:Y:S02]  /*19220*/  LEA R11, P2, R29, R2.reuse, 0x1 ;  /* 0x000000021d0b7211 */ /* 0x081fe400078408ff */
[----:B-1----:R-:W-:-:S03]  /*19230*/  LEA R12, P1, R0, R2, 0x1 ;  /* 0x00000002000c7211 */ /* 0x002fc600078208ff */
[----:B------:R0:W-:Y:S01]  /*19240*/  STL [R1+0x2e8], R11 ;  /* 0x0002e80b01007387 */ /* 0x0001e20000100800 */
[----:B--2---:R-:W-:-:S03]  /*19250*/  LEA R4, P0, R6, R2, 0x1 ;  /* 0x0000000206047211 */ /* 0x004fc600078008ff */
[----:B------:R-:W-:Y:S04]  /*19260*/  STL [R1+0x2f0], R12 ;  /* 0x0002f00c01007387 */ /* 0x000fe80000100800 */
[----:B------:R1:W-:Y:S01]  /*19270*/  STL [R1+0x2f8], R4 ;  /* 0x0002f80401007387 */ /* 0x0003e20000100800 */
[----:B0-----:R-:W-:Y:S02]  /*19280*/  LEA.HI.X.SX32 R11, R8, R3, 0x1, P4 ;  /* 0x00000003080b7211 */ /* 0x001fe400020f0eff */
[----:B------:R-:W-:-:S03]  /*19290*/  LEA R8, P4, R5, R2, 0x1 ;  /* 0x0000000205087211 */ /* 0x000fc600078808ff */
[----:B------:R-:W-:Y:S01]  /*192a0*/  STL [R1+0x2cc], R11 ;  /* 0x0002cc0b01007387 */ /* 0x000fe20000100800 */
[-C--:B-1----:R-:W-:Y:S02]  /*192b0*/  LEA.HI.X.SX32 R4, R10, R3.reuse, 0x1, P5 ;  /* 0x000000030a047211 */ /* 0x082fe400028f0eff */
[----:B------:R-:W-:Y:S01]  /*192c0*/  LEA R2, P5, R7, R2, 0x1 ;  /* 0x0000000207027211 */ /* 0x000fe200078a08ff */
[----:B------:R0:W-:Y:S04]  /*192d0*/  STL [R1+0x300], R8 ;  /* 0x0003000801007387 */ /* 0x0001e80000100800 */
[----:B------:R1:W-:Y:S04]  /*192e0*/  STL [R1+0x2d4], R4 ;  /* 0x0002d40401007387 */ /* 0x0003e80000100800 */
[----:B------:R2:W-:Y:S01]  /*192f0*/  STL [R1+0x308], R2 ;  /* 0x0003080201007387 */ /* 0x0005e20000100800 */
[----:B0-----:R-:W-:-:S02]  /*19300*/  LEA.HI.X.SX32 R8, R9, R3, 0x1, P3 ;  /* 0x0000000309087211 */ /* 0x001fc400018f0eff */
[----:B-1----:R-:W-:-:S03]  /*19310*/  LEA.HI.X.SX32 R4, R29, R3, 0x1, P2 ;  /* 0x000000031d047211 */ /* 0x002fc600010f0eff */
[----:B------:R-:W-:Y:S01]  /*19320*/  STL [R1+0x2dc], R8 ;  /* 0x0002dc0801007387 */ /* 0x000fe20000100800 */
[----:B--2---:R-:W-:-:S03]  /*19330*/  LEA.HI.X.SX32 R2, R0, R3, 0x1, P1 ;  /* 0x0000000300027211 */ /* 0x004fc600008f0eff */
[----:B------:R0:W5:Y:S01]  /*19340*/  LDL.LU R0, [R1+0xb2c] ;  /* 0x000b2c0001007983 */ /* 0x0001620000300800 */
[----:B------:R-:W-:-:S03]  /*19350*/  LEA.HI.X.SX32 R6, R6, R3, 0x1, P0 ;  /* 0x0000000306067211 */ /* 0x000fc600000f0eff */
[----:B------:R1:W-:Y:S04]  /*19360*/  STL [R1+0x2e4], R4 ;  /* 0x0002e40401007387 */ /* 0x0003e80000100800 */
[----:B------:R2:W-:Y:S01]  /*19370*/  STL [R1+0x2ec], R2 ;  /* 0x0002ec0201007387 */ /* 0x0005e20000100800 */
[----:B-1----:R-:W-:-:S03]  /*19380*/  LEA.HI.X.SX32 R4, R5, R3, 0x1, P4 ;  /* 0x0000000305047211 */ /* 0x002fc600020f0eff */
[----:B------:R0:W-:Y:S01]  /*19390*/  STL [R1+0x2f4], R6 ;  /* 0x0002f40601007387 */ /* 0x0001e20000100800 */
[----:B--2---:R-:W-:-:S03]  /*193a0*/  LEA.HI.X.SX32 R2, R7, R3, 0x1, P5 ;  /* 0x0000000307027211 */ /* 0x004fc600028f0eff */
[----:B------:R0:W-:Y:S04]  /*193b0*/  STL [R1+0x2fc], R4 ;  /* 0x0002fc0401007387 */ /* 0x0001e80000100800 */
[----:B------:R0:W-:Y:S04]  /*193c0*/  STL [R1+0x304], R2 ;  /* 0x0003040201007387 */ /* 0x0001e80000100800 */
[----:B------:R0:W-:Y:S04]  /*193d0*/  STL [R1+0x180], RZ ;  /* 0x000180ff01007387 */ /* 0x0001e80000100800 */
        /* <DEDUP_REMOVED lines=29> */
[----:B------:R0:W-:Y:S01]  /*195b0*/  STL [R1+0x238], RZ ;  /* 0x000238ff01007387 */ /* 0x0001e20000100800 */
[----:B------:R-:W-:-:S02]  /*195c0*/  USHF.L.U32 UR4, UR7, 0x6, URZ ;  /* 0x0000000607047899 */ /* 0x000fc4000800063f */
[----:B------:R-:W-:Y:S02]  /*195d0*/  USHF.L.U32 UR5, UR6, 0x6, URZ ;  /* 0x0000000606057899 */ /* 0x000fe4000800063f */
[----:B------:R-:W-:Y:S02]  /*195e0*/  USHF.R.S32.HI UR7, URZ, 0x1f, UR4 ;  /* 0x0000001f3f077899 */ /* 0x000fe40008011404 */
[----:B------:R-:W-:Y:S02]  /*195f0*/  USHF.R.S32.HI UR6, URZ, 0x1f, UR5 ;  /* 0x0000001f3f067899 */ /* 0x000fe40008011405 */
[----:B------:R-:W-:Y:S02]  /*19600*/  USHF.L.U32 UR12, UR5, 0x1, URZ ;  /* 0x00000001050c7899 */ /* 0x000fe4000800063f */
[----:B0-----:R-:W0:Y:S02]  /*19610*/  S2R R29, SR_TID.X ;  /* 0x00000000001d7919 */ /* 0x001e240000002100 */
[----:B0-----:R-:W-:Y:S02]  /*19620*/  IMAD.SHL.U32 R9, R29, 0x20, RZ ;  /* 0x000000201d097824 */ /* 0x001fe400078e00ff */
[----:B------:R-:W2:Y:S01]  /*19630*/  LDL.LU R29, [R1+0xb10] ;  /* 0x000b1000011d7983 */ /* 0x000ea20000300800 */
[----:B------:R-:W-:-:S02]  /*19640*/  USHF.L.U32 UR9, UR4, 0x1, URZ ;  /* 0x0000000104097899 */ /* 0x000fc4000800063f */
[----:B------:R-:W-:Y:S01]  /*19650*/  LOP3.LUT R3, R9, 0x60, RZ, 0xc0, !PT ;  /* 0x0000006009037812 */ /* 0x000fe200078ec0ff */
[----:B------:R-:W-:Y:S02]  /*19660*/  USHF.L.U64.HI UR7, UR4, 0x1, UR7 ;  /* 0x0000000104077899 */ /* 0x000fe40008010207 */
[----:B------:R-:W-:Y:S02]  /*19670*/  USHF.L.U64.HI UR6, UR5, 0x1, UR6 ;  /* 0x0000000105067899 */ /* 0x000fe40008010206 */
[----:B------:R-:W-:Y:S01]  /*19680*/  STL [R1+0xb04], R3 ;  /* 0x000b040301007387 */ /* 0x000fe20000100800 */
[----:B--2---:R-:W-:-:S05]  /*19690*/  SHF.R.S32.HI R2, RZ, 0x6, R29 ;  /* 0x00000006ff027819 */ /* 0x004fca000001141d */
[----:B------:R0:W-:Y:S04]  /*196a0*/  STL [R1+0xaf8], R2 ;  /* 0x000af80201007387 */ /* 0x0001e80000100800 */
[----:B------:R-:W-:Y:S04]  /*196b0*/  STL [R1+0x23c], RZ ;  /* 0x00023cff01007387 */ /* 0x000fe80000100800 */
[----:B------:R-:W-:Y:S04]  /*196c0*/  STL [R1+0x220], RZ ;  /* 0x000220ff01007387 */ /* 0x000fe80000100800 */
[----:B------:R-:W-:Y:S04]  /*196d0*/  STL [R1+0x224], RZ ;  /* 0x000224ff01007387 */ /* 0x000fe80000100800 */
[----:B------:R-:W-:Y:S04]  /*196e0*/  STL [R1+0x228], RZ ;  /* 0x000228ff01007387 */ /* 0x000fe80000100800 */
[----:B------:R-:W-:Y:S04]  /*196f0*/  STL [R1+0x22c], RZ ;  /* 0x00022cff01007387 */ /* 0x000fe80000100800 */
[----:B------:R-:W2:Y:S01]  /*19700*/  LDL R29, [R1+0x270] ;  /* 0x00027000011d7983 */ /* 0x000ea20000100800 */
[C---:B0----5:R-:W-:Y:S01]  /*19710*/  LOP3.LUT R2, R0.reuse, 0x20, RZ, 0x3c, !PT ;  /* 0x0000002000027812 */ /* 0x061fe200078e3cff */
[----:B------:R-:W-:Y:S01]  /*19720*/  UMOV UR4, URZ ;  /* 0x0000003f00047c82 */ /* 0x000fe20008000000 */
[C---:B------:R-:W-:Y:S01]  /*19730*/  LOP3.LUT R4, R0.reuse, 0x40, RZ, 0x3c, !PT ;  /* 0x0000004000047812 */ /* 0x040fe200078e3cff */
[----:B------:R-:W-:Y:S01]  /*19740*/  STL [R1+0x210], RZ ;  /* 0x000210ff01007387 */ /* 0x000fe20000100800 */
[----:B------:R-:W-:-:S03]  /*19750*/  LOP3.LUT R3, R0, 0x60, RZ, 0x3c, !PT ;  /* 0x0000006000037812 */ /* 0x000fc600078e3cff */
[----:B------:R-:W-:Y:S04]  /*19760*/  STL [R1+0x214], RZ ;  /* 0x000214ff01007387 */ /* 0x000fe80000100800 */
        /* <DEDUP_REMOVED lines=26> */
[----:B------:R2:W-:Y:S04]  /*19910*/  STL [R1+0xaf4], R2 ;  /* 0x000af40201007387 */ /* 0x0005e80000100800 */
[----:B------:R0:W-:Y:S04]  /*19920*/  STL [R1+0xaf0], R4 ;  /* 0x000af00401007387 */ /* 0x0001e80000100800 */
[----:B------:R0:W-:Y:S01]  /*19930*/  STL [R1+0xaec], R3 ;  /* 0x000aec0301007387 */ /* 0x0001e20000100800 */
[----:B--2---:R-:W-:-:S05]  /*19940*/  LOP3.LUT R2, R29, 0x40, RZ, 0x3c, !PT ;  /* 0x000000401d027812 */ /* 0x004fca00078e3cff */
[----:B------:R0:W-:Y:S02]  /*19950*/  STL [R1+0xb00], R2 ;  /* 0x000b000201007387 */ /* 0x0001e40000100800 */
.L_x_3:
[----:B------:R-:W-:Y:S04]  /*19960*/  STL [R1+0x1434], R20 ;  /* 0x0014341401007387 */ /* 0x000fe80000100800 */
[----:B------:R-:W-:Y:S04]  /*19970*/  STL [R1+0x1430], R21 ;  /* 0x0014301501007387 */ /* 0x000fe80000100800 */
[----:B------:R-:W-:Y:S04]  /*19980*/  STL [R1+0x142c], R22 ;  /* 0x00142c1601007387 */ /* 0x000fe80000100800 */
[----:B------:R-:W2:Y:S04]  /*19990*/  LDL R5, [R1+0x304] ;  /* 0x0003040001057983 */ /* 0x000ea80000100800 */
[----:B0----5:R-:W2:Y:S04]  /*199a0*/  LDL R4, [R1+0x308] ;  /* 0x0003080001047983 */ /* 0x021ea80000100800 */
[----:B------:R0:W-:Y:S04]  /*199b0*/  STL [R1+0x1428], R23 ;  /* 0x0014281701007387 */ /* 0x0001e80000100800 */
[----:B------:R-:W-:Y:S04]  /*199c0*/  STL [R1+0x1424], R2 ;  /* 0x0014240201007387 */ /* 0x000fe80000100800 */
[----:B------:R1:W-:Y:S04]  /*199d0*/  STL [R1+0x1420], R24 ;  /* 0x0014201801007387 */ /* 0x0003e80000100800 */
[----:B0-----:R-:W1:Y:S04]  /*199e0*/  S2R R23, SR_TID.X ;  /* 0x0000000000177919 */ /* 0x001e680000002100 */
[----:B------:R0:W-:Y:S04]  /*199f0*/  STL [R1+0x141c], R25 ;  /* 0x00141c1901007387 */ /* 0x0001e80000100800 */
[----:B------:R-:W-:Y:S04]  /*19a00*/  STL [R1+0x13cc], R15 ;  /* 0x0013cc0f01007387 */ /* 0x000fe80000100800 */
[----:B------:R-:W3:Y:S04]  /*19a10*/  S2R R20, SR_TID.X ;  /* 0x0000000000147919 */ /* 0x000ee80000002100 */
[----:B------:R-:W-:Y:S04]  /*19a20*/  STL [R1+0x13d0], R15 ;  /* 0x0013d00f01007387 */ /* 0x000fe80000100800 */
[----:B------:R-:W-:Y:S04]  /*19a30*/  STL [R1+0x13d8], R15 ;  /* 0x0013d80f01007387 */ /* 0x000fe80000100800 */
[----:B------:R-:W4:Y:S01]  /*19a40*/  S2R R22, SR_TID.X ;  /* 0x0000000000167919 */ /* 0x000f220000002100 */
[----:B-1----:R-:W-:-:S03]  /*19a50*/  SHF.R.U32.HI R24, RZ, 0x4, R23 ;  /* 0x00000004ff187819 */ /* 0x002fc60000011617 */
[----:B------:R-:W-:Y:S04]  /*19a60*/  STL [R1+0x13e0], R15 ;  /* 0x0013e00f01007387 */ /* 0x000fe80000100800 */
[----:B------:R-:W-:Y:S04]  /*19a70*/  STL [R1+0x13e8], R15 ;  /* 0x0013e80f01007387 */ /* 0x000fe80000100800 */
[----:B------:R-:W-:Y:S04]  /*19a80*/  STL [R1+0x13f0], R15 ;  /* 0x0013f00f01007387 */ /* 0x000fe80000100800 */
[----:B------:R-:W-:Y:S04]  /*19a90*/  STL [R1+0x13f8], R15 ;  /* 0x0013f80f01007387 */ /* 0x000fe80000100800 */
[----:B------:R-:W-:Y:S04]  /*19aa0*/  STL [R1+0x1400], R15 ;  /* 0x0014000f01007387 */ /* 0x000fe80000100800 */
[----:B------:R-:W-:Y:S04]  /*19ab0*/  STL [R1+0x1408], R15 ;  /* 0x0014080f01007387 */ /* 0x000fe80000100800 */
[----:B------:R-:W-:Y:S04]  /*19ac0*/  STL [R1+0x1410], R15 ;  /* 0x0014100f01007387 */ /* 0x000fe80000100800 */
[----:B------:R1:W-:Y:S04]  /*19ad0*/  STL [R1+0x1418], R15 ;  /* 0x0014180f01007387 */ /* 0x0003e80000100800 */
[----:B------:R-:W-:Y:S04]  /*19ae0*/  STL [R1+0x13c8], R11 ;  /* 0x0013c80b01007387 */ /* 0x000fe80000100800 */
[----:B------:R-:W-:Y:S04]  /*19af0*/  STL [R1+0x13d4], R11 ;  /* 0x0013d40b01007387 */ /* 0x000fe80000100800 */
[----:B------:R-:W-:Y:S04]  /*19b00*/  STL [R1+0x13dc], R11 ;  /* 0x0013dc0b01007387 */ /* 0x000fe80000100800 */
[----:B------:R-:W-:Y:S04]  /*19b10*/  STL [R1+0x13e4], R11 ;  /* 0x0013e40b01007387 */ /* 0x000fe80000100800 */
[----:B------:R-:W-:Y:S01]  /*19b20*/  STL [R1+0x13ec], R11 ;  /* 0x0013ec0b01007387 */ /* 0x000fe20000100800 */
[----:B------:R-:W-:-:S03]  /*19b30*/  UMOV UR5, 0xffffffc0 ;  /* 0xffffffc000057882 */ /* 0x000fc60000000000 */
[----:B------:R-:W-:Y:S01]  /*19b40*/  STL [R1+0x13f4], R11 ;  /* 0x0013f40b01007387 */ /* 0x000fe20000100800 */
[----:B------:R-:W-:-:S03]  /*19b50*/  ULDC UR8, c[0x0][0x180] ;  /* 0x0000600000087ab9 */ /* 0x000fc60000000800 */
[----:B------:R-:W-:Y:S01]  /*19b60*/  STL [R1+0x13fc], R11 ;  /* 0x0013fc0b01007387 */ /* 0x000fe20000100800 */
[----:B------:R-:W-:-:S03]  /*19b70*/  UIMAD UR5, UR4, UR5, UR8 ;  /* 0x00000005040572a4 */ /* 0x000fc6000f8e0208 */
[----:B------:R-:W-:Y:S04]  /*19b80*/  STL [R1+0x1404], R11 ;  /* 0x0014040b01007387 */ /* 0x000fe80000100800 */
[----:B------:R-:W-:Y:S01]  /*19b90*/  STL [R1+0x140c], R11 ;  /* 0x00140c0b01007387 */ /* 0x000fe20000100800 */
[----:B------:R-:W-:-:S03]  /*19ba0*/  SGXT.U32 R24, R24, 0x3 ;  /* 0x000000031818781a */ /* 0x000fc60000000000 */
[----:B------:R-:W-:Y:S01]  /*19bb0*/  STL [R1+0x1414], R11 ;  /* 0x0014140b01007387 */ /* 0x000fe20000100800 */
[----:B---3--:R-:W-:-:S03]  /*19bc0*/  SHF.R.U32.HI R21, RZ, 0x4, R20 ;  /* 0x00000004ff157819 */ /* 0x008fc60000011614 */
[----:B------:R-:W-:Y:S04]  /*19bd0*/  STL [R1+0x13c4], R7 ;  /* 0x0013c40701007387 */ /* 0x000fe80000100800 */
[----:B------:R-:W-:Y:S01]  /*19be0*/  STL [R1+0x13c0], R9 ;  /* 0x0013c00901007387 */ /* 0x000fe20000100800 */
[----:B----4-:R-:W-:-:S03]  /*19bf0*/  SHF.R.U32.HI R22, RZ, 0x4, R22 ;  /* 0x00000004ff167819 */ /* 0x010fc60000011616 */
[----:B------:R-:W-:Y:S01]  /*19c00*/  STL [R1+0x13bc], R10 ;  /* 0x0013bc0a01007387 */ /* 0x000fe20000100800 */
[----:B------:R-:W-:-:S03]  /*19c10*/  ISETP.GE.AND P1, PT, R24, UR5, PT ;  /* 0x0000000518007c0c */ /* 0x000fc6000bf26270 */
[----:B------:R-:W-:Y:S01]  /*19c20*/  STL [R1+0x13b8], R8 ;  /* 0x0013b80801007387 */ /* 0x000fe20000100800 */
[----:B------:R-:W-:-:S03]  /*19c30*/  SGXT.U32 R21, R21, 0x3 ;  /* 0x000000031515781a */ /* 0x000fc60000000000 */
[----:B------:R-:W-:Y:S04]  /*19c40*/  STL [R1+0x13b4], R6 ;  /* 0x0013b40601007387 */ /* 0x000fe80000100800 */
[----:B------:R-:W-:Y:S01]  /*19c50*/  STL [R1+0x13b0], R14 ;  /* 0x0013b00e01007387 */ /* 0x000fe20000100800 */
[----:B------:R-:W-:-:S03]  /*19c60*/  SGXT.U32 R22, R22, 0x3 ;  /* 0x000000031616781a */ /* 0x000fc60000000000 */
[----:B------:R-:W-:Y:S04]  /*19c70*/  STL [R1+0x13ac], R29 ;  /* 0x0013ac1d01007387 */ /* 0x000fe80000100800 */
[----:B------:R-:W-:Y:S01]  /*19c80*/  STL [R1+0x13a8], R28 ;  /* 0x0013a81c01007387 */ /* 0x000fe20000100800 */
[----:B------:R-:W-:-:S03]  /*19c90*/  LOP3.LUT R20, R21, 0x8, RZ, 0xfc, !PT ;  /* 0x0000000815147812 */ /* 0x000fc600078efcff */
[----:B------:R-:W-:Y:S01]  /*19ca0*/  STL [R1+0x13a4], R27 ;  /* 0x0013a41b01007387 */ /* 0x000fe20000100800 */
[----:B------:R-:W-:-:S03]  /*19cb0*/  LOP3.LUT R21, R21, 0x10, RZ, 0xfc, !PT ;  /* 0x0000001015157812 */ /* 0x000fc600078efcff */
[----:B------:R-:W-:Y:S01]  /*19cc0*/  STL [R1+0x13a0], R26 ;  /* 0x0013a01a01007387 */ /* 0x000fe20000100800 */
[----:B------:R-:W-:-:S03]  /*19cd0*/  PRMT R16, RZ, 0x7610, R16 ;  /* 0x00007610ff107816 */ /* 0x000fc60000000010 */
[----:B------:R-:W-:Y:S01]  /*19ce0*/  STL [R1+0x139c], R12 ;  /* 0x00139c0c01007387 */ /* 0x000fe20000100800 */
[----:B------:R-:W-:-:S03]  /*19cf0*/  LOP3.LUT R22, R22, 0x18, RZ, 0xfc, !PT ;  /* 0x0000001816167812 */ /* 0x000fc600078efcff */
[----:B------:R-:W-:Y:S04]  /*19d00*/  STL [R1+0x1398], R13 ;  /* 0x0013980d01007387 */ /* 0x000fe80000100800 */
[----:B------:R-:W-:Y:S01]  /*19d10*/  STL [R1+0x1394], R17 ;  /* 0x0013941101007387 */ /* 0x000fe20000100800 */
[----:B------:R-:W-:-:S03]  /*19d20*/  ISETP.GE.AND P2, PT, R20, UR5, PT ;  /* 0x0000000514007c0c */ /* 0x000fc6000bf46270 */
[----:B------:R-:W-:Y:S01]  /*19d30*/  STL [R1+0x1388], R0 ;  /* 0x0013880001007387 */ /* 0x000fe20000100800 */
[----:B------:R-:W-:-:S03]  /*19d40*/  ISETP.GE.AND P3, PT, R21, UR5, PT ;  /* 0x0000000515007c0c */ /* 0x000fc6000bf66270 */
[----:B------:R-:W-:Y:S01]  /*19d50*/  STL [R1+0x138c], R0 ;  /* 0x00138c0001007387 */ /* 0x000fe20000100800 */
[----:B------:R-:W-:-:S03]  /*19d60*/  ISETP.GE.AND P0, PT, R22, UR5, PT ;  /* 0x0000000516007c0c */ /* 0x000fc6000bf06270 */
[----:B------:R-:W-:Y:S04]  /*19d70*/  STL [R1+0x1390], R0 ;  /* 0x0013900001007387 */ /* 0x000fe80000100800 */
[----:B0-----:R-:W3:Y:S04]  /*19d80*/  LDL R25, [R1+0x2f4] ;  /* 0x0002f40001197983 */ /* 0x001ee80000100800 */
[----:B------:R-:W4:Y:S04]  /*19d90*/  LDL R2, [R1+0x2f8] ;  /* 0x0002f80001027983 */ /* 0x000f280000100800 */
[----:B------:R-:W3:Y:S04]  /*19da0*/  LDL.LU R20, [R1+0x1434] ;  /* 0x0014340001147983 */ /* 0x000ee80000300800 */
[----:B------:R-:W3:Y:S01]  /*19db0*/  LDL.LU R21, [R1+0x1430] ;  /* 0x0014300001157983 */ /* 0x000ee20000300800 */
[----:B------:R-:W-:-:S02]  /*19dc0*/  PRMT R3, RZ, 0x7610, R3 ;  /* 0x00007610ff037816 */ /* 0x000fc40000000003 */
[----:B------:R-:W-:Y:S01]  /*19dd0*/  SHF.R.U32.HI R23, RZ, 0x4, R23 ;  /* 0x00000004ff177819 */ /* 0x000fe20000011617 */
[----:B------:R-:W3:Y:S03]  /*19de0*/  LDL.LU R22, [R1+0x142c] ;  /* 0x00142c0001167983 */ /* 0x000ee60000300800 */
[----:B------:R-:W-:Y:S01]  /*19df0*/  SGXT.U32 R23, R23, 0x3 ;  /* 0x000000031717781a */ /* 0x000fe20000000000 */
[----:B--2---:R0:W2:Y:S04]  /*19e00*/  @!P1 LDG.E.U16 R16, [R4.64] ;  /* 0x0000000a04109981 */ /* 0x0040a8000c1e1500 */
[----:B0-----:R-:W2:Y:S04]  /*19e10*/  LDL R4, [R1+0x2fc] ;  /* 0x0002fc0001047983 */ /* 0x001ea80000100800 */
[----:B------:R-:W2:Y:S02]  /*19e20*/  LDL R5, [R1+0x300] ;  /* 0x0003000001057983 */ /* 0x000ea40000100800 */
[----:B--2---:R-:W-:-:S04]  /*19e30*/  @!P2 LOP3.LUT R5, R5, R4, RZ, 0x3c, !PT ;  /* 0x000000040505a212 */ /* 0x004fc800078e3cff */
[----:B------:R-:W-:-:S04]  /*19e40*/  @!P2 LOP3.LUT R4, R5, R4, RZ, 0x3c, !PT ;  /* 0x000000040504a212 */ /* 0x000fc800078e3cff */
[----:B------:R-:W-:-:S05]  /*19e50*/  @!P2 LOP3.LUT R5, R5, R4, RZ, 0x3c, !PT ;  /* 0x000000040505a212 */ /* 0x000fca00078e3cff */
[----:B------:R4:W2:Y:S01]  /*19e60*/  @!P2 LDG.E.U16 R3, [R4.64] ;  /* 0x0000000a0403a981 */ /* 0x0008a2000c1e1500 */
[----:B------:R-:W-:Y:S02]  /*19e70*/  LOP3.LUT R23, R23, 0x20, RZ, 0xfc, !PT ;  /* 0x0000002017177812 */ /* 0x000fe400078efcff */
[----:B------:R-:W-:Y:S02]  /*19e80*/  PRMT R18, RZ, 0x7610, R18 ;  /* 0x00007610ff127816 */ /* 0x000fe40000000012 */
[----:B------:R-:W-:Y:S02]  /*19e90*/  ISETP.GE.AND P1, PT, R23, UR5, PT ;  /* 0x0000000517007c0c */ /* 0x000fe4000bf26270 */
[----:B------:R-:W2:Y:S01]  /*19ea0*/  LDL.LU R23, [R1+0x1428] ;  /* 0x0014280001177983 */ /* 0x000ea20000300800 */
[----:B----4-:R-:W-:Y:S02]  /*19eb0*/  @!P3 IMAD.MOV.U32 R4, RZ, RZ, R2 ;  /* 0x000000ffff04b224 */ /* 0x010fe400078e0002 */
[----:B---3--:R-:W-:-:S05]  /*19ec0*/  @!P3 IMAD.MOV.U32 R5, RZ, RZ, R25 ;  /* 0x000000ffff05b224 */ /* 0x008fca00078e0019 */
[----:B------:R0:W3:Y:S04]  /*19ed0*/  @!P3 LDG.E.U16 R18, [R4.64] ;  /* 0x0000000a0412b981 */ /* 0x0000e8000c1e1500 */
[----:B--2---:R-:W-:Y:S04]  /*19ee0*/  STL [R1+0x1384], R3 ;  /* 0x0013840301007387 */ /* 0x004fe80000100800 */
[----:B0-----:R-:W2:Y:S04]  /*19ef0*/  LDL R4, [R1+0x2ec] ;  /* 0x0002ec0001047983 */ /* 0x001ea80000100800 */
[----:B------:R-:W2:Y:S01]  /*19f00*/  LDL R5, [R1+0x2f0] ;  /* 0x0002f00001057983 */ /* 0x000ea20000100800 */
[----:B------:R-:W-:-:S02]  /*19f10*/  LOP3.LUT R2, R24, 0x28, RZ, 0xfc, !PT ;  /* 0x0000002818027812 */ /* 0x000fc400078efcff */
[----:B------:R-:W-:Y:S02]  /*19f20*/  LOP3.LUT R24, R24, 0x30, RZ, 0xfc, !PT ;  /* 0x0000003018187812 */ /* 0x000fe400078efcff */
[----:B------:R-:W-:Y:S02]  /*19f30*/  PRMT R19, RZ, 0x7610, R19 ;  /* 0x00007610ff137816 */ /* 0x000fe40000000013 */
[----:B------:R-:W-:Y:S01]  /*19f40*/  ISETP.GE.AND P2, PT, R2, UR5, PT ;  /* 0x0000000502007c0c */ /* 0x000fe2000bf46270 */
[----:B---3--:R-:W-:Y:S01]  /*19f50*/  STL [R1+0x1380], R18 ;  /* 0x0013801201007387 */ /* 0x008fe20000100800 */
[----:B------:R-:W-:-:S03]  /*19f60*/  ISETP.GE.AND P3, PT, R24, UR5, PT ;  /* 0x0000000518007c0c */ /* 0x000fc6000bf66270 */
[----:B------:R-:W3:Y:S04]  /*19f70*/  LDL.LU R2, [R1+0x1424] ;  /* 0x0014240001027983 */ /* 0x000ee80000300800 */
[----:B------:R-:W4:Y:S04]  /*19f80*/  LDL.LU R24, [R1+0x1420] ;  /* 0x0014200001187983 */ /* 0x000f280000300800 */
[----:B------:R-:W0:Y:S01]  /*19f90*/  S2R R25, SR_TID.X ;  /* 0x0000000000197919 */ /* 0x000e220000002100 */
[----:B--2---:R-:W-:-:S04]  /*19fa0*/  @!P0 LOP3.LUT R5, R5, R4, RZ, 0x3c, !PT ;  /* 0x0000000405058212 */ /* 0x004fc800078e3cff */
[----:B------:R-:W-:-:S04]  /*19fb0*/  @!P0 LOP3.LUT R4, R5, R4, RZ, 0x3c, !PT ;  /* 0x0000000405048212 */ /* 0x000fc800078e3cff */
[----:B------:R-:W-:-:S05]  /*19fc0*/  @!P0 LOP3.LUT R5, R5, R4, RZ, 0x3c, !PT ;  /* 0x0000000405058212 */ /* 0x000fca00078e3cff */
[----:B------:R2:W3:Y:S04]  /*19fd0*/  @!P0 LDG.E.U16 R19, [R4.64] ;  /* 0x0000000a04138981 */ /* 0x0004e8000c1e1500 */
[----:B--2---:R-:W2:Y:S04]  /*19fe0*/  LDL R4, [R1+0x2e4] ;  /* 0x0002e40001047983 */ /* 0x004ea80000100800 */
[----:B------:R-:W2:Y:S01]  /*19ff0*/  LDL R5, [R1+0x2e8] ;  /* 0x0002e80001057983 */ /* 0x000ea20000100800 */
[----:B0-----:R-:W-:-:S04]  /*1a000*/  LEA.HI R25, R25, 0x38, RZ, 0x1c ;  /* 0x0000003819197811 */ /* 0x001fc800078fe0ff */
[----:B------:R-:W-:Y:S02]  /*1a010*/  ISETP.GE.AND P4, PT, R25, UR5, PT ;  /* 0x0000000519007c0c */ /* 0x000fe4000bf86270 */
[----:B------:R-:W0:Y:S01]  /*1a020*/  S2R R25, SR_TID.X ;  /* 0x0000000000197919 */ /* 0x000e220000002100 */
[----:B------:R-:W-:Y:S02]  /*1a030*/  PRMT R20, RZ, 0x7610, R20 ;  /* 0x00007610ff147816 */ /* 0x000fe40000000014 */
[----:B0-----:R-:W-:-:S04]  /*1a040*/  LOP3.LUT R25, R25, 0x3f, RZ, 0xc0, !PT ;  /* 0x0000003f19197812 */ /* 0x001fc800078ec0ff */
[----:B------:R-:W-:Y:S01]  /*1a050*/  ISETP.GE.AND P0, PT, R25, UR5, PT ;  /* 0x0000000519007c0c */ /* 0x000fe2000bf06270 */
[----:B---3--:R-:W-:Y:S04]  /*1a060*/  STL [R1+0x137c], R19 ;  /* 0x00137c1301007387 */ /* 0x008fe80000100800 */
[----:B------:R-:W3:Y:S01]  /*1a070*/  LDL.LU R25, [R1+0x141c] ;  /* 0x00141c0001197983 */ /* 0x000ee20000300800 */
[----:B--2---:R-:W-:-:S04]  /*1a080*/  @!P1 LOP3.LUT R5, R5, R4, RZ, 0x3c, !PT ;  /* 0x0000000405059212 */ /* 0x004fc800078e3cff */
[----:B------:R-:W-:-:S04]  /*1a090*/  @!P1 LOP3.LUT R4, R5, R4, RZ, 0x3c, !PT ;  /* 0x0000000405049212 */ /* 0x000fc800078e3cff */
[----:B------:R-:W-:-:S05]  /*1a0a0*/  @!P1 LOP3.LUT R5, R5, R4, RZ, 0x3c, !PT ;  /* 0x0000000405059212 */ /* 0x000fca00078e3cff */
[----:B------:R0:W2:Y:S04]  /*1a0b0*/  @!P1 LDG.E.U16 R20, [R4.64] ;  /* 0x0000000a04149981 */ /* 0x0000a8000c1e1500 */
[----:B0-----:R-:W3:Y:S04]  /*1a0c0*/  LDL R4, [R1+0x2dc] ;  /* 0x0002dc0001047983 */ /* 0x001ee80000100800 */
[----:B------:R-:W3:Y:S01]  /*1a0d0*/  LDL R5, [R1+0x2e0] ;  /* 0x0002e00001057983 */ /* 0x000ee20000100800 */
[----:B------:R-:W-:-:S03]  /*1a0e0*/  PRMT R21, RZ, 0x7610, R21 ;  /* 0x00007610ff157816 */ /* 0x000fc60000000015 */
[----:B--2---:R-:W-:Y:S01]  /*1a0f0*/  STL [R1+0x1378], R20 ;  /* 0x0013781401007387 */ /* 0x004fe20000100800 */
[----:B---3--:R-:W-:-:S04]  /*1a100*/  @!P2 LOP3.LUT R5, R5, R4, RZ, 0x3c, !PT ;  /* 0x000000040505a212 */ /* 0x008fc800078e3cff */
[----:B------:R-:W-:-:S04]  /*1a110*/  @!P2 LOP3.LUT R4, R5, R4, RZ, 0x3c, !PT ;  /* 0x000000040504a212 */ /* 0x000fc800078e3cff */
[----:B------:R-:W-:-:S05]  /*1a120*/  @!P2 LOP3.LUT R5, R5, R4, RZ, 0x3c, !PT ;  /* 0x000000040505a212 */ /* 0x000fca00078e3cff */
[----:B------:R0:W2:Y:S04]  /*1a130*/  @!P2 LDG.E.U16 R21, [R4.64] ;  /* 0x0000000a0415a981 */ /* 0x0000a8000c1e1500 */
[----:B0-----:R-:W3:Y:S04]  /*1a140*/  LDL R4, [R1+0x2d4] ;  /* 0x0002d40001047983 */ /* 0x001ee80000100800 */
[----:B------:R-:W3:Y:S01]  /*1a150*/  LDL R5, [R1+0x2d8] ;  /* 0x0002d80001057983 */ /* 0x000ee20000100800 */
[----:B------:R-:W-:Y:S02]  /*1a160*/  PRMT R22, RZ, 0x7610, R22 ;  /* 0x00007610ff167816 */ /* 0x000fe40000000016 */
[----:B---3--:R-:W-:-:S04]  /*1a170*/  @!P3 LOP3.LUT R5, R5, R4, RZ, 0x3c, !PT ;  /* 0x000000040505b212 */ /* 0x008fc800078e3cff */
[----:B------:R-:W-:-:S04]  /*1a180*/  @!P3 LOP3.LUT R4, R5, R4, RZ, 0x3c, !PT ;  /* 0x000000040504b212 */ /* 0x000fc800078e3cff */
[----:B------:R-:W-:-:S05]  /*1a190*/  @!P3 LOP3.LUT R5, R5, R4, RZ, 0x3c, !PT ;  /* 0x000000040505b212 */ /* 0x000fca00078e3cff */
[----:B------:R0:W3:Y:S04]  /*1a1a0*/  @!P3 LDG.E.U16 R22, [R4.64] ;  /* 0x0000000a0416b981 */ /* 0x0000e8000c1e1500 */
[----:B0-----:R-:W2:Y:S04]  /*1a1b0*/  LDL R4, [R1+0x2cc] ;  /* 0x0002cc0001047983 */ /* 0x001ea80000100800 */
[----:B------:R-:W2:Y:S01]  /*1a1c0*/  LDL R5, [R1+0x2d0] ;  /* 0x0002d00001057983 */ /* 0x000ea20000100800 */
[----:B------:R-:W-:-:S03]  /*1a1d0*/  PRMT R23, RZ, 0x7610, R23 ;  /* 0x00007610ff177816 */ /* 0x000fc60000000017 */
[----:B---3--:R-:W-:Y:S01]  /*1a1e0*/  STL [R1+0x1374], R22 ;  /* 0x0013741601007387 */ /* 0x008fe20000100800 */
[----:B--2---:R-:W-:-:S04]  /*1a1f0*/  @!P4 LOP3.LUT R5, R5, R4, RZ, 0x3c, !PT ;  /* 0x000000040505c212 */ /* 0x004fc800078e3cff */
[----:B------:R-:W-:-:S04]  /*1a200*/  @!P4 LOP3.LUT R4, R5, R4, RZ, 0x3c, !PT ;  /* 0x000000040504c212 */ /* 0x000fc800078e3cff */
[----:B------:R-:W-:-:S05]  /*1a210*/  @!P4 LOP3.LUT R5, R5, R4, RZ, 0x3c, !PT ;  /* 0x000000040505c212 */ /* 0x000fca00078e3cff */
[----:B------:R0:W2:Y:S04]  /*1a220*/  @!P4 LDG.E.U16 R23, [R4.64] ;  /* 0x0000000a0417c981 */ /* 0x0000a8000c1e1500 */
[----:B0-----:R-:W3:Y:S04]  /*1a230*/  LDL R4, [R1+0xae4] ;  /* 0x000ae40001047983 */ /* 0x001ee80000100800 */
[----:B------:R-:W3:Y:S01]  /*1a240*/  LDL R5, [R1+0xae8] ;  /* 0x000ae80001057983 */ /* 0x000ee20000100800 */
[----:B------:R-:W-:-:S03]  /*1a250*/  PRMT R2, RZ, 0x7610, R2 ;  /* 0x00007610ff027816 */ /* 0x000fc60000000002 */
[----:B------:R-:W-:Y:S01]  /*1a260*/  BAR.SYNC.DEFER_BLOCKING 0x0 ;  /* 0x0000000000007b1d */ /* 0x000fe20000010000 */
[----:B---3--:R-:W-:-:S04]  /*1a270*/  @!P0 LOP3.LUT R5, R5, R4, RZ, 0x3c, !PT ;  /* 0x0000000405058212 */ /* 0x008fc800078e3cff */
[----:B------:R-:W-:-:S04]  /*1a280*/  @!P0 LOP3.LUT R4, R5, R4, RZ, 0x3c, !PT ;  /* 0x0000000405048212 */ /* 0x000fc800078e3cff */
[----:B------:R-:W-:-:S05]  /*1a290*/  @!P0 LOP3.LUT R5, R5, R4, RZ, 0x3c, !PT ;  /* 0x0000000405058212 */ /* 0x000fca00078e3cff */
[----:B------:R0:W3:Y:S04]  /*1a2a0*/  @!P0 LDG.E.U16 R2, [R4.64] ;  /* 0x0000000a04028981 */ /* 0x0000e8000c1e1500 */
[----:B0-----:R-:W2:Y:S04]  /*1a2b0*/  LDL R4, [R1+0x2b8] ;  /* 0x0002b80001047983 */ /* 0x001ea80000100800 */
[----:B------:R-:W2:Y:S01]  /*1a2c0*/  LDL R5, [R1+0xad8] ;  /* 0x000ad80001057983 */ /* 0x000ea20000100800 */
[----:B----4-:R-:W-:-:S03]  /*1a2d0*/  PRMT R24, RZ, 0x7610, R24 ;  /* 0x00007610ff187816 */ /* 0x010fc60000000018 */
[----:B---3--:R-:W-:Y:S01]  /*1a2e0*/  STL [R1+0x1370], R2 ;  /* 0x0013700201007387 */ /* 0x008fe20000100800 */
[----:B--2---:R-:W-:-:S04]  /*1a2f0*/  @!P0 LOP3.LUT R5, R5, R4, RZ, 0x3c, !PT ;  /* 0x0000000405058212 */ /* 0x004fc800078e3cff */
        /* <DEDUP_REMOVED lines=10> */
[----:B0-----:R-:W4:Y:S04]  /*1a3a0*/  LDL R4, [R1+0xaa4] ;  /* 0x000aa40001047983 */ /* 0x001f280000100800 */
[----:B------:R-:W4:Y:S01]  /*1a3b0*/  LDL R5, [R1+0xaa8] ;  /* 0x000aa80001057983 */ /* 0x000f220000100800 */
[----:B-1----:R-:W-:Y:S02]  /*1a3c0*/  PRMT R15, RZ, 0x7610, R15 ;  /* 0x00007610ff0f7816 */ /* 0x002fe4000000000f */
[----:B----4-:R-:W-:-:S04]  /*1a3d0*/  @!P0 LOP3.LUT R5, R5, R4, RZ, 0x3c, !PT ;  /* 0x0000000405058212 */ /* 0x010fc800078e3cff */
[----:B------:R-:W-:-:S04]  /*1a3e0*/  @!P0 LOP3.LUT R4, R5, R4, RZ, 0x3c, !PT ;  /* 0x0000000405048212 */ /* 0x000fc800078e3cff */
[----:B------:R-:W-:-:S05]  /*1a3f0*/  @!P0 LOP3.LUT R5, R5, R4, RZ, 0x3c, !PT ;  /* 0x0000000405058212 */ /* 0x000fca00078e3cff */
[----:B------:R-:W4:Y:S04]  /*1a400*/  @!P0 LDG.E.U16 R15, [R4.64] ;  /* 0x0000000a040f8981 */ /* 0x000f28000c1e1500 */
[----:B----4-:R0:W-:Y:S04]  /*1a410*/  STL [R1+0xa4], R15 ;  /* 0x0000a40f01007387 */ /* 0x0101e80000100800 */
[----:B0-----:R-:W4:Y:S04]  /*1a420*/  LDL.LU R15, [R1+0x1418] ;  /* 0x00141800010f7983 */ /* 0x001f280000300800 */
[----:B------:R-:W2:Y:S04]  /*1a430*/  LDL R4, [R1+0xa84] ;  /* 0x000a840001047983 */ /* 0x000ea80000100800 */
[----:B------:R-:W2:Y:S01]  /*1a440*/  LDL R5, [R1+0xa88] ;  /* 0x000a880001057983 */ /* 0x000ea20000100800 */
[----:B------:R-:W-:-:S02]  /*1a450*/  PRMT R11, RZ, 0x7610, R11 ;  /* 0x00007610ff0b7816 */ /* 0x000fc4000000000b */
[----:B--2---:R-:W-:-:S04]  /*1a460*/  @!P0 LOP3.LUT R5, R5, R4, RZ, 0x3c, !PT ;  /* 0x0000000405058212 */ /* 0x004fc800078e3cff */
[----:B------:R-:W-:-:S04]  /*1a470*/  @!P0 LOP3.LUT R4, R5, R4, RZ, 0x3c, !PT ;  /* 0x0000000405048212 */ /* 0x000fc800078e3cff */
[----:B------:R-:W-:-:S05]  /*1a480*/  @!P0 LOP3.LUT R5, R5, R4, RZ, 0x3c, !PT ;  /* 0x0000000405058212 */ /* 0x000fca00078e3cff */
[----:B------:R-:W2:Y:S04]  /*1a490*/  @!P0 LDG.E.U16 R11, [R4.64] ;  /* 0x0000000a040b8981 */ /* 0x000ea8000c1e1500 */
[----:B--2---:R0:W-:Y:S04]  /*1a4a0*/  STL [R1+0xa0], R11 ;  /* 0x0000a00b01007387 */ /* 0x0041e80000100800 */
[----:B0-----:R-:W2:Y:S04]  /*1a4b0*/  LDL.LU R11, [R1+0x1414] ;  /* 0x00141400010b7983 */ /* 0x001ea80000300800 */
[----:B------:R-:W2:Y:S04]  /*1a4c0*/  LDL R4, [R1+0xa64] ;  /* 0x000a640001047983 */ /* 0x000ea80000100800 */
[----:B------:R-:W2:Y:S01]  /*1a4d0*/  LDL R5, [R1+0xa68] ;  /* 0x000a680001057983 */ /* 0x000ea20000100800 */
[----:B----4-:R-:W-:-:S02]  /*1a4e0*/  PRMT R15, RZ, 0x7610, R15 ;  /* 0x00007610ff0f7816 */ /* 0x010fc4000000000f */
[----:B--2---:R-:W-:-:S04]  /*1a4f0*/  @!P0 LOP3.LUT R5, R5, R4, RZ, 0x3c, !PT ;  /* 0x0000000405058212 */ /* 0x004fc800078e3cff */
[----:B------:R-:W-:-:S04]  /*1a500*/  @!P0 LOP3.LUT R4, R5, R4, RZ, 0x3c, !PT ;  /* 0x0000000405048212 */ /* 0x000fc800078e3cff */
[----:B------:R-:W-:-:S05]  /*1a510*/  @!P0 LOP3.LUT R5, R5, R4, RZ, 0x3c, !PT ;  /* 0x0000000405058212 */ /* 0x000fca00078e3cff */
[----:B------:R-:W2:Y:S04]  /*1a520*/  @!P0 LDG.E.U16 R15, [R4.64] ;  /* 0x0000000a040f8981 */ /* 0x000ea8000c1e1500 */
[----:B--2---:R0:W-:Y:S04]  /*1a530*/  STL [R1+0x9c], R15 ;  /* 0x00009c0f01007387 */ /* 0x0041e80000100800 */
[----:B0-----:R-:W2:Y:S04]  /*1a540*/  LDL.LU R15, [R1+0x1410] ;  /* 0x00141000010f7983 */ /* 0x001ea80000300800 */
[----:B------:R-:W4:Y:S04]  /*1a550*/  LDL R4, [R1+0xa44] ;  /* 0x000a440001047983 */ /* 0x000f280000100800 */
[----:B------:R-:W4:Y:S01]  /*1a560*/  LDL R5, [R1+0xa48] ;  /* 0x000a480001057983 */ /* 0x000f220000100800 */
[----:B------:R-:W-:-:S02]  /*1a570*/  PRMT R11, RZ, 0x7610, R11 ;  /* 0x00007610ff0b7816 */ /* 0x000fc4000000000b */
[----:B----4-:R-:W-:-:S04]  /*1a580*/  @!P0 LOP3.LUT R5, R5, R4, RZ, 0x3c, !PT ;  /* 0x0000000405058212 */ /* 0x010fc800078e3cff */
[----:B------:R-:W-:-:S04]  /*1a590*/  @!P0 LOP3.LUT R4, R5, R4, RZ, 0x3c, !PT ;  /* 0x0000000405048212 */ /* 0x000fc800078e3cff */
[----:B------:R-:W-:-:S05]  /*1a5a0*/  @!P0 LOP3.LUT R5, R5, R4, RZ, 0x3c, !PT ;  /* 0x0000000405058212 */ /* 0x000fca00078e3cff */
[----:B------:R-:W4:Y:S04]  /*1a5b0*/  @!P0 LDG.E.U16 R11, [R4.64] ;  /* 0x0000000a040b8981 */ /* 0x000f28000c1e1500 */
[----:B----4-:R0:W-:Y:S04]  /*1a5c0*/  STL [R1+0x98], R11 ;  /* 0x0000980b01007387 */ /* 0x0101e80000100800 */
[----:B0-----:R-:W4:Y:S04]  /*1a5d0*/  LDL.LU R11, [R1+0x140c] ;  /* 0x00140c00010b7983 */ /* 0x001f280000300800 */
[----:B------:R-:W3:Y:S04]  /*1a5e0*/  LDL R4, [R1+0xa24] ;  /* 0x000a240001047983 */ /* 0x000ee80000100800 */
[----:B------:R-:W3:Y:S01]  /*1a5f0*/  LDL R5, [R1+0xa28] ;  /* 0x000a280001057983 */ /* 0x000ee20000100800 */
[----:B--2---:R-:W-:-:S02]  /*1a600*/  PRMT R15, RZ, 0x7610, R15 ;  /* 0x00007610ff0f7816 */ /* 0x004fc4000000000f */
[----:B---3--:R-:W-:-:S04]  /*1a610*/  @!P0 LOP3.LUT R5, R5, R4, RZ, 0x3c, !PT ;  /* 0x0000000405058212 */ /* 0x008fc800078e3cff */
[----:B------:R-:W-:-:S04]  /*1a620*/  @!P0 LOP3.LUT R4, R5, R4, RZ, 0x3c, !PT ;  /* 0x0000000405048212 */ /* 0x000fc800078e3cff */
[----:B------:R-:W-:-:S05]  /*1a630*/  @!P0 LOP3.LUT R5, R5, R4, RZ, 0x3c, !PT ;  /* 0x0000000405058212 */ /* 0x000fca00078e3cff */
[----:B------:R-:W2:Y:S04]  /*1a640*/  @!P0 LDG.E.U16 R15, [R4.64] ;  /* 0x0000000a040f8981 */ /* 0x000ea8000c1e1500 */
[----:B--2---:R0:W-:Y:S04]  /*1a650*/  STL [R1+0x94], R15 ;  /* 0x0000940f01007387 */ /* 0x0041e80000100800 */
[----:B0-----:R-:W2:Y:S04]  /*1a660*/  LDL.LU R15, [R1+0x1408] ;  /* 0x00140800010f7983 */ /* 0x001ea80000300800 */
[----:B------:R-:W3:Y:S04]  /*1a670*/  LDL R4, [R1+0xa04] ;  /* 0x000a040001047983 */ /* 0x000ee80000100800 */
[----:B------:R-:W3:Y:S01]  /*1a680*/  LDL R5, [R1+0xa08] ;  /* 0x000a080001057983 */ /* 0x000ee20000100800 */
[----:B----4-:R-:W-:-:S02]  /*1a690*/  PRMT R11, RZ, 0x7610, R11 ;  /* 0x00007610ff0b7816 */ /* 0x010fc4000000000b */
[----:B---3--:R-:W-:-:S04]  /*1a6a0*/  @!P0 LOP3.LUT R5, R5, R4, RZ, 0x3c, !PT ;  /* 0x0000000405058212 */ /* 0x008fc800078e3cff */
[----:B------:R-:W-:-:S04]  /*1a6b0*/  @!P0 LOP3.LUT R4, R5, R4, RZ, 0x3c, !PT ;  /* 0x0000000405048212 */ /* 0x000fc800078e3cff */
[----:B------:R-:W-:-:S05]  /*1a6c0*/  @!P0 LOP3.LUT R5, R5, R4, RZ, 0x3c, !PT ;  /* 0x0000000405058212 */ /* 0x000fca00078e3cff */
[----:B------:R-:W3:Y:S04]  /*1a6d0*/  @!P0 LDG.E.U16 R11, [R4.64] ;  /* 0x0000000a040b8981 */ /* 0x000ee8000c1e1500 */
[----:B---3--:R0:W-:Y:S04]  /*1a6e0*/  STL [R1+0x90], R11 ;  /* 0x0000900b01007387 */ /* 0x0081e80000100800 */
[----:B0-----:R-:W3:Y:S04]  /*1a6f0*/  LDL.LU R11, [R1+0x1404] ;  /* 0x00140400010b7983 */ /* 0x001ee80000300800 */
[----:B------:R-:W4:Y:S04]  /*1a700*/  LDL R4, [R1+0x9e4] ;  /* 0x0009e40001047983 */ /* 0x000f280000100800 */
[----:B------:R-:W4:Y:S01]  /*1a710*/  LDL R5, [R1+0x9e8] ;  /* 0x0009e80001057983 */ /* 0x000f220000100800 */
[----:B--2---:R-:W-:-:S02]  /*1a720*/  PRMT R15, RZ, 0x7610, R15 ;  /* 0x00007610ff0f7816 */ /* 0x004fc4000000000f */
[----:B----4-:R-:W-:-:S04]  /*1a730*/  @!P0 LOP3.LUT R5, R5, R4, RZ, 0x3c, !PT ;  /* 0x0000000405058212 */ /* 0x010fc800078e3cff */
[----:B------:R-:W-:-:S04]  /*1a740*/  @!P0 LOP3.LUT R4, R5, R4, RZ, 0x3c, !PT ;  /* 0x0000000405048212 */ /* 0x000fc800078e3cff */
[----:B------:R-:W-:-:S05]  /*1a750*/  @!P0 LOP3.LUT R5, R5, R4, RZ, 0x3c, !PT ;  /* 0x0000000405058212 */ /* 0x000fca00078e3cff */
[----:B------:R-:W2:Y:S04]  /*1a760*/  @!P0 LDG.E.U16 R15, [R4.64] ;  /* 0x0000000a040f8981 */ /* 0x000ea8000c1e1500 */
[----:B--2---:R0:W-:Y:S04]  /*1a770*/  STL [R1+0x8c], R15 ;  /* 0x00008c0f01007387 */ /* 0x0041e80000100800 */
[----:B0-----:R-:W2:Y:S04]  /*1a780*/  LDL.LU R15, [R1+0x1400] ;  /* 0x00140000010f7983 */ /* 0x001ea80000300800 */
[----:B------:R-:W4:Y:S04]  /*1a790*/  LDL R4, [R1+0x9c4] ;  /* 0x0009c40001047983 */ /* 0x000f280000100800 */
[----:B------:R-:W4:Y:S01]  /*1a7a0*/  LDL R5, [R1+0x9c8] ;  /* 0x0009c80001057983 */ /* 0x000f220000100800 */
[----:B---3--:R-:W-:-:S02]  /*1a7b0*/  PRMT R11, RZ, 0x7610, R11 ;  /* 0x00007610ff0b7816 */ /* 0x008fc4000000000b */
[----:B----4-:R-:W-:-:S04]  /*1a7c0*/  @!P0 LOP3.LUT R5, R5, R4, RZ, 0x3c, !PT ;  /* 0x0000000405058212 */ /* 0x010fc800078e3cff */
        /* <DEDUP_REMOVED lines=119> */
[----:B------:R0:W2:Y:S04]  /*1af40*/  @!P0 LDG.E.U16 R15, [R4.64] ;  /* 0x0000000a040f8981 */ /* 0x0000a8000c1e1500 */
[----:B0-----:R-:W4:Y:S04]  /*1af50*/  LDL R4, [R1+0x804] ;  /* 0x0008040001047983 */ /* 0x001f280000100800 */
[----:B------:R-:W4:Y:S01]  /*1af60*/  LDL R5, [R1+0x808] ;  /* 0x0008080001057983 */ /* 0x000f220000100800 */
[----:B---3--:R-:W-:Y:S02]  /*1af70*/  PRMT R11, RZ, 0x7610, R11 ;  /* 0x00007610ff0b7816 */ /* 0x008fe4000000000b */
[----:B----4-:R-:W-:-:S04]  /*1af80*/  @!P0 LOP3.LUT R5, R5, R4, RZ, 0x3c, !PT ;  /* 0x0000000405058212 */ /* 0x010fc800078e3cff */
[----:B------:R-:W-:-:S04]  /*1af90*/  @!P0 LOP3.LUT R4, R5, R4, RZ, 0x3c, !PT ;  /* 0x0000000405048212 */ /* 0x000fc800078e3cff */
[----:B------:R-:W-:-:S05]  /*1afa0*/  @!P0 LOP3.LUT R5, R5, R4, RZ, 0x3c, !PT ;  /* 0x0000000405058212 */ /* 0x000fca00078e3cff */
[----:B------:R-:W3:Y:S04]  /*1afb0*/  @!P0 LDG.E.U16 R11, [R4.64] ;  /* 0x0000000a040b8981 */ /* 0x000ee8000c1e1500 */
[----:B--2---:R0:W-:Y:S04]  /*1afc0*/  STL [R1+0x54], R15 ;  /* 0x0000540f01007387 */ /* 0x0041e80000100800 */
[----:B0-----:R-:W2:Y:S04]  /*1afd0*/  LDL R15, [R1+0x768] ;  /* 0x00076800010f7983 */ /* 0x001ea80000100800 */
[----:B---3--:R0:W-:Y:S04]  /*1afe0*/  STL [R1+0x50], R11 ;  /* 0x0000500b01007387 */ /* 0x0081e80000100800 */
[----:B0-----:R-:W3:Y:S04]  /*1aff0*/  LDL.LU R11, [R1+0x13c8] ;  /* 0x0013c800010b7983 */ /* 0x001ee80000300800 */
        /* <DEDUP_REMOVED lines=33> */
[----:B------:R-:W2:Y:S01]  /*1b210*/  @!P0 LDG.E.U16 R8, [R4.64] ;  /* 0x0000000a04088981 */ /* 0x000ea2000c1e1500 */
[----:B---3--:R-:W-:-:S03]  /*1b220*/  PRMT R11, RZ, 0x7610, R11 ;  /* 0x00007610ff0b7816 */ /* 0x008fc6000000000b */
[----:B--2---:R0:W-:Y:S04]  /*1b230*/  STL [R1+0x40], R8 ;  /* 0x0000400801007387 */ /* 0x0041e80000100800 */
[----:B0-----:R-:W2:Y:S04]  /*1b240*/  LDL.LU R8, [R1+0x13b8] ;  /* 0x0013b80001087983 */ /* 0x001ea80000300800 */
[----:B------:R-:W3:Y:S01]  /*1b250*/  LDL R5, [R1+0x764] ;  /* 0x0007640001057983 */ /* 0x000ee20000100800 */
[----:B------:R-:W-:Y:S01]  /*1b260*/  @!P0 IMAD.MOV.U32 R4, RZ, RZ, R15 ;  /* 0x000000ffff048224 */ /* 0x000fe200078e000f */
[----:B------:R-:W-:-:S02]  /*1b270*/  PRMT R6, RZ, 0x7610, R6 ;  /* 0x00007610ff067816 */ /* 0x000fc40000000006 */
[----:B------:R-:W2:Y:S04]  /*1b280*/  LDL R15, [R1+0x6a4] ;  /* 0x0006a400010f7983 */ /* 0x000ea80000100800 */
[----:B---3--:R0:W3:Y:S04]  /*1b290*/  @!P0 LDG.E.U16 R11, [R4.64] ;  /* 0x0000000a040b8981 */ /* 0x0080e8000c1e1500 */
[----:B0-----:R-:W2:Y:S04]  /*1b2a0*/  LDL R4, [R1+0x744] ;  /* 0x0007440001047983 */ /* 0x001ea80000100800 */
[----:B------:R-:W2:Y:S02]  /*1b2b0*/  LDL R5, [R1+0x748] ;  /* 0x0007480001057983 */ /* 0x000ea40000100800 */
[----:B--2---:R-:W-:-:S04]  /*1b2c0*/  @!P0 LOP3.LUT R5, R5, R4, RZ, 0x3c, !PT ;  /* 0x0000000405058212 */ /* 0x004fc800078e3cff */
[----:B------:R-:W-:-:S04]  /*1b2d0*/  @!P0 LOP3.LUT R4, R5, R4, RZ, 0x3c, !PT ;  /* 0x0000000405048212 */ /* 0x000fc800078e3cff */
[----:B------:R-:W-:-:S05]  /*1b2e0*/  @!P0 LOP3.LUT R5, R5, R4, RZ, 0x3c, !PT ;  /* 0x0000000405058212 */ /* 0x000fca00078e3cff */
[----:B------:R-:W2:Y:S04]  /*1b2f0*/  @!P0 LDG.E.U16 R6, [R4.64] ;  /* 0x0000000a04068981 */ /* 0x000ea8000c1e1500 */
[----:B---3--:R0:W-:Y:S04]  /*1b300*/  STL [R1+0x3c], R11 ;  /* 0x00003c0b01007387 */ /* 0x0081e80000100800 */
[----:B0-----:R-:W3:Y:S04]  /*1b310*/  LDL R11, [R1+0x6a8] ;  /* 0x0006a800010b7983 */ /* 0x001ee80000100800 */
        /* <DEDUP_REMOVED lines=32> */
[----:B------:R-:W-:Y:S02]  /*1b520*/  PRMT R27, RZ, 0x7610, R27 ;  /* 0x00007610ff1b7816 */ /* 0x000fe4000000001b */
[----:B--2---:R-:W-:-:S04]  /*1b530*/  @!P0 LOP3.LUT R5, R5, R4, RZ, 0x3c, !PT ;  /* 0x0000000405058212 */ /* 0x004fc800078e3cff */
[----:B------:R-:W-:-:S04]  /*1b540*/  @!P0 LOP3.LUT R4, R5, R4, RZ, 0x3c, !PT ;  /* 0x0000000405048212 */ /* 0x000fc800078e3cff */
[----:B------:R-:W-:-:S05]  /*1b550*/  @!P0 LOP3.LUT R5, R5, R4, RZ, 0x3c, !PT ;  /* 0x0000000405058212 */ /* 0x000fca00078e3cff */
[----:B------:R3:W2:Y:S02]  /*1b560*/  @!P0 LDG.E.U16 R7, [R4.64] ;  /* 0x0000000a04078981 */ /* 0x0006a4000c1e1500 */
[----:B---3--:R-:W-:Y:S02]  /*1b570*/  @!P0 IMAD.MOV.U32 R4, RZ, RZ, R11 ;  /* 0x000000ffff048224 */ /* 0x008fe400078e000b */
[----:B------:R-:W-:-:S05]  /*1b580*/  @!P0 IMAD.MOV.U32 R5, RZ, RZ, R15 ;  /* 0x000000ffff058224 */ /* 0x000fca00078e000f */
[----:B------:R-:W3:Y:S04]  /*1b590*/  @!P0 LDG.E.U16 R27, [R4.64] ;  /* 0x0000000a041b8981 */ /* 0x000ee8000c1e1500 */
[----:B--2---:R0:W-:Y:S04]  /*1b5a0*/  STL [R1+0x28], R7 ;  /* 0x0000280701007387 */ /* 0x0041e80000100800 */
[----:B------:R-:W2:Y:S04]  /*1b5b0*/  LDL R15, [R1+0x604] ;  /* 0x00060400010f7983 */ /* 0x000ea80000100800 */
[----:B------:R-:W4:Y:S04]  /*1b5c0*/  LDL R11, [R1+0x608] ;  /* 0x00060800010b7983 */ /* 0x000f280000100800 */
[----:B0-----:R-:W2:Y:S04]  /*1b5d0*/  LDL R7, [R1+0x628] ;  /* 0x0006280001077983 */ /* 0x001ea80000100800 */
[----:B---3--:R0:W-:Y:S04]  /*1b5e0*/  STL [R1+0x24], R27 ;  /* 0x0000241b01007387 */ /* 0x0081e80000100800 */
[----:B0-----:R-:W3:Y:S04]  /*1b5f0*/  LDL.LU R27, [R1+0x13a4] ;  /* 0x0013a400011b7983 */ /* 0x001ee80000300800 */
[----:B------:R-:W2:Y:S04]  /*1b600*/  LDL R4, [R1+0x684] ;  /* 0x0006840001047983 */ /* 0x000ea80000100800 */
[----:B------:R-:W2:Y:S01]  /*1b610*/  LDL R5, [R1+0x688] ;  /* 0x0006880001057983 */ /* 0x000ea20000100800 */
[----:B------:R-:W-:-:S02]  /*1b620*/  PRMT R9, RZ, 0x7610, R9 ;  /* 0x00007610ff097816 */ /* 0x000fc40000000009 */
[----:B--2---:R-:W-:-:S04]  /*1b630*/  @!P0 LOP3.LUT R5, R5, R4, RZ, 0x3c, !PT ;  /* 0x0000000405058212 */ /* 0x004fc800078e3cff */
[----:B------:R-:W-:-:S04]  /*1b640*/  @!P0 LOP3.LUT R4, R5, R4, RZ, 0x3c, !PT ;  /* 0x0000000405048212 */ /* 0x000fc800078e3cff */
[----:B------:R-:W-:-:S05]  /*1b650*/  @!P0 LOP3.LUT R5, R5, R4, RZ, 0x3c, !PT ;  /* 0x0000000405058212 */ /* 0x000fca00078e3cff */
[----:B------:R0:W2:Y:S04]  /*1b660*/  @!P0 LDG.E.U16 R9, [R4.64] ;  /* 0x0000000a04098981 */ /* 0x0000a8000c1e1500 */
[----:B0-----:R-:W2:Y:S04]  /*1b670*/  LDL R4, [R1+0x664] ;  /* 0x0006640001047983 */ /* 0x001ea80000100800 */
[----:B------:R-:W2:Y:S01]  /*1b680*/  LDL R5, [R1+0x668] ;  /* 0x0006680001057983 */ /* 0x000ea20000100800 */
[----:B------:R-:W-:Y:S02]  /*1b690*/  PRMT R26, RZ, 0x7610, R26 ;  /* 0x00007610ff1a7816 */ /* 0x000fe4000000001a */
[----:B--2---:R-:W-:-:S04]  /*1b6a0*/  @!P0 LOP3.LUT R5, R5, R4, RZ, 0x3c, !PT ;  /* 0x0000000405058212 */ /* 0x004fc800078e3cff */
[----:B------:R-:W-:-:S04]  /*1b6b0*/  @!P0 LOP3.LUT R4, R5, R4, RZ, 0x3c, !PT ;  /* 0x0000000405048212 */ /* 0x000fc800078e3cff */
[----:B------:R-:W-:-:S05]  /*1b6c0*/  @!P0 LOP3.LUT R5, R5, R4, RZ, 0x3c, !PT ;  /* 0x0000000405058212 */ /* 0x000fca00078e3cff */
[----:B------:R-:W2:Y:S04]  /*1b6d0*/  @!P0 LDG.E.U16 R26, [R4.64] ;  /* 0x0000000a041a8981 */ /* 0x000ea8000c1e1500 */
[----:B------:R0:W-:Y:S04]  /*1b6e0*/  STL [R1+0x20], R9 ;  /* 0x0000200901007387 */ /* 0x0001e80000100800 */
        /* <DEDUP_REMOVED lines=10> */
[----:B------:R-:W-:-:S03]  /*1b790*/  PRMT R13, RZ, 0x7610, R13 ;  /* 0x00007610ff0d7816 */ /* 0x000fc6000000000d */
[----:B--2---:R0:W-:Y:S04]  /*1b7a0*/  STL [R1+0x18], R12 ;  /* 0x0000180c01007387 */ /* 0x0041e80000100800 */
[----:B0-----:R-:W2:Y:S04]  /*1b7b0*/  LDL.LU R12, [R1+0x139c] ;  /* 0x00139c00010c7983 */ /* 0x001ea80000300800 */
[----:B------:R-:W2:Y:S01]  /*1b7c0*/  LDL R5, [R1+0x624] ;  /* 0x0006240001057983 */ /* 0x000ea20000100800 */
[----:B------:R-:W-:Y:S01]  /*1b7d0*/  @!P0 IMAD.MOV.U32 R4, RZ, RZ, R7 ;  /* 0x000000ffff048224 */ /* 0x000fe200078e0007 */
[----:B------:R-:W-:-:S02]  /*1b7e0*/  PRMT R10, RZ, 0x7610, R10 ;  /* 0x00007610ff0a7816 */ /* 0x000fc4000000000a */
[----:B------:R-:W3:Y:S04]  /*1b7f0*/  LDL R7, [R1+0x5a8] ;  /* 0x0005a80001077983 */ /* 0x000ee80000100800 */
[----:B--2---:R4:W2:Y:S02]  /*1b800*/  @!P0 LDG.E.U16 R13, [R4.64] ;  /* 0x0000000a040d8981 */ /* 0x0048a4000c1e1500 */
[----:B----4-:R-:W-:Y:S02]  /*1b810*/  @!P0 IMAD.MOV.U32 R4, RZ, RZ, R11 ;  /* 0x000000ffff048224 */ /* 0x010fe400078e000b */
[----:B------:R-:W-:-:S05]  /*1b820*/  @!P0 IMAD.MOV.U32 R5, RZ, RZ, R15 ;  /* 0x000000ffff058224 */ /* 0x000fca00078e000f */
[----:B------:R0:W4:Y:S04]  /*1b830*/  @!P0 LDG.E.U16 R10, [R4.64] ;  /* 0x0000000a040a8981 */ /* 0x000128000c1e1500 */
[----:B--2---:R1:W-:Y:S04]  /*1b840*/  STL [R1+0x14], R13 ;  /* 0x0000140d01007387 */ /* 0x0043e80000100800 */
[----:B-1----:R-:W2:Y:S04]  /*1b850*/  LDL.LU R13, [R1+0x1398] ;  /* 0x00139800010d7983 */ /* 0x002ea80000300800 */
[----:B0-----:R-:W2:Y:S01]  /*1b860*/  LDL R5, [R1+0x5e4] ;  /* 0x0005e40001057983 */ /* 0x001ea20000100800 */
[----:B------:R-:W-:Y:S01]  /*1b870*/  PRMT R8, RZ, 0x7610, R8 ;  /* 0x00007610ff087816 */ /* 0x000fe20000000008 */
[----:B---3--:R-:W-:-:S02]  /*1b880*/  @!P0 IMAD.MOV.U32 R4, RZ, RZ, R9 ;  /* 0x000000ffff048224 */ /* 0x008fc400078e0009 */
[----:B------:R-:W3:Y:S04]  /*1b890*/  LDL R15, [R1+0x588] ;  /* 0x00058800010f7983 */ /* 0x000ee80000100800 */
[----:B------:R-:W3:Y:S04]  /*1b8a0*/  LDL R11, [R1+0x564] ;  /* 0x00056400010b7983 */ /* 0x000ee80000100800 */
[----:B----4-:R0:W-:Y:S01]  /*1b8b0*/  STL [R1+0x10], R10 ;  /* 0x0000100a01007387 */ /* 0x0101e20000100800 */
[----:B------:R-:W-:-:S03]  /*1b8c0*/  PRMT R17, RZ, 0x7610, R17 ;  /* 0x00007610ff117816 */ /* 0x000fc60000000011 */
[----:B------:R-:W4:Y:S04]  /*1b8d0*/  LDL R9, [R1+0x544] ;  /* 0x0005440001097983 */ /* 0x000f280000100800 */
[----:B0-----:R-:W3:Y:S04]  /*1b8e0*/  LDL R10, [R1+0x568] ;  /* 0x00056800010a7983 */ /* 0x001ee80000100800 */
[----:B--2---:R0:W2:Y:S04]  /*1b8f0*/  @!P0 LDG.E.U16 R8, [R4.64] ;  /* 0x0000000a04088981 */ /* 0x0040a8000c1e1500 */
[----:B0-----:R-:W2:Y:S04]  /*1b900*/  LDL R4, [R1+0x5c4] ;  /* 0x0005c40001047983 */ /* 0x001ea80000100800 */
[----:B------:R-:W2:Y:S02]  /*1b910*/  LDL R5, [R1+0x5c8] ;  /* 0x0005c80001057983 */ /* 0x000ea40000100800 */
        /* <DEDUP_REMOVED lines=8> */
[----:B------:R-:W2:Y:S01]  /*1b9a0*/  LDL R5, [R1+0x5a4] ;  /* 0x0005a40001057983 */ /* 0x000ea20000100800 */
[----:B------:R-:W-:Y:S01]  /*1b9b0*/  PRMT R6, RZ, 0x7610, R6 ;  /* 0x00007610ff067816 */ /* 0x000fe20000000006 */
[----:B------:R-:W-:-:S02]  /*1b9c0*/  @!P0 IMAD.MOV.U32 R4, RZ, RZ, R7 ;  /* 0x000000ffff048224 */ /* 0x000fc400078e0007 */
[----:B------:R-:W3:Y:S04]  /*1b9d0*/  LDL R7, [R1+0x524] ;  /* 0x0005240001077983 */ /* 0x000ee80000100800 */
[----:B--2---:R0:W2:Y:S04]  /*1b9e0*/  @!P0 LDG.E.U16 R6, [R4.64] ;  /* 0x0000000a04068981 */ /* 0x0040a8000c1e1500 */
[----:B0-----:R-:W4:Y:S01]  /*1b9f0*/  LDL R5, [R1+0x584] ;  /* 0x0005840001057983 */ /* 0x001f220000100800 */
[----:B------:R-:W-:Y:S01]  /*1ba00*/  PRMT R14, RZ, 0x7610, R14 ;  /* 0x00007610ff0e7816 */ /* 0x000fe2000000000e */
[----:B---3--:R-:W-:Y:S01]  /*1ba10*/  @!P0 IMAD.MOV.U32 R4, RZ, RZ, R15 ;  /* 0x000000ffff048224 */ /* 0x008fe200078e000f */
[----:B------:R-:W-:Y:S01]  /*1ba20*/  PRMT R29, RZ, 0x7610, R29 ;  /* 0x00007610ff1d7816 */ /* 0x000fe2000000001d */
[----:B--2---:R0:W-:Y:S04]  /*1ba30*/  STL [R1+0x4], R6 ;  /* 0x0000040601007387 */ /* 0x0041e80000100800 */
[----:B0-----:R-:W2:Y:S04]  /*1ba40*/  LDL R6, [R1+0x528] ;  /* 0x0005280001067983 */ /* 0x001ea80000100800 */
[----:B----4-:R0:W3:Y:S02]  /*1ba50*/  @!P0 LDG.E.U16 R14, [R4.64] ;  /* 0x0000000a040e8981 */ /* 0x0100e4000c1e1500 */
[----:B0-----:R-:W-:-:S02]  /*1ba60*/  @!P0 IMAD.MOV.U32 R4, RZ, RZ, R10 ;  /* 0x000000ffff048224 */ /* 0x001fc400078e000a */
[----:B------:R-:W-:-:S05]  /*1ba70*/  @!P0 IMAD.MOV.U32 R5, RZ, RZ, R11 ;  /* 0x000000ffff058224 */ /* 0x000fca00078e000b */
[----:B------:R0:W4:Y:S01]  /*1ba80*/  @!P0 LDG.E.U16 R29, [R4.64] ;  /* 0x0000000a041d8981 */ /* 0x000122000c1e1500 */
[----:B------:R-:W-:Y:S02]  /*1ba90*/  PRMT R28, RZ, 0x7610, R28 ;  /* 0x00007610ff1c7816 */ /* 0x000fe4000000001c */
[----:B------:R-:W-:Y:S01]  /*1baa0*/  PRMT R27, RZ, 0x7610, R27 ;  /* 0x00007610ff1b7816 */ /* 0x000fe2000000001b */
[----:B0-----:R-:W-:Y:S02]  /*1bab0*/  @!P0 IMAD.MOV.U32 R4, RZ, RZ, R8 ;  /* 0x000000ffff048224 */ /* 0x001fe400078e0008 */
[----:B------:R-:W-:-:S05]  /*1bac0*/  @!P0 IMAD.MOV.U32 R5, RZ, RZ, R9 ;  /* 0x000000ffff058224 */ /* 0x000fca00078e0009 */
[----:B------:R0:W3:Y:S02]  /*1bad0*/  @!P0 LDG.E.U16 R28, [R4.64] ;  /* 0x0000000a041c8981 */ /* 0x0000e4000c1e1500 */
[----:B0-----:R-:W-:Y:S02]  /*1bae0*/  @!P0 IMAD.MOV.U32 R5, RZ, RZ, R7 ;  /* 0x000000ffff058224 */ /* 0x001fe400078e0007 */
[----:B--2---:R-:W-:-:S05]  /*1baf0*/  @!P0 IMAD.MOV.U32 R4, RZ, RZ, R6 ;  /* 0x000000ffff048224 */ /* 0x004fca00078e0006 */
[----:B------:R-:W2:Y:S04]  /*1bb00*/  @!P0 LDG.E.U16 R27, [R4.64] ;  /* 0x0000000a041b8981 */ /* 0x000ea8000c1e1500 */
[----:B----4-:R-:W-:Y:S04]  /*1bb10*/  STL [R1+0x12dc], R29 ;  /* 0x0012dc1d01007387 */ /* 0x010fe80000100800 */
[----:B------:R-:W4:Y:S04]  /*1bb20*/  LDL R9, [R1+0x504] ;  /* 0x0005040001097983 */ /* 0x000f280000100800 */
[----:B------:R-:W4:Y:S04]  /*1bb30*/  LDL R8, [R1+0x508] ;  /* 0x0005080001087983 */ /* 0x000f280000100800 */
[----:B---3--:R-:W-:Y:S04]  /*1bb40*/  STL [R1+0x12d8], R28 ;  /* 0x0012d81c01007387 */ /* 0x008fe80000100800 */
[----:B------:R-:W-:Y:S04]  /*1bb50*/  STL [R1+0x12e0], R28 ;  /* 0x0012e01c01007387 */ /* 0x000fe80000100800 */
[----:B------:R0:W-:Y:S04]  /*1bb60*/  STL [R1+0x1360], R28 ;  /* 0x0013601c01007387 */ /* 0x0001e80000100800 */
[----:B------:R-:W3:Y:S04]  /*1bb70*/  LDL R7, [R1+0x4e4] ;  /* 0x0004e40001077983 */ /* 0x000ee80000100800 */
[----:B------:R-:W3:Y:S01]  /*1bb80*/  LDL R6, [R1+0x4e8] ;  /* 0x0004e80001067983 */ /* 0x000ee20000100800 */
[----:B------:R-:W-:-:S03]  /*1bb90*/  PRMT R26, RZ, 0x7610, R26 ;  /* 0x00007610ff1a7816 */ /* 0x000fc6000000001a */
[----:B--2---:R-:W-:Y:S04]  /*1bba0*/  STL [R1+0x12e4], R27 ;  /* 0x0012e41b01007387 */ /* 0x004fe80000100800 */
[----:B------:R-:W-:Y:S04]  /*1bbb0*/  STL [R1+0x1304], R27 ;  /* 0x0013041b01007387 */ /* 0x000fe80000100800 */
[----:B------:R-:W-:Y:S04]  /*1bbc0*/  STL [R1+0x1308], R27 ;  /* 0x0013081b01007387 */ /* 0x000fe80000100800 */
[----:B------:R-:W-:Y:S04]  /*1bbd0*/  STL [R1+0x130c], R27 ;  /* 0x00130c1b01007387 */ /* 0x000fe80000100800 */
[----:B------:R-:W-:Y:S04]  /*1bbe0*/  STL [R1+0x1310], R27 ;  /* 0x0013101b01007387 */ /* 0x000fe80000100800 */
[----:B------:R-:W-:Y:S04]  /*1bbf0*/  STL [R1+0x1314], R27 ;  /* 0x0013141b01007387 */ /* 0x000fe80000100800 */
[----:B------:R-:W-:Y:S04]  /*1bc00*/  STL [R1+0x1318], R27 ;  /* 0x0013181b01007387 */ /* 0x000fe80000100800 */
[----:B------:R-:W-:Y:S04]  /*1bc10*/  STL [R1+0x131c], R27 ;  /* 0x00131c1b01007387 */ /* 0x000fe80000100800 */
[----:B------:R-:W-:Y:S01]  /*1bc20*/  STL [R1+0x133c], R27 ;  /* 0x00133c1b01007387 */ /* 0x000fe20000100800 */
[----:B----4-:R-:W-:-:S03]  /*1bc30*/  @!P0 IMAD.MOV.U32 R4, RZ, RZ, R8 ;  /* 0x000000ffff048224 */ /* 0x010fc600078e0008 */
[----:B------:R-:W-:Y:S01]  /*1bc40*/  STL [R1+0x1340], R27 ;  /* 0x0013401b01007387 */ /* 0x000fe20000100800 */
[----:B------:R-:W-:-:S03]  /*1bc50*/  @!P0 IMAD.MOV.U32 R5, RZ, RZ, R9 ;  /* 0x000000ffff058224 */ /* 0x000fc600078e0009 */
[----:B------:R-:W-:Y:S04]  /*1bc60*/  STL [R1+0x1344], R27 ;  /* 0x0013441b01007387 */ /* 0x000fe80000100800 */
[----:B------:R-:W2:Y:S04]  /*1bc70*/  LDL R11, [R1+0x4c4] ;  /* 0x0004c400010b7983 */ /* 0x000ea80000100800 */
[----:B------:R1:W-:Y:S04]  /*1bc80*/  STL [R1], R14 ;  /* 0x0000000e01007387 */ /* 0x0003e80000100800 */
[----:B------:R-:W4:Y:S04]  /*1bc90*/  LDL R10, [R1+0x4c8] ;  /* 0x0004c800010a7983 */ /* 0x000f280000100800 */
[----:B------:R0:W4:Y:S02]  /*1bca0*/  @!P0 LDG.E.U16 R26, [R4.64] ;  /* 0x0000000a041a8981 */ /* 0x000124000c1e1500 */
[----:B0-----:R-:W-:-:S02]  /*1bcb0*/  PRMT R4, RZ, 0x7610, R4 ;  /* 0x00007610ff047816 */ /* 0x001fc40000000004 */
[----:B------:R-:W-:-:S04]  /*1bcc0*/  PRMT R5, RZ, 0x7610, R5 ;  /* 0x00007610ff057816 */ /* 0x000fc80000000005 */
[----:B---3--:R2:W3:Y:S02]  /*1bcd0*/  @!P0 LDG.E.U16 R4, [R6.64] ;  /* 0x0000000a06048981 */ /* 0x0084e4000c1e1500 */
[----:B--2---:R-:W-:Y:S02]  /*1bce0*/  @!P0 IMAD.MOV.U32 R7, RZ, RZ, R11 ;  /* 0x000000ffff078224 */ /* 0x004fe400078e000b */
[----:B----4-:R-:W-:Y:S01]  /*1bcf0*/  @!P0 IMAD.MOV.U32 R6, RZ, RZ, R10 ;  /* 0x000000ffff068224 */ /* 0x010fe200078e000a */
[----:B------:R-:W-:Y:S04]  /*1bd00*/  STL [R1+0x12d4], R26 ;  /* 0x0012d41a01007387 */ /* 0x000fe80000100800 */
[----:B------:R-:W-:Y:S04]  /*1bd10*/  STL [R1+0x12e8], R26 ;  /* 0x0012e81a01007387 */ /* 0x000fe80000100800 */
[----:B------:R0:W2:Y:S04]  /*1bd20*/  @!P0 LDG.E.U16 R5, [R6.64] ;  /* 0x0000000a06058981 */ /* 0x0000a8000c1e1500 */
[----:B------:R-:W-:Y:S04]  /*1bd30*/  STL [R1+0x12ec], R26 ;  /* 0x0012ec1a01007387 */ /* 0x000fe80000100800 */
[----:B------:R-:W-:Y:S04]  /*1bd40*/  STL [R1+0x1320], R26 ;  /* 0x0013201a01007387 */ /* 0x000fe80000100800 */
[----:B------:R-:W-:Y:S04]  /*1bd50*/  STL [R1+0x1324], R26 ;  /* 0x0013241a01007387 */ /* 0x000fe80000100800 */
[----:B------:R-:W-:Y:S04]  /*1bd60*/  STL [R1+0x1348], R26 ;  /* 0x0013481a01007387 */ /* 0x000fe80000100800 */
[----:B------:R-:W-:Y:S04]  /*1bd70*/  STL [R1+0x134c], R26 ;  /* 0x00134c1a01007387 */ /* 0x000fe80000100800 */
[----:B------:R-:W4:Y:S04]  /*1bd80*/  LDL R9, [R1+0x4a4] ;  /* 0x0004a40001097983 */ /* 0x000f280000100800 */
[----:B------:R-:W4:Y:S04]  /*1bd90*/  LDL R8, [R1+0x4a8] ;  /* 0x0004a80001087983 */ /* 0x000f280000100800 */
[----:B---3--:R-:W-:Y:S01]  /*1bda0*/  STL [R1+0x12d0], R4 ;  /* 0x0012d00401007387 */ /* 0x008fe20000100800 */
[----:B0-----:R-:W-:-:S03]  /*1bdb0*/  PRMT R6, RZ, 0x7610, R6 ;  /* 0x00007610ff067816 */ /* 0x001fc60000000006 */
[----:B------:R-:W-:Y:S04]  /*1bdc0*/  STL [R1+0x12f0], R4 ;  /* 0x0012f00401007387 */ /* 0x000fe80000100800 */
[----:B------:R-:W-:Y:S04]  /*1bdd0*/  STL [R1+0x12f4], R4 ;  /* 0x0012f40401007387 */ /* 0x000fe80000100800 */
[----:B------:R-:W3:Y:S04]  /*1bde0*/  LDL R28, [R1+0x488] ;  /* 0x00048800011c7983 */ /* 0x000ee80000100800 */
[----:B--2---:R-:W-:Y:S04]  /*1bdf0*/  STL [R1+0x12cc], R5 ;  /* 0x0012cc0501007387 */ /* 0x004fe80000100800 */
[----:B------:R-:W-:Y:S04]  /*1be00*/  STL [R1+0x12f8], R5 ;  /* 0x0012f80501007387 */ /* 0x000fe80000100800 */
[----:B------:R-:W-:Y:S04]  /*1be10*/  STL [R1+0x1328], R5 ;  /* 0x0013280501007387 */ /* 0x000fe80000100800 */
[----:B------:R-:W-:Y:S04]  /*1be20*/  STL [R1+0x132c], R5 ;  /* 0x00132c0501007387 */ /* 0x000fe80000100800 */
[----:B------:R-:W-:Y:S04]  /*1be30*/  STL [R1+0x1330], R5 ;  /* 0x0013300501007387 */ /* 0x000fe80000100800 */
[----:B------:R-:W-:Y:S04]  /*1be40*/  STL [R1+0x1350], R5 ;  /* 0x0013500501007387 */ /* 0x000fe80000100800 */
[----:B------:R-:W-:Y:S04]  /*1be50*/  STL [R1+0x1354], R5 ;  /* 0x0013540501007387 */ /* 0x000fe80000100800 */
[----:B----4-:R0:W2:Y:S01]  /*1be60*/  @!P0 LDG.E.U16 R6, [R8.64] ;  /* 0x0000000a08068981 */ /* 0x0100a2000c1e1500 */
[----:B------:R-:W-:-:S03]  /*1be70*/  PRMT R7, RZ, 0x7610, R7 ;  /* 0x00007610ff077816 */ /* 0x000fc60000000007 */
[----:B------:R-:W4:Y:S04]  /*1be80*/  LDL R11, [R1+0x464] ;  /* 0x00046400010b7983 */ /* 0x000f280000100800 */
[----:B------:R-:W4:Y:S04]  /*1be90*/  LDL R10, [R1+0x468] ;  /* 0x00046800010a7983 */ /* 0x000f280000100800 */
[----:B0-----:R-:W2:Y:S01]  /*1bea0*/  LDL R9, [R1+0x484] ;  /* 0x0004840001097983 */ /* 0x001ea20000100800 */
[----:B---3--:R-:W-:-:S03]  /*1beb0*/  @!P0 IMAD.MOV.U32 R8, RZ, RZ, R28 ;  /* 0x000000ffff088224 */ /* 0x008fc600078e001c */
[----:B------:R-:W3:Y:S04]  /*1bec0*/  LDL R15, [R1+0x424] ;  /* 0x00042400010f7983 */ /* 0x000ee80000100800 */
[----:B-1----:R-:W3:Y:S04]  /*1bed0*/  LDL R14, [R1+0x428] ;  /* 0x00042800010e7983 */ /* 0x002ee80000100800 */
[----:B--2---:R0:W2:Y:S04]  /*1bee0*/  @!P0 LDG.E.U16 R7, [R8.64] ;  /* 0x0000000a08078981 */ /* 0x0040a8000c1e1500 */
[----:B------:R-:W-:Y:S04]  /*1bef0*/  STL [R1+0x12c8], R6 ;  /* 0x0012c80601007387 */ /* 0x000fe80000100800 */
[----:B------:R-:W-:Y:S01]  /*1bf00*/  STL [R1+0x12fc], R6 ;  /* 0x0012fc0601007387 */ /* 0x000fe20000100800 */
[----:B0-----:R-:W-:-:S03]  /*1bf10*/  PRMT R8, RZ, 0x7610, R8 ;  /* 0x00007610ff087816 */ /* 0x001fc60000000008 */
[----:B------:R-:W-:Y:S04]  /*1bf20*/  STL [R1+0x1300], R6 ;  /* 0x0013000601007387 */ /* 0x000fe80000100800 */
[----:B------:R-:W-:Y:S04]  /*1bf30*/  STL [R1+0x1334], R6 ;  /* 0x0013340601007387 */ /* 0x000fe80000100800 */
[----:B------:R-:W-:Y:S04]  /*1bf40*/  STL [R1+0x1338], R6 ;  /* 0x0013380601007387 */ /* 0x000fe80000100800 */
[----:B------:R-:W-:Y:S04]  /*1bf50*/  STL [R1+0x1358], R6 ;  /* 0x0013580601007387 */ /* 0x000fe80000100800 */
[----:B------:R-:W-:Y:S04]  /*1bf60*/  STL [R1+0x135c], R6 ;  /* 0x00135c0601007387 */ /* 0x000fe80000100800 */
[----:B------:R-:W3:Y:S04]  /*1bf70*/  LDL R28, [R1+0x3e8] ;  /* 0x0003e800011c7983 */ /* 0x000ee80000100800 */
[----:B----4-:R0:W4:Y:S04]  /*1bf80*/  @!P0 LDG.E.U16 R8, [R10.64] ;  /* 0x0000000a0a088981 */ /* 0x010128000c1e1500 */
[----:B--2---:R-:W-:Y:S04]  /*1bf90*/  STL [R1+0x1364], R7 ;  /* 0x0013640701007387 */ /* 0x004fe80000100800 */
[----:B------:R-:W-:Y:S04]  /*1bfa0*/  STL [R1+0x1368], R7 ;  /* 0x0013680701007387 */ /* 0x000fe80000100800 */
[----:B------:R-:W-:Y:S04]  /*1bfb0*/  STL [R1+0x136c], R7 ;  /* 0x00136c0701007387 */ /* 0x000fe80000100800 */
[----:B0-----:R-:W2:Y:S04]  /*1bfc0*/  LDL R10, [R1+0x444] ;  /* 0x00044400010a7983 */ /* 0x001ea80000100800 */
[----:B------:R-:W2:Y:S01]  /*1bfd0*/  LDL R11, [R1+0x448] ;  /* 0x00044800010b7983 */ /* 0x000ea20000100800 */
[----:B------:R-:W-:-:S02]  /*1bfe0*/  PRMT R12, RZ, 0x7610, R12 ;  /* 0x00007610ff0c7816 */ /* 0x000fc4000000000c */
[----:B--2---:R-:W-:-:S04]  /*1bff0*/  @!P0 LOP3.LUT R11, R11, R10, RZ, 0x3c, !PT ;  /* 0x0000000a0b0b8212 */ /* 0x004fc800078e3cff */
[----:B------:R-:W-:-:S04]  /*1c000*/  @!P0 LOP3.LUT R10, R11, R10, RZ, 0x3c, !PT ;  /* 0x0000000a0b0a8212 */ /* 0x000fc800078e3cff */
[----:B------:R-:W-:-:S05]  /*1c010*/  @!P0 LOP3.LUT R11, R11, R10, RZ, 0x3c, !PT ;  /* 0x0000000a0b0b8212 */ /* 0x000fca00078e3cff */
[----:B------:R0:W2:Y:S02]  /*1c020*/  @!P0 LDG.E.U16 R12, [R10.64] ;  /* 0x0000000a0a0c8981 */ /* 0x0000a4000c1e1500 */
[----:B0-----:R-:W-:-:S06]  /*1c030*/  PRMT R11, RZ, 0x7610, R11 ;  /* 0x00007610ff0b7816 */ /* 0x001fcc000000000b */
[----:B---3--:R0:W3:Y:S04]  /*1c040*/  @!P0 LDG.E.U16 R11, [R14.64] ;  /* 0x0000000a0e0b8981 */ /* 0x0080e8000c1e1500 */
[----:B--2---:R-:W-:Y:S04]  /*1c050*/  STL [R1+0x12c4], R12 ;  /* 0x0012c40c01007387 */ /* 0x004fe80000100800 */
        /* <DEDUP_REMOVED lines=8> */
[----:B0-----:R-:W3:Y:S01]  /*1c0e0*/  LDL R15, [R1+0x3e4] ;  /* 0x0003e400010f7983 */ /* 0x001ee20000100800 */
[----:B------:R-:W-:Y:S01]  /*1c0f0*/  PRMT R9, RZ, 0x7610, R9 ;  /* 0x00007610ff097816 */ /* 0x000fe20000000009 */
[----:B------:R-:W-:Y:S01]  /*1c100*/  @!P0 IMAD.MOV.U32 R14, RZ, RZ, R28 ;  /* 0x000000ffff0e8224 */ /* 0x000fe200078e001c */
[----:B------:R-:W-:Y:S01]  /*1c110*/  PRMT R13, RZ, 0x7610, R13 ;  /* 0x00007610ff0d7816 */ /* 0x000fe2000000000d */
[----:B------:R-:W2:Y:S04]  /*1c120*/  LDL R28, [R1+0x328] ;  /* 0x00032800011c7983 */ /* 0x000ea80000100800 */
[----:B---3--:R0:W3:Y:S04]  /*1c130*/  @!P0 LDG.E.U16 R9, [R14.64] ;  /* 0x0000000a0e098981 */ /* 0x0080e8000c1e1500 */
[----:B0-----:R-:W2:Y:S04]  /*1c140*/  LDL R14, [R1+0x3c4] ;  /* 0x0003c400010e7983 */ /* 0x001ea80000100800 */
[----:B------:R-:W2:Y:S02]  /*1c150*/  LDL R15, [R1+0x3c8] ;  /* 0x0003c800010f7983 */ /* 0x000ea40000100800 */
        /* <DEDUP_REMOVED lines=18> */
[----:B--2---:R0:W-:Y:S04]  /*1c280*/  STL [R1+0xb0], R0 ;  /* 0x0000b00001007387 */ /* 0x0041e80000100800 */
[----:B0-----:R-:W2:Y:S04]  /*1c290*/  LDL.LU R0, [R1+0x1390] ;  /* 0x0013900001007983 */ /* 0x001ea80000300800 */
        /* <DEDUP_REMOVED lines=15> */
[----:B------:R-:W2:Y:S01]  /*1c390*/  @!P0 LDG.E.U16 R0, [R14.64] ;  /* 0x0000000a0e008981 */ /* 0x000ea2000c1e1500 */
[----:B------:R-:W-:-:S03]  /*1c3a0*/  PRMT R4, RZ, 0x7610, R4 ;  /* 0x00007610ff047816 */ /* 0x000fc60000000004 */
        /* <DEDUP_REMOVED lines=41> */
[----:B------:R3:W2:Y:S04]  /*1c640*/  @!P0 LDG.E.U16 R20, [R14.64] ;  /* 0x0000000a0e148981 */ /* 0x0006a8000c1e1500 */
[----:B------:R0:W-:Y:S01]  /*1c650*/  STS.U16 [R0+0x10100], R3 ;  /* 0x0101000300007388 */ /* 0x0001e20000000400 */
[----:B---3--:R-:W-:Y:S02]  /*1c660*/  @!P0 IMAD.MOV.U32 R14, RZ, RZ, R4 ;  /* 0x000000ffff0e8224 */ /* 0x008fe400078e0004 */
[----:B------:R-:W-:Y:S01]  /*1c670*/  @!P0 IMAD.MOV.U32 R15, RZ, RZ, R28 ;  /* 0x000000ffff0f8224 */ /* 0x000fe200078e001c */
[----:B0-----:R-:W-:-:S06]  /*1c680*/  PRMT R3, RZ, 0x7610, R3 ;  /* 0x00007610ff037816 */ /* 0x001fcc0000000003 */
[----:B------:R0:W3:Y:S04]  /*1c690*/  @!P0 LDG.E.U16 R3, [R14.64] ;  /* 0x0000000a0e038981 */ /* 0x0000e8000c1e1500 */
[----:B--2---:R1:W-:Y:S04]  /*1c6a0*/  STL [R1+0x164], R20 ;  /* 0x0001641401007387 */ /* 0x0043e80000100800 */
[----:B-1----:R-:W2:Y:S04]  /*1c6b0*/  LDL.LU R20, [R1+0x1378] ;  /* 0x0013780001147983 */ /* 0x002ea80000300800 */
[----:B0-----:R-:W2:Y:S04]  /*1c6c0*/  LDL R14, [R1+0xa5c] ;  /* 0x000a5c00010e7983 */ /* 0x001ea80000100800 */
[----:B------:R-:W2:Y:S01]  /*1c6d0*/  LDL R15, [R1+0xa60] ;  /* 0x000a6000010f7983 */ /* 0x000ea20000100800 */
[----:B------:R-:W-:-:S03]  /*1c6e0*/  PRMT R22, RZ, 0x7610, R22 ;  /* 0x00007610ff167816 */ /* 0x000fc60000000016 */
[----:B------:R-:W3:Y:S01]  /*1c6f0*/  LDL R28, [R1+0x9fc] ;  /* 0x0009fc00011c7983 */ /* 0x000ee20000100800 */
[----:B--2---:R-:W-:-:S04]  /*1c700*/  @!P0 LOP3.LUT R15, R15, R14, RZ, 0x3c, !PT ;  /* 0x0000000e0f0f8212 */ /* 0x004fc800078e3cff */
[----:B------:R-:W-:-:S04]  /*1c710*/  @!P0 LOP3.LUT R14, R15, R14, RZ, 0x3c, !PT ;  /* 0x0000000e0f0e8212 */ /* 0x000fc800078e3cff */
[----:B------:R-:W-:-:S05]  /*1c720*/  @!P0 LOP3.LUT R15, R15, R14, RZ, 0x3c, !PT ;  /* 0x0000000e0f0f8212 */ /* 0x000fca00078e3cff */
[----:B------:R-:W2:Y:S04]  /*1c730*/  @!P0 LDG.E.U16 R22, [R14.64] ;  /* 0x0000000a0e168981 */ /* 0x000ea8000c1e1500 */
[----:B---3--:R0:W-:Y:S04]  /*1c740*/  STL [R1+0x160], R3 ;  /* 0x0001600301007387 */ /* 0x0081e80000100800 */
[----:B0-----:R-:W3:Y:S04]  /*1c750*/  LDL R3, [R1+0xa00] ;  /* 0x000a000001037983 */ /* 0x001ee80000100800 */
[----:B------:R-:W3:Y:S04]  /*1c760*/  LDL.LU R4, [R1+0xa4] ;  /* 0x0000a40001047983 */ /* 0x000ee80000300800 */
        /* <DEDUP_REMOVED lines=17> */
[----:B0-----:R-:W3:Y:S04]  /*1c880*/  LDL.LU R29, [R1+0x9c] ;  /* 0x00009c00011d7983 */ /* 0x001ee80000300800 */
[----:B--2---:R0:W-:Y:S04]  /*1c890*/  STL [R1+0x154], R2 ;  /* 0x0001540201007387 */ /* 0x0041e80000100800 */
[----:B0-----:R-:W2:Y:S01]  /*1c8a0*/  LDL.LU R2, [R1+0x1370] ;  /* 0x0013700001027983 */ /* 0x001ea20000300800 */
[----:B------:R-:W-:-:S03]  /*1c8b0*/  PRMT R27, RZ, 0x7610, R27 ;  /* 0x00007610ff1b7816 */ /* 0x000fc6000000001b */
[----:B--2---:R3:W-:Y:S02]  /*1c8c0*/  STS.U16 [R0], R2 ;  /* 0x0000000200007388 */ /* 0x0047e40000000400 */
[----:B---3--:R-:W-:Y:S02]  /*1c8d0*/  @!P0 IMAD.MOV.U32 R2, RZ, RZ, R3 ;  /* 0x000000ffff028224 */ /* 0x008fe400078e0003 */
[----:B------:R-:W-:-:S05]  /*1c8e0*/  @!P0 IMAD.MOV.U32 R3, RZ, RZ, R28 ;  /* 0x000000ffff038224 */ /* 0x000fca00078e001c */
[----:B------:R0:W2:Y:S04]  /*1c8f0*/  @!P0 LDG.E.U16 R27, [R2.64] ;  /* 0x0000000a021b8981 */ /* 0x0000a8000c1e1500 */
[----:B0-----:R-:W3:Y:S04]  /*1c900*/  LDL R2, [R1+0x9dc] ;  /* 0x0009dc0001027983 */ /* 0x001ee80000100800 */
[----:B------:R-:W3:Y:S01]  /*1c910*/  LDL R3, [R1+0x9e0] ;  /* 0x0009e00001037983 */ /* 0x000ee20000100800 */
[----:B------:R-:W-:-:S03]  /*1c920*/  PRMT R6, RZ, 0x7610, R6 ;  /* 0x00007610ff067816 */ /* 0x000fc60000000006 */
[----:B--2---:R0:W-:Y:S04]  /*1c930*/  STL [R1+0x150], R27 ;  /* 0x0001501b01007387 */ /* 0x0041e80000100800 */
[----:B0-----:R-:W2:Y:S01]  /*1c940*/  LDL R27, [R1+0x980] ;  /* 0x00098000011b7983 */ /* 0x001ea20000100800 */
[----:B---3--:R-:W-:-:S03]  /*1c950*/  @!P0 LOP3.LUT R3, R3, R2, RZ, 0x3c, !PT ;  /* 0x0000000203038212 */ /* 0x008fc600078e3cff */
[----:B------:R-:W3:Y:S01]  /*1c960*/  LDL.LU R28, [R1+0x94] ;  /* 0x00009400011c7983 */ /* 0x000ee20000300800 */
[----:B------:R-:W-:-:S04]  /*1c970*/  @!P0 LOP3.LUT R2, R3, R2, RZ, 0x3c, !PT ;  /* 0x0000000203028212 */ /* 0x000fc800078e3cff */
[----:B------:R-:W-:-:S05]  /*1c980*/  @!P0 LOP3.LUT R3, R3, R2, RZ, 0x3c, !PT ;  /* 0x0000000203038212 */ /* 0x000fca00078e3cff */
[----:B------:R0:W2:Y:S04]  /*1c990*/  @!P0 LDG.E.U16 R6, [R2.64] ;  /* 0x0000000a02068981 */ /* 0x0000a8000c1e1500 */
[----:B0-----:R-:W3:Y:S04]  /*1c9a0*/  LDL R2, [R1+0x9bc] ;  /* 0x0009bc0001027983 */ /* 0x001ee80000100800 */
[----:B------:R-:W3:Y:S01]  /*1c9b0*/  LDL R3, [R1+0x9c0] ;  /* 0x0009c00001037983 */ /* 0x000ee20000100800 */
[----:B------:R-:W-:-:S03]  /*1c9c0*/  PRMT R5, RZ, 0x7610, R5 ;  /* 0x00007610ff057816 */ /* 0x000fc60000000005 */
[----:B--2---:R0:W-:Y:S04]  /*1c9d0*/  STL [R1+0x14c], R6 ;  /* 0x00014c0601007387 */ /* 0x0041e80000100800 */
[----:B0-----:R-:W2:Y:S01]  /*1c9e0*/  LDL.LU R6, [R1+0x90] ;  /* 0x0000900001067983 */ /* 0x001ea20000300800 */
[----:B---3--:R-:W-:-:S04]  /*1c9f0*/  @!P0 LOP3.LUT R3, R3, R2, RZ, 0x3c, !PT ;  /* 0x0000000203038212 */ /* 0x008fc800078e3cff */
[----:B------:R-:W-:-:S04]  /*1ca00*/  @!P0 LOP3.LUT R2, R3, R2, RZ, 0x3c, !PT ;  /* 0x0000000203028212 */ /* 0x000fc800078e3cff */
[----:B------:R-:W-:-:S05]  /*1ca10*/  @!P0 LOP3.LUT R3, R3, R2, RZ, 0x3c, !PT ;  /* 0x0000000203038212 */ /* 0x000fca00078e3cff */
[----:B------:R0:W3:Y:S04]  /*1ca20*/  @!P0 LDG.E.U16 R5, [R2.64] ;  /* 0x0000000a02058981 */ /* 0x0000e8000c1e1500 */
[----:B0-----:R-:W2:Y:S04]  /*1ca30*/  LDL R2, [R1+0x99c] ;  /* 0x00099c0001027983 */ /* 0x001ea80000100800 */
[----:B------:R-:W2:Y:S01]  /*1ca40*/  LDL R3, [R1+0x9a0] ;  /* 0x0009a00001037983 */ /* 0x000ea20000100800 */
[----:B------:R-:W-:-:S03]  /*1ca50*/  PRMT R26, RZ, 0x7610, R26 ;  /* 0x00007610ff1a7816 */ /* 0x000fc6000000001a */
[----:B------:R0:W-:Y:S04]  /*1ca60*/  STS.U16 [R0+0xc00], R4 ;  /* 0x000c000400007388 */ /* 0x0001e80000000400 */
[----:B0-----:R-:W4:Y:S04]  /*1ca70*/  LDL R4, [R1+0x940] ;  /* 0x0009400001047983 */ /* 0x001f280000100800 */
[----:B---3--:R0:W-:Y:S04]  /*1ca80*/  STL [R1+0x148], R5 ;  /* 0x0001480501007387 */ /* 0x0081e80000100800 */
[----:B0-----:R-:W3:Y:S01]  /*1ca90*/  LDL.LU R5, [R1+0x8c] ;  /* 0x00008c0001057983 */ /* 0x001ee20000300800 */
[----:B--2---:R-:W-:-:S04]  /*1caa0*/  @!P0 LOP3.LUT R3, R3, R2, RZ, 0x3c, !PT ;  /* 0x0000000203038212 */ /* 0x004fc800078e3cff */
[----:B------:R-:W-:-:S04]  /*1cab0*/  @!P0 LOP3.LUT R2, R3, R2, RZ, 0x3c, !PT ;  /* 0x0000000203028212 */ /* 0x000fc800078e3cff */
[----:B------:R-:W-:-:S05]  /*1cac0*/  @!P0 LOP3.LUT R3, R3, R2, RZ, 0x3c, !PT ;  /* 0x0000000203038212 */ /* 0x000fca00078e3cff */
[----:B------:R0:W2:Y:S04]  /*1cad0*/  @!P0 LDG.E.U16 R26, [R2.64] ;  /* 0x0000000a021a8981 */ /* 0x0000a8000c1e1500 */
[----:B0-----:R-:W2:Y:S04]  /*1cae0*/  LDL.LU R2, [R1+0xa0] ;  /* 0x0000a00001027983 */ /* 0x001ea80000300800 */
[----:B------:R-:W3:Y:S01]  /*1caf0*/  LDL R3, [R1+0x97c] ;  /* 0x00097c0001037983 */ /* 0x000ee20000100800 */
[----:B------:R-:W-:-:S03]  /*1cb00*/  PRMT R7, RZ, 0x7610, R7 ;  /* 0x00007610ff077816 */ /* 0x000fc60000000007 */
[----:B--2---:R0:W-:Y:S02]  /*1cb10*/  STS.U16 [R0+0x1000], R2 ;  /* 0x0010000200007388 */ /* 0x0041e40000000400 */
[----:B0-----:R-:W-:-:S05]  /*1cb20*/  @!P0 IMAD.MOV.U32 R2, RZ, RZ, R27 ;  /* 0x000000ffff028224 */ /* 0x001fca00078e001b */
[----:B---3--:R-:W2:Y:S04]  /*1cb30*/  @!P0 LDG.E.U16 R7, [R2.64] ;  /* 0x0000000a02078981 */ /* 0x008ea8000c1e1500 */
[----:B------:R0:W-:Y:S04]  /*1cb40*/  STL [R1+0x144], R26 ;  /* 0x0001441a01007387 */ /* 0x0001e80000100800 */
[----:B0-----:R-:W3:Y:S04]  /*1cb50*/  LDL.LU R26, [R1+0x88] ;  /* 0x00008800011a7983 */ /* 0x001ee80000300800 */
[----:B------:R-:W3:Y:S04]  /*1cb60*/  LDL.LU R27, [R1+0x84] ;  /* 0x00008400011b7983 */ /* 0x000ee80000300800 */
        /* <DEDUP_REMOVED lines=9> */
[----:B------:R0:W-:Y:S04]  /*1cc00*/  STS.U16 [R0+0x1400], R29 ;  /* 0x0014001d00007388 */ /* 0x0001e80000000400 */
[----:B0-----:R-:W3:Y:S04]  /*1cc10*/  LDL.LU R29, [R1+0x80] ;  /* 0x00008000011d7983 */ /* 0x001ee80000300800 */
[----:B--2---:R0:W-:Y:S04]  /*1cc20*/  STL [R1+0x13c], R7 ;  /* 0x00013c0701007387 */ /* 0x0041e80000100800 */
[----:B0-----:R-:W2:Y:S04]  /*1cc30*/  LDL.LU R7, [R1+0x1368] ;  /* 0x0013680001077983 */ /* 0x001ea80000300800 */
[----:B------:R-:W3:Y:S04]  /*1cc40*/  LDL.LU R2, [R1+0x98] ;  /* 0x0000980001027983 */ /* 0x000ee80000300800 */
[----:B------:R-:W4:Y:S01]  /*1cc50*/  LDL R3, [R1+0x93c] ;  /* 0x00093c0001037983 */ /* 0x000f220000100800 */
[----:B--2---:R-:W-:-:S03]  /*1cc60*/  PRMT R7, RZ, 0x7610, R7 ;  /* 0x00007610ff077816 */ /* 0x004fc60000000007 */
[----:B---3--:R4:W-:Y:S02]  /*1cc70*/  STS.U16 [R0+0x1800], R2 ;  /* 0x0018000200007388 */ /* 0x0089e40000000400 */
[----:B----4-:R-:W-:Y:S02]  /*1cc80*/  @!P0 IMAD.MOV.U32 R2, RZ, RZ, R4 ;  /* 0x000000ffff028224 */ /* 0x010fe400078e0004 */
[----:B------:R-:W2:Y:S04]  /*1cc90*/  LDL.LU R4, [R1+0x7c] ;  /* 0x00007c0001047983 */ /* 0x000ea80000300800 */
[----:B------:R-:W3:Y:S04]  /*1cca0*/  @!P0 LDG.E.U16 R7, [R2.64] ;  /* 0x0000000a02078981 */ /* 0x000ee8000c1e1500 */
[----:B------:R-:W-:Y:S04]  /*1ccb0*/  STS.U16 [R0+0x1c00], R28 ;  /* 0x001c001c00007388 */ /* 0x000fe80000000400 */
[----:B---3--:R0:W-:Y:S04]  /*1ccc0*/  STL [R1+0x138], R7 ;  /* 0x0001380701007387 */ /* 0x0081e80000100800 */
[----:B0-----:R-:W3:Y:S04]  /*1ccd0*/  LDL.LU R7, [R1+0x1364] ;  /* 0x0013640001077983 */ /* 0x001ee80000300800 */
[----:B------:R-:W4:Y:S04]  /*1cce0*/  LDL R2, [R1+0x91c] ;  /* 0x00091c0001027983 */ /* 0x000f280000100800 */
[----:B------:R-:W4:Y:S04]  /*1ccf0*/  LDL R3, [R1+0x920] ;  /* 0x0009200001037983 */ /* 0x000f280000100800 */
[----:B------:R-:W2:Y:S01]  /*1cd00*/  LDL.LU R28, [R1+0x1360] ;  /* 0x00136000011c7983 */ /* 0x000ea20000300800 */
[----:B----4-:R-:W-:-:S04]  /*1cd10*/  @!P0 LOP3.LUT R3, R3, R2, RZ, 0x3c, !PT ;  /* 0x0000000203038212 */ /* 0x010fc800078e3cff */
[C---:B------:R-:W-:Y:S02]  /*1cd20*/  @!P0 LOP3.LUT R2, R3.reuse, R2, RZ, 0x3c, !PT ;  /* 0x0000000203028212 */ /* 0x040fe400078e3cff */
[----:B--2---:R-:W-:Y:S02]  /*1cd30*/  PRMT R28, RZ, 0x7610, R28 ;  /* 0x00007610ff1c7816 */ /* 0x004fe4000000001c */
[----:B------:R-:W-:-:S05]  /*1cd40*/  @!P0 LOP3.LUT R3, R3, R2, RZ, 0x3c, !PT ;  /* 0x0000000203038212 */ /* 0x000fca00078e3cff */
[----:B------:R0:W2:Y:S04]  /*1cd50*/  @!P0 LDG.E.U16 R28, [R2.64] ;  /* 0x0000000a021c8981 */ /* 0x0000a8000c1e1500 */
[----:B------:R-:W-:Y:S04]  /*1cd60*/  STS.U16 [R0+0x2000], R6 ;  /* 0x0020000600007388 */ /* 0x000fe80000000400 */
[----:B0-----:R-:W4:Y:S04]  /*1cd70*/  LDL R2, [R1+0x8fc] ;  /* 0x0008fc0001027983 */ /* 0x001f280000100800 */
[----:B------:R-:W4:Y:S04]  /*1cd80*/  LDL R3, [R1+0x900] ;  /* 0x0009000001037983 */ /* 0x000f280000100800 */
[----:B--2---:R0:W-:Y:S04]  /*1cd90*/  STL [R1+0x134], R28 ;  /* 0x0001341c01007387 */ /* 0x0041e80000100800 */
[----:B0-----:R-:W2:Y:S04]  /*1cda0*/  LDL.LU R28, [R1+0x78] ;  /* 0x00007800011c7983 */ /* 0x001ea80000300800 */
[----:B------:R-:W2:Y:S01]  /*1cdb0*/  LDL.LU R6, [R1+0x135c] ;  /* 0x00135c0001067983 */ /* 0x000ea20000300800 */
[----:B----4-:R-:W-:-:S04]  /*1cdc0*/  @!P0 LOP3.LUT R3, R3, R2, RZ, 0x3c, !PT ;  /* 0x0000000203038212 */ /* 0x010fc800078e3cff */
[----:B------:R-:W-:-:S04]  /*1cdd0*/  @!P0 LOP3.LUT R2, R3, R2, RZ, 0x3c, !PT ;  /* 0x0000000203028212 */ /* 0x000fc800078e3cff */
[----:B------:R-:W-:Y:S02]  /*1cde0*/  @!P0 LOP3.LUT R3, R3, R2, RZ, 0x3c, !PT ;  /* 0x0000000203038212 */ /* 0x000fe400078e3cff */
[----:B--2---:R-:W-:-:S06]  /*1cdf0*/  PRMT R6, RZ, 0x7610, R6 ;  /* 0x00007610ff067816 */ /* 0x004fcc0000000006 */
[----:B------:R-:W2:Y:S04]  /*1ce00*/  @!P0 LDG.E.U16 R6, [R2.64] ;  /* 0x0000000a02068981 */ /* 0x000ea8000c1e1500 */
[----:B------:R-:W-:Y:S04]  /*1ce10*/  STS.U16 [R0+0x2400], R5 ;  /* 0x0024000500007388 */ /* 0x000fe80000000400 */
[----:B--2---:R0:W-:Y:S04]  /*1ce20*/  STL [R1+0x130], R6 ;  /* 0x0001300601007387 */ /* 0x0041e80000100800 */
[----:B0-----:R-:W2:Y:S04]  /*1ce30*/  LDL.LU R6, [R1+0x1358] ;  /* 0x0013580001067983 */ /* 0x001ea80000300800 */
[----:B------:R-:W4:Y:S04]  /*1ce40*/  LDL R2, [R1+0x8dc] ;  /* 0x0008dc0001027983 */ /* 0x000f280000100800 */
[----:B------:R-:W4:Y:S04]  /*1ce50*/  LDL R3, [R1+0x8e0] ;  /* 0x0008e00001037983 */ /* 0x000f280000100800 */
[----:B------:R-:W2:Y:S01]  /*1ce60*/  LDL.LU R5, [R1+0x1354] ;  /* 0x0013540001057983 */ /* 0x000ea20000300800 */
[----:B----4-:R-:W-:-:S04]  /*1ce70*/  @!P0 LOP3.LUT R3, R3, R2, RZ, 0x3c, !PT ;  /* 0x0000000203038212 */ /* 0x010fc800078e3cff */
[C---:B------:R-:W-:Y:S02]  /*1ce80*/  @!P0 LOP3.LUT R2, R3.reuse, R2, RZ, 0x3c, !PT ;  /* 0x0000000203028212 */ /* 0x040fe400078e3cff */
[----:B--2---:R-:W-:Y:S02]  /*1ce90*/  PRMT R5, RZ, 0x7610, R5 ;  /* 0x00007610ff057816 */ /* 0x004fe40000000005 */
[----:B------:R-:W-:-:S05]  /*1cea0*/  @!P0 LOP3.LUT R3, R3, R2, RZ, 0x3c, !PT ;  /* 0x0000000203038212 */ /* 0x000fca00078e3cff */
        /* <DEDUP_REMOVED lines=12> */
[----:B--2---:R0:W-:Y:S04]  /*1cf70*/  STL [R1+0x128], R26 ;  /* 0x0001281a01007387 */ /* 0x0041e80000100800 */
[----:B0-----:R-:W2:Y:S04]  /*1cf80*/  LDL.LU R26, [R1+0x1348] ;  /* 0x00134800011a7983 */ /* 0x001ea80000300800 */
[----:B------:R-:W4:Y:S04]  /*1cf90*/  LDL R2, [R1+0x89c] ;  /* 0x00089c0001027983 */ /* 0x000f280000100800 */
[----:B------:R-:W4:Y:S01]  /*1cfa0*/  LDL R3, [R1+0x8a0] ;  /* 0x0008a00001037983 */ /* 0x000f220000100800 */
[----:B------:R-:W-:-:S03]  /*1cfb0*/  PRMT R5, RZ, 0x7610, R5 ;  /* 0x00007610ff057816 */ /* 0x000fc60000000005 */
[----:B------:R0:W-:Y:S04]  /*1cfc0*/  STS.U16 [R0+0x2c00], R27 ;  /* 0x002c001b00007388 */ /* 0x0001e80000000400 */
[----:B0-----:R-:W2:Y:S01]  /*1cfd0*/  LDL.LU R27, [R1+0x1344] ;  /* 0x00134400011b7983 */ /* 0x001ea20000300800 */
[----:B----4-:R-:W-:-:S04]  /*1cfe0*/  @!P0 LOP3.LUT R3, R3, R2, RZ, 0x3c, !PT ;  /* 0x0000000203038212 */ /* 0x010fc800078e3cff */
[----:B------:R-:W-:-:S04]  /*1cff0*/  @!P0 LOP3.LUT R2, R3, R2, RZ, 0x3c, !PT ;  /* 0x0000000203028212 */ /* 0x000fc800078e3cff */
[----:B------:R-:W-:-:S05]  /*1d000*/  @!P0 LOP3.LUT R3, R3, R2, RZ, 0x3c, !PT ;  /* 0x0000000203038212 */ /* 0x000fca00078e3cff */
[----:B------:R0:W4:Y:S04]  /*1d010*/  @!P0 LDG.E.U16 R5, [R2.64] ;  /* 0x0000000a02058981 */ /* 0x000128000c1e1500 */
[----:B0-----:R-:W3:Y:S04]  /*1d020*/  LDL R2, [R1+0x87c] ;  /* 0x00087c0001027983 */ /* 0x001ee80000100800 */
[----:B------:R-:W3:Y:S01]  /*1d030*/  LDL R3, [R1+0x880] ;  /* 0x0008800001037983 */ /* 0x000ee20000100800 */
[----:B--2---:R-:W-:Y:S02]  /*1d040*/  PRMT R27, RZ, 0x7610, R27 ;  /* 0x00007610ff1b7816 */ /* 0x004fe4000000001b */
[----:B---3--:R-:W-:-:S04]  /*1d050*/  @!P0 LOP3.LUT R3, R3, R2, RZ, 0x3c, !PT ;  /* 0x0000000203038212 */ /* 0x008fc800078e3cff */
[----:B------:R-:W-:-:S04]  /*1d060*/  @!P0 LOP3.LUT R2, R3, R2, RZ, 0x3c, !PT ;  /* 0x0000000203028212 */ /* 0x000fc800078e3cff */
[----:B------:R-:W-:-:S05]  /*1d070*/  @!P0 LOP3.LUT R3, R3, R2, RZ, 0x3c, !PT ;  /* 0x0000000203038212 */ /* 0x000fca00078e3cff */
[----:B------:R-:W2:Y:S04]  /*1d080*/  @!P0 LDG.E.U16 R27, [R2.64] ;  /* 0x0000000a021b8981 */ /* 0x000ea8000c1e1500 */
[----:B------:R0:W-:Y:S04]  /*1d090*/  STS.U16 [R0+0x3000], R29 ;  /* 0x0030001d00007388 */ /* 0x0001e80000000400 */
[----:B0-----:R-:W3:Y:S04]  /*1d0a0*/  LDL R29, [R1+0x820] ;  /* 0x00082000011d7983 */ /* 0x001ee80000100800 */
[----:B----4-:R0:W-:Y:S04]  /*1d0b0*/  STL [R1+0x124], R5 ;  /* 0x0001240501007387 */ /* 0x0101e80000100800 */
[----:B0-----:R-:W4:Y:S04]  /*1d0c0*/  LDL.LU R5, [R1+0x68] ;  /* 0x0000680001057983 */ /* 0x001f280000300800 */
        /* <DEDUP_REMOVED lines=16> */
[----:B------:R0:W-:Y:S04]  /*1d1d0*/  STS.U16 [R0+0x3400], R4 ;  /* 0x0034000400007388 */ /* 0x0001e80000000400 */
[----:B------:R-:W-:Y:S04]  /*1d1e0*/  STS.U16 [R0+0x3800], R28 ;  /* 0x0038001c00007388 */ /* 0x000fe80000000400 */
[----:B0-----:R-:W3:Y:S04]  /*1d1f0*/  LDL R4, [R1+0x800] ;  /* 0x0008000001047983 */ /* 0x001ee80000100800 */
[----:B------:R0:W-:Y:S04]  /*1d200*/  STL [R1+0x11c], R26 ;  /* 0x00011c1a01007387 */ /* 0x0001e80000100800 */
[----:B0-----:R-:W3:Y:S04]  /*1d210*/  LDL.LU R26, [R1+0x60] ;  /* 0x00006000011a7983 */ /* 0x001ee80000300800 */
[----:B------:R-:W3:Y:S04]  /*1d220*/  LDL R28, [R1+0x7e0] ;  /* 0x0007e000011c7983 */ /* 0x000ee80000100800 */
[----:B--2---:R0:W-:Y:S04]  /*1d230*/  STL [R1+0x118], R27 ;  /* 0x0001181b01007387 */ /* 0x0041e80000100800 */
[----:B0-----:R-:W2:Y:S04]  /*1d240*/  LDL.LU R27, [R1+0x133c] ;  /* 0x00133c00011b7983 */ /* 0x001ea80000300800 */
[----:B------:R-:W3:Y:S04]  /*1d250*/  LDL.LU R2, [R1+0x74] ;  /* 0x0000740001027983 */ /* 0x000ee80000300800 */
[----:B------:R-:W4:Y:S01]  /*1d260*/  LDL R3, [R1+0x81c] ;  /* 0x00081c0001037983 */ /* 0x000f220000100800 */
[----:B--2---:R-:W-:-:S03]  /*1d270*/  PRMT R27, RZ, 0x7610, R27 ;  /* 0x00007610ff1b7816 */ /* 0x004fc6000000001b */
[----:B---3--:R0:W-:Y:S02]  /*1d280*/  STS.U16 [R0+0x3c00], R2 ;  /* 0x003c000200007388 */ /* 0x0081e40000000400 */
[----:B0-----:R-:W-:-:S05]  /*1d290*/  @!P0 IMAD.MOV.U32 R2, RZ, RZ, R29 ;  /* 0x000000ffff028224 */ /* 0x001fca00078e001d */
[----:B----4-:R0:W2:Y:S04]  /*1d2a0*/  @!P0 LDG.E.U16 R27, [R2.64] ;  /* 0x0000000a021b8981 */ /* 0x0100a8000c1e1500 */
[----:B0-----:R-:W3:Y:S04]  /*1d2b0*/  LDL.LU R2, [R1+0x70] ;  /* 0x0000700001027983 */ /* 0x001ee80000300800 */
[----:B------:R-:W4:Y:S01]  /*1d2c0*/  LDL R3, [R1+0x7fc] ;  /* 0x0007fc0001037983 */ /* 0x000f220000100800 */
[----:B------:R-:W-:-:S03]  /*1d2d0*/  PRMT R6, RZ, 0x7610, R6 ;  /* 0x00007610ff067816 */ /* 0x000fc60000000006 */
[----:B------:R-:W2:Y:S04]  /*1d2e0*/  LDL R29, [R1+0x7a0] ;  /* 0x0007a000011d7983 */ /* 0x000ea80000100800 */
[----:B---3--:R0:W-:Y:S02]  /*1d2f0*/  STS.U16 [R0+0x4000], R2 ;  /* 0x0040000200007388 */ /* 0x0081e40000000400 */
[----:B0-----:R-:W-:-:S05]  /*1d300*/  @!P0 IMAD.MOV.U32 R2, RZ, RZ, R4 ;  /* 0x000000ffff028224 */ /* 0x001fca00078e0004 */
[----:B----4-:R-:W3:Y:S04]  /*1d310*/  @!P0 LDG.E.U16 R6, [R2.64] ;  /* 0x0000000a02068981 */ /* 0x010ee8000c1e1500 */
[----:B--2---:R0:W-:Y:S04]  /*1d320*/  STL [R1+0x114], R27 ;  /* 0x0001141b01007387 */ /* 0x0041e80000100800 */
[----:B0-----:R-:W2:Y:S04]  /*1d330*/  LDL.LU R27, [R1+0x58] ;  /* 0x00005800011b7983 */ /* 0x001ea80000300800 */
[----:B------:R-:W4:Y:S04]  /*1d340*/  LDL.LU R4, [R1+0x54] ;  /* 0x0000540001047983 */ /* 0x000f280000300800 */
[----:B---3--:R0:W-:Y:S04]  /*1d350*/  STL [R1+0x110], R6 ;  /* 0x0001100601007387 */ /* 0x0081e80000100800 */
[----:B0-----:R-:W3:Y:S04]  /*1d360*/  LDL.LU R6, [R1+0x1338] ;  /* 0x0013380001067983 */ /* 0x001ee80000300800 */
[----:B------:R-:W2:Y:S04]  /*1d370*/  LDL.LU R2, [R1+0x6c] ;  /* 0x00006c0001027983 */ /* 0x000ea80000300800 */
[----:B------:R-:W4:Y:S01]  /*1d380*/  LDL R3, [R1+0x7dc] ;  /* 0x0007dc0001037983 */ /* 0x000f220000100800 */
[----:B---3--:R-:W-:-:S03]  /*1d390*/  PRMT R6, RZ, 0x7610, R6 ;  /* 0x00007610ff067816 */ /* 0x008fc60000000006 */
[----:B--2---:R0:W-:Y:S02]  /*1d3a0*/  STS.U16 [R0+0x4400], R2 ;  /* 0x0044000200007388 */ /* 0x0041e40000000400 */
[----:B0-----:R-:W-:Y:S02]  /*1d3b0*/  @!P0 IMAD.MOV.U32 R2, RZ, RZ, R28 ;  /* 0x000000ffff028224 */ /* 0x001fe400078e001c */
[----:B------:R-:W2:Y:S04]  /*1d3c0*/  LDL R28, [R1+0x760] ;  /* 0x00076000011c7983 */ /* 0x000ea80000100800 */
[----:B----4-:R-:W3:Y:S04]  /*1d3d0*/  @!P0 LDG.E.U16 R6, [R2.64] ;  /* 0x0000000a02068981 */ /* 0x010ee8000c1e1500 */
        /* <DEDUP_REMOVED lines=13> */
[----:B------:R-:W4:Y:S04]  /*1d4b0*/  LDL.LU R2, [R1+0x64] ;  /* 0x0000640001027983 */ /* 0x000f280000300800 */
[----:B------:R-:W3:Y:S01]  /*1d4c0*/  LDL R3, [R1+0x79c] ;  /* 0x00079c0001037983 */ /* 0x000ee20000100800 */
[----:B--2---:R-:W-:-:S03]  /*1d4d0*/  PRMT R5, RZ, 0x7610, R5 ;  /* 0x00007610ff057816 */ /* 0x004fc60000000005 */
[----:B----4-:R0:W-:Y:S02]  /*1d4e0*/  STS.U16 [R0+0x4c00], R2 ;  /* 0x004c000200007388 */ /* 0x0101e40000000400 */
[----:B0-----:R-:W-:Y:S02]  /*1d4f0*/  @!P0 IMAD.MOV.U32 R2, RZ, RZ, R29 ;  /* 0x000000ffff028224 */ /* 0x001fe400078e001d */
[----:B------:R-:W2:Y:S04]  /*1d500*/  LDL.LU R29, [R1+0x4c] ;  /* 0x00004c00011d7983 */ /* 0x000ea80000300800 */
[----:B---3--:R-:W3:Y:S04]  /*1d510*/  @!P0 LDG.E.U16 R5, [R2.64] ;  /* 0x0000000a02058981 */ /* 0x008ee8000c1e1500 */
        /* <DEDUP_REMOVED lines=17> */
[----:B0-----:R-:W-:Y:S01]  /*1d630*/  @!P0 IMAD.MOV.U32 R2, RZ, RZ, R28 ;  /* 0x000000ffff028224 */ /* 0x001fe200078e001c */
[----:B---3--:R-:W-:Y:S01]  /*1d640*/  PRMT R5, RZ, 0x7610, R5 ;  /* 0x00007610ff057816 */ /* 0x008fe20000000005 */
[----:B------:R-:W2:Y:S04]  /*1d650*/  LDL R28, [R1+0x6fc] ;  /* 0x0006fc00011c7983 */ /* 0x000ea80000100800 */
[----:B------:R0:W3:Y:S04]  /*1d660*/  @!P0 LDG.E.U16 R26, [R2.64] ;  /* 0x0000000a021a8981 */ /* 0x0000e8000c1e1500 */
[----:B0-----:R-:W4:Y:S04]  /*1d670*/  LDL R2, [R1+0x73c] ;  /* 0x00073c0001027983 */ /* 0x001f280000100800 */
[----:B------:R-:W4:Y:S04]  /*1d680*/  LDL R3, [R1+0x740] ;  /* 0x0007400001037983 */ /* 0x000f280000100800 */
[----:B------:R-:W-:Y:S04]  /*1d690*/  STS.U16 [R0+0x5800], R27 ;  /* 0x0058001b00007388 */ /* 0x000fe80000000400 */
[----:B---3--:R0:W-:Y:S04]  /*1d6a0*/  STL [R1+0xfc], R26 ;  /* 0x0000fc1a01007387 */ /* 0x0081e80000100800 */
[----:B0-----:R-:W3:Y:S01]  /*1d6b0*/  LDL R26, [R1+0x700] ;  /* 0x00070000011a7983 */ /* 0x001ee20000100800 */
[----:B----4-:R-:W-:-:S03]  /*1d6c0*/  @!P0 LOP3.LUT R3, R3, R2, RZ, 0x3c, !PT ;  /* 0x0000000203038212 */ /* 0x010fc600078e3cff */
[----:B------:R-:W4:Y:S01]  /*1d6d0*/  LDL.LU R27, [R1+0x131c] ;  /* 0x00131c00011b7983 */ /* 0x000f220000300800 */
[----:B------:R-:W-:-:S04]  /*1d6e0*/  @!P0 LOP3.LUT R2, R3, R2, RZ, 0x3c, !PT ;  /* 0x0000000203028212 */ /* 0x000fc800078e3cff */
[----:B------:R-:W-:-:S05]  /*1d6f0*/  @!P0 LOP3.LUT R3, R3, R2, RZ, 0x3c, !PT ;  /* 0x0000000203038212 */ /* 0x000fca00078e3cff */
[----:B------:R0:W2:Y:S04]  /*1d700*/  @!P0 LDG.E.U16 R5, [R2.64] ;  /* 0x0000000a02058981 */ /* 0x0000a8000c1e1500 */
[----:B0-----:R-:W3:Y:S04]  /*1d710*/  LDL R2, [R1+0x71c] ;  /* 0x00071c0001027983 */ /* 0x001ee80000100800 */
[----:B------:R-:W3:Y:S04]  /*1d720*/  LDL R3, [R1+0x720] ;  /* 0x0007200001037983 */ /* 0x000ee80000100800 */
[----:B------:R0:W-:Y:S04]  /*1d730*/  STS.U16 [R0+0x400], R24 ;  /* 0x0004001800007388 */ /* 0x0001e80000000400 */
[----:B------:R1:W-:Y:S01]  /*1d740*/  STS.U16 [R0+0x5c00], R4 ;  /* 0x005c000400007388 */ /* 0x0003e20000000400 */
[----:B0-----:R-:W-:-:S03]  /*1d750*/  PRMT R24, RZ, 0x7610, R24 ;  /* 0x00007610ff187816 */ /* 0x001fc60000000018 */
[----:B--2---:R0:W-:Y:S04]  /*1d760*/  STL [R1+0xf8], R5 ;  /* 0x0000f80501007387 */ /* 0x0041e80000100800 */
[----:B-1----:R-:W2:Y:S04]  /*1d770*/  LDL R4, [R1+0x6e0] ;  /* 0x0006e00001047983 */ /* 0x002ea80000100800 */
[----:B0-----:R-:W2:Y:S01]  /*1d780*/  LDL R5, [R1+0x6dc] ;  /* 0x0006dc0001057983 */ /* 0x001ea20000100800 */
[----:B---3--:R-:W-:-:S04]  /*1d790*/  @!P0 LOP3.LUT R3, R3, R2, RZ, 0x3c, !PT ;  /* 0x0000000203038212 */ /* 0x008fc800078e3cff */
[----:B------:R-:W-:-:S04]  /*1d7a0*/  @!P0 LOP3.LUT R2, R3, R2, RZ, 0x3c, !PT ;  /* 0x0000000203028212 */ /* 0x000fc800078e3cff */
[----:B------:R-:W-:-:S05]  /*1d7b0*/  @!P0 LOP3.LUT R3, R3, R2, RZ, 0x3c, !PT ;  /* 0x0000000203038212 */ /* 0x000fca00078e3cff */
[----:B------:R0:W3:Y:S04]  /*1d7c0*/  @!P0 LDG.E.U16 R24, [R2.64] ;  /* 0x0000000a02188981 */ /* 0x0000e8000c1e1500 */
[----:B0-----:R-:W2:Y:S01]  /*1d7d0*/  LDL.LU R3, [R1+0x50] ;  /* 0x0000500001037983 */ /* 0x001ea20000300800 */
[----:B------:R-:W-:-:S03]  /*1d7e0*/  @!P0 IMAD.MOV.U32 R2, RZ, RZ, R26 ;  /* 0x000000ffff028224 */ /* 0x000fc600078e001a */
[----:B------:R0:W-:Y:S02]  /*1d7f0*/  STS.U16 [R0+0x10600], R22 ;  /* 0x0106001600007388 */ /* 0x0001e40000000400 */
[----:B0-----:R-:W-:Y:S02]  /*1d800*/  PRMT R22, RZ, 0x7610, R22 ;  /* 0x00007610ff167816 */ /* 0x001fe40000000016 */
[----:B--2---:R0:W-:Y:S02]  /*1d810*/  STS.U16 [R0+0x6000], R3 ;  /* 0x0060000300007388 */ /* 0x0041e40000000400 */
[----:B0-----:R-:W-:-:S05]  /*1d820*/  @!P0 IMAD.MOV.U32 R3, RZ, RZ, R28 ;  /* 0x000000ffff038224 */ /* 0x001fca00078e001c */
[----:B------:R0:W2:Y:S04]  /*1d830*/  @!P0 LDG.E.U16 R22, [R2.64] ;  /* 0x0000000a02168981 */ /* 0x0000a8000c1e1500 */
[----:B---3--:R-:W-:Y:S04]  /*1d840*/  STL [R1+0x124c], R24 ;  /* 0x00124c1801007387 */ /* 0x008fe80000100800 */
[----:B------:R-:W-:Y:S01]  /*1d850*/  STL [R1+0x1250], R24 ;  /* 0x0012501801007387 */ /* 0x000fe20000100800 */
[----:B0-----:R-:W-:-:S03]  /*1d860*/  @!P0 IMAD.MOV.U32 R2, RZ, RZ, R4 ;  /* 0x000000ffff028224 */ /* 0x001fc600078e0004 */
[----:B------:R0:W-:Y:S01]  /*1d870*/  STS.U16 [R0+0x10400], R20 ;  /* 0x0104001400007388 */ /* 0x0001e20000000400 */
[----:B------:R-:W-:-:S03]  /*1d880*/  @!P0 IMAD.MOV.U32 R3, RZ, RZ, R5 ;  /* 0x000000ffff038224 */ /* 0x000fc600078e0005 */
[----:B------:R-:W-:Y:S04]  /*1d890*/  STL [R1+0x1254], R24 ;  /* 0x0012541801007387 */ /* 0x000fe80000100800 */
[----:B------:R-:W-:Y:S01]  /*1d8a0*/  STL [R1+0x1258], R24 ;  /* 0x0012581801007387 */ /* 0x000fe20000100800 */
[----:B0-----:R-:W-:-:S03]  /*1d8b0*/  PRMT R20, RZ, 0x7610, R20 ;  /* 0x00007610ff147816 */ /* 0x001fc60000000014 */
[----:B------:R-:W3:Y:S04]  /*1d8c0*/  LDL.LU R28, [R1+0x44] ;  /* 0x00004400011c7983 */ /* 0x000ee80000300800 */
[----:B------:R0:W-:Y:S04]  /*1d8d0*/  STS.U16 [R0+0x6400], R29 ;  /* 0x0064001d00007388 */ /* 0x0001e80000000400 */
[----:B------:R1:W3:Y:S04]  /*1d8e0*/  @!P0 LDG.E.U16 R20, [R2.64] ;  /* 0x0000000a02148981 */ /* 0x0002e8000c1e1500 */
[----:B--2---:R-:W-:Y:S04]  /*1d8f0*/  STL [R1+0x125c], R22 ;  /* 0x00125c1601007387 */ /* 0x004fe80000100800 */
[----:B------:R-:W-:Y:S04]  /*1d900*/  STL [R1+0x1260], R22 ;  /* 0x0012601601007387 */ /* 0x000fe80000100800 */
[----:B0-----:R-:W2:Y:S04]  /*1d910*/  LDL R29, [R1+0x6c0] ;  /* 0x0006c000011d7983 */ /* 0x001ea80000100800 */
[----:B------:R-:W2:Y:S04]  /*1d920*/  LDL R4, [R1+0x6a0] ;  /* 0x0006a00001047983 */ /* 0x000ea80000100800 */
[----:B------:R-:W2:Y:S04]  /*1d930*/  LDL.LU R26, [R1+0x40] ;  /* 0x00004000011a7983 */ /* 0x000ea80000300800 */
[----:B------:R-:W2:Y:S04]  /*1d940*/  LDL.LU R5, [R1+0x3c] ;  /* 0x00003c0001057983 */ /* 0x000ea80000300800 */
[----:B-1----:R-:W2:Y:S04]  /*1d950*/  LDL.LU R2, [R1+0x48] ;  /* 0x0000480001027983 */ /* 0x002ea80000300800 */
[----:B------:R-:W4:Y:S04]  /*1d960*/  LDL R3, [R1+0x6bc] ;  /* 0x0006bc0001037983 */ /* 0x000f280000100800 */
[----:B------:R0:W-:Y:S04]  /*1d970*/  STS.U16 [R0+0x10200], R18 ;  /* 0x0102001200007388 */ /* 0x0001e80000000400 */
[----:B---3--:R-:W-:Y:S04]  /*1d980*/  STL [R1+0x1264], R20 ;  /* 0x0012641401007387 */ /* 0x008fe80000100800 */
[----:B------:R-:W-:Y:S01]  /*1d990*/  STL [R1+0x1268], R20 ;  /* 0x0012681401007387 */ /* 0x000fe20000100800 */
[----:B0-----:R-:W-:-:S03]  /*1d9a0*/  PRMT R18, RZ, 0x7610, R18 ;  /* 0x00007610ff127816 */ /* 0x001fc60000000012 */
[----:B------:R-:W-:Y:S04]  /*1d9b0*/  STL [R1+0x126c], R20 ;  /* 0x00126c1401007387 */ /* 0x000fe80000100800 */
        /* <DEDUP_REMOVED lines=8> */
[----:B--2---:R0:W-:Y:S02]  /*1da40*/  STS.U16 [R0+0x6800], R2 ;  /* 0x0068000200007388 */ /* 0x0041e40000000400 */
[----:B0-----:R-:W-:-:S02]  /*1da50*/  @!P0 IMAD.MOV.U32 R2, RZ, RZ, R29 ;  /* 0x000000ffff028224 */ /* 0x001fc400078e001d */
[----:B------:R-:W2:Y:S04]  /*1da60*/  LDL.LU R29, [R1+0x38] ;  /* 0x00003800011d7983 */ /* 0x000ea80000300800 */
[----:B----4-:R0:W3:Y:S04]  /*1da70*/  @!P0 LDG.E.U16 R18, [R2.64] ;  /* 0x0000000a02128981 */ /* 0x0100e8000c1e1500 */
[----:B0-----:R-:W4:Y:S01]  /*1da80*/  LDL R3, [R1+0x69c] ;  /* 0x00069c0001037983 */ /* 0x001f220000100800 */
[----:B------:R-:W-:-:S03]  /*1da90*/  @!P0 IMAD.MOV.U32 R2, RZ, RZ, R4 ;  /* 0x000000ffff028224 */ /* 0x000fc600078e0004 */
[----:B------:R0:W-:Y:S04]  /*1daa0*/  STS.U16 [R0+0x10000], R16 ;  /* 0x0100001000007388 */ /* 0x0001e80000000400 */
[----:B------:R1:W-:Y:S01]  /*1dab0*/  STS.U16 [R0+0x6c00], R28 ;  /* 0x006c001c00007388 */ /* 0x0003e20000000400 */
[----:B0-----:R-:W-:-:S03]  /*1dac0*/  PRMT R16, RZ, 0x7610, R16 ;  /* 0x00007610ff107816 */ /* 0x001fc60000000010 */
[----:B---3--:R-:W-:Y:S04]  /*1dad0*/  STL [R1+0x1270], R18 ;  /* 0x0012701201007387 */ /* 0x008fe80000100800 */
[----:B------:R-:W-:Y:S04]  /*1dae0*/  STL [R1+0x1274], R18 ;  /* 0x0012741201007387 */ /* 0x000fe80000100800 */
[----:B------:R-:W-:Y:S04]  /*1daf0*/  STL [R1+0x1278], R18 ;  /* 0x0012781201007387 */ /* 0x000fe80000100800 */
[----:B------:R-:W-:Y:S04]  /*1db00*/  STL [R1+0x127c], R18 ;  /* 0x00127c1201007387 */ /* 0x000fe80000100800 */
[----:B------:R-:W-:Y:S04]  /*1db10*/  STL [R1+0x1280], R18 ;  /* 0x0012801201007387 */ /* 0x000fe80000100800 */
[----:B------:R-:W-:Y:S04]  /*1db20*/  STL [R1+0x1284], R18 ;  /* 0x0012841201007387 */ /* 0x000fe80000100800 */
[----:B-1----:R-:W3:Y:S04]  /*1db30*/  LDL.LU R28, [R1+0x30] ;  /* 0x00003000011c7983 */ /* 0x002ee80000300800 */
[----:B------:R-:W2:Y:S04]  /*1db40*/  LDL.LU R4, [R1+0x2c] ;  /* 0x00002c0001047983 */ /* 0x000ea80000300800 */
[----:B----4-:R0:W4:Y:S04]  /*1db50*/  @!P0 LDG.E.U16 R16, [R2.64] ;  /* 0x0000000a02108981 */ /* 0x010128000c1e1500 */
[----:B0-----:R-:W2:Y:S04]  /*1db60*/  LDL R2, [R1+0x67c] ;  /* 0x00067c0001027983 */ /* 0x001ea80000100800 */
[----:B------:R-:W2:Y:S01]  /*1db70*/  LDL R3, [R1+0x680] ;  /* 0x0006800001037983 */ /* 0x000ea20000100800 */
[----:B------:R-:W-:-:S02]  /*1db80*/  PRMT R27, RZ, 0x7610, R27 ;  /* 0x00007610ff1b7816 */ /* 0x000fc4000000001b */
[----:B--2---:R-:W-:-:S04]  /*1db90*/  @!P0 LOP3.LUT R3, R3, R2, RZ, 0x3c, !PT ;  /* 0x0000000203038212 */ /* 0x004fc800078e3cff */
[----:B------:R-:W-:-:S04]  /*1dba0*/  @!P0 LOP3.LUT R2, R3, R2, RZ, 0x3c, !PT ;  /* 0x0000000203028212 */ /* 0x000fc800078e3cff */
[----:B------:R-:W-:-:S05]  /*1dbb0*/  @!P0 LOP3.LUT R3, R3, R2, RZ, 0x3c, !PT ;  /* 0x0000000203038212 */ /* 0x000fca00078e3cff */
[----:B------:R-:W2:Y:S04]  /*1dbc0*/  @!P0 LDG.E.U16 R27, [R2.64] ;  /* 0x0000000a021b8981 */ /* 0x000ea8000c1e1500 */
[----:B----4-:R-:W-:Y:S04]  /*1dbd0*/  STL [R1+0x1288], R16 ;  /* 0x0012881001007387 */ /* 0x010fe80000100800 */
[----:B------:R-:W-:Y:S04]  /*1dbe0*/  STL [R1+0x128c], R16 ;  /* 0x00128c1001007387 */ /* 0x000fe80000100800 */
[----:B------:R-:W-:Y:S04]  /*1dbf0*/  STL [R1+0x1290], R16 ;  /* 0x0012901001007387 */ /* 0x000fe80000100800 */
[----:B------:R-:W-:Y:S04]  /*1dc00*/  STL [R1+0x1294], R16 ;  /* 0x0012941001007387 */ /* 0x000fe80000100800 */
[----:B------:R0:W-:Y:S04]  /*1dc10*/  STL [R1+0x1298], R16 ;  /* 0x0012981001007387 */ /* 0x0001e80000100800 */
[----:B------:R1:W-:Y:S04]  /*1dc20*/  STS.U16 [R0+0x7000], R26 ;  /* 0x0070001a00007388 */ /* 0x0003e80000000400 */
[----:B0-----:R-:W4:Y:S04]  /*1dc30*/  LDL.LU R16, [R1+0x34] ;  /* 0x0000340001107983 */ /* 0x001f280000300800 */
[----:B-1----:R-:W3:Y:S04]  /*1dc40*/  LDL.LU R26, [R1+0x28] ;  /* 0x00002800011a7983 */ /* 0x002ee80000300800 */
        /* <DEDUP_REMOVED lines=10> */
[----:B0-----:R-:W3:Y:S04]  /*1dcf0*/  LDL R5, [R1+0x600] ;  /* 0x0006000001057983 */ /* 0x001ee80000100800 */
        /* <DEDUP_REMOVED lines=20> */
[----:B----4-:R0:W-:Y:S04]  /*1de40*/  STS.U16 [R0+0x7c00], R16 ;  /* 0x007c001000007388 */ /* 0x0101e80000000400 */
[----:B0-----:R-:W3:Y:S04]  /*1de50*/  LDL.LU R16, [R1+0x1c] ;  /* 0x00001c0001107983 */ /* 0x001ee80000300800 */
[----:B--2---:R0:W-:Y:S04]  /*1de60*/  STL [R1+0xe8], R27 ;  /* 0x0000e81b01007387 */ /* 0x0041e80000100800 */
[----:B0-----:R-:W2:Y:S04]  /*1de70*/  LDL.LU R27, [R1+0x130c] ;  /* 0x00130c00011b7983 */ /* 0x001ea80000300800 */
[----:B------:R-:W4:Y:S01]  /*1de80*/  LDL R3, [R1+0x5fc] ;  /* 0x0005fc0001037983 */ /* 0x000f220000100800 */
[----:B------:R-:W-:Y:S01]  /*1de90*/  @!P0 IMAD.MOV.U32 R2, RZ, RZ, R5 ;  /* 0x000000ffff028224 */ /* 0x000fe200078e0005 */
[----:B--2---:R-:W-:-:S06]  /*1dea0*/  PRMT R27, RZ, 0x7610, R27 ;  /* 0x00007610ff1b7816 */ /* 0x004fcc000000001b */
[----:B----4-:R-:W2:Y:S04]  /*1deb0*/  @!P0 LDG.E.U16 R27, [R2.64] ;  /* 0x0000000a021b8981 */ /* 0x010ea8000c1e1500 */
[----:B------:R0:W-:Y:S04]  /*1dec0*/  STS.U16 [R0+0x8000], R28 ;  /* 0x0080001c00007388 */ /* 0x0001e80000000400 */
[----:B0-----:R-:W4:Y:S04]  /*1ded0*/  LDL R28, [R1+0x5a0] ;  /* 0x0005a000011c7983 */ /* 0x001f280000100800 */
        /* <DEDUP_REMOVED lines=15> */
[----:B------:R-:W3:Y:S04]  /*1dfd0*/  LDL R3, [R1+0x5c0] ;  /* 0x0005c00001037983 */ /* 0x000ee80000100800 */
[----:B------:R0:W-:Y:S04]  /*1dfe0*/  STS.U16 [R0+0x8800], R26 ;  /* 0x0088001a00007388 */ /* 0x0001e80000000400 */
[----:B0-----:R-:W4:Y:S01]  /*1dff0*/  LDL.LU R26, [R1+0x10] ;  /* 0x00001000011a7983 */ /* 0x001f220000300800 */
[----:B--2---:R-:W-:-:S02]  /*1e000*/  PRMT R27, RZ, 0x7610, R27 ;  /* 0x00007610ff1b7816 */ /* 0x004fc4000000001b */
[----:B---3--:R-:W-:-:S04]  /*1e010*/  @!P0 LOP3.LUT R3, R3, R2, RZ, 0x3c, !PT ;  /* 0x0000000203038212 */ /* 0x008fc800078e3cff */
[----:B------:R-:W-:-:S04]  /*1e020*/  @!P0 LOP3.LUT R2, R3, R2, RZ, 0x3c, !PT ;  /* 0x0000000203028212 */ /* 0x000fc800078e3cff */
[----:B------:R-:W-:-:S05]  /*1e030*/  @!P0 LOP3.LUT R3, R3, R2, RZ, 0x3c, !PT ;  /* 0x0000000203038212 */ /* 0x000fca00078e3cff */
[----:B------:R0:W2:Y:S04]  /*1e040*/  @!P0 LDG.E.U16 R27, [R2.64] ;  /* 0x0000000a021b8981 */ /* 0x0000a8000c1e1500 */
[----:B0-----:R-:W3:Y:S04]  /*1e050*/  LDL.LU R2, [R1+0x24] ;  /* 0x0000240001027983 */ /* 0x001ee80000300800 */
[----:B------:R-:W2:Y:S01]  /*1e060*/  LDL R3, [R1+0x59c] ;  /* 0x00059c0001037983 */ /* 0x000ea20000100800 */
[----:B------:R-:W-:-:S03]  /*1e070*/  PRMT R6, RZ, 0x7610, R6 ;  /* 0x00007610ff067816 */ /* 0x000fc60000000006 */
[----:B---3--:R4:W-:Y:S02]  /*1e080*/  STS.U16 [R0+0x8c00], R2 ;  /* 0x008c000200007388 */ /* 0x0089e40000000400 */
[----:B----4-:R-:W-:-:S05]  /*1e090*/  @!P0 IMAD.MOV.U32 R2, RZ, RZ, R28 ;  /* 0x000000ffff028224 */ /* 0x010fca00078e001c */
[----:B--2---:R-:W2:Y:S04]  /*1e0a0*/  @!P0 LDG.E.U16 R6, [R2.64] ;  /* 0x0000000a02068981 */ /* 0x004ea8000c1e1500 */
[----:B------:R0:W-:Y:S04]  /*1e0b0*/  STL [R1+0xdc], R27 ;  /* 0x0000dc1b01007387 */ /* 0x0001e80000100800 */
[----:B0-----:R-:W3:Y:S04]  /*1e0c0*/  LDL.LU R27, [R1+0xc] ;  /* 0x00000c00011b7983 */ /* 0x001ee80000300800 */
[----:B------:R-:W4:Y:S04]  /*1e0d0*/  LDL.LU R28, [R1+0x8] ;  /* 0x00000800011c7983 */ /* 0x000f280000300800 */
        /* <DEDUP_REMOVED lines=13> */
[----:B------:R-:W2:Y:S04]  /*1e1b0*/  LDL R2, [R1+0x55c] ;  /* 0x00055c0001027983 */ /* 0x000ea80000100800 */
[----:B------:R-:W2:Y:S01]  /*1e1c0*/  LDL R3, [R1+0x560] ;  /* 0x0005600001037983 */ /* 0x000ea20000100800 */
[----:B------:R-:W-:-:S03]  /*1e1d0*/  PRMT R15, RZ, 0x7610, R15 ;  /* 0x00007610ff0f7816 */ /* 0x000fc6000000000f */
[----:B------:R0:W-:Y:S04]  /*1e1e0*/  STS.U16 [R0+0x9400], R16 ;  /* 0x0094001000007388 */ /* 0x0001e80000000400 */
[----:B0-----:R-:W3:Y:S01]  /*1e1f0*/  LDL.LU R16, [R1] ;  /* 0x0000000001107983 */ /* 0x001ee20000300800 */
[----:B--2---:R-:W-:-:S04]  /*1e200*/  @!P0 LOP3.LUT R3, R3, R2, RZ, 0x3c, !PT ;  /* 0x0000000203038212 */ /* 0x004fc800078e3cff */
[----:B------:R-:W-:-:S04]  /*1e210*/  @!P0 LOP3.LUT R2, R3, R2, RZ, 0x3c, !PT ;  /* 0x0000000203028212 */ /* 0x000fc800078e3cff */
[----:B------:R-:W-:-:S05]  /*1e220*/  @!P0 LOP3.LUT R3, R3, R2, RZ, 0x3c, !PT ;  /* 0x0000000203038212 */ /* 0x000fca00078e3cff */
[----:B------:R0:W2:Y:S04]  /*1e230*/  @!P0 LDG.E.U16 R15, [R2.64] ;  /* 0x0000000a020f8981 */ /* 0x0000a8000c1e1500 */
[----:B0-----:R-:W3:Y:S04]  /*1e240*/  LDL R2, [R1+0x53c] ;  /* 0x00053c0001027983 */ /* 0x001ee80000100800 */
[----:B------:R-:W3:Y:S01]  /*1e250*/  LDL R3, [R1+0x540] ;  /* 0x0005400001037983 */ /* 0x000ee20000100800 */
[----:B------:R-:W-:-:S03]  /*1e260*/  PRMT R14, RZ, 0x7610, R14 ;  /* 0x00007610ff0e7816 */ /* 0x000fc6000000000e */
[----:B------:R0:W-:Y:S04]  /*1e270*/  STS.U16 [R0+0x9800], R5 ;  /* 0x0098000500007388 */ /* 0x0001e80000000400 */
[----:B------:R1:W-:Y:S04]  /*1e280*/  STS.U16 [R0+0x9c00], R4 ;  /* 0x009c000400007388 */ /* 0x0003e80000000400 */
[----:B--2---:R-:W-:Y:S04]  /*1e290*/  STL [R1+0x129c], R15 ;  /* 0x00129c0f01007387 */ /* 0x004fe80000100800 */
[----:B0-----:R-:W2:Y:S01]  /*1e2a0*/  LDL.LU R5, [R1+0x12f8] ;  /* 0x0012f80001057983 */ /* 0x001ea20000300800 */
[----:B---3--:R-:W-:-:S04]  /*1e2b0*/  @!P0 LOP3.LUT R3, R3, R2, RZ, 0x3c, !PT ;  /* 0x0000000203038212 */ /* 0x008fc800078e3cff */
[----:B------:R-:W-:-:S04]  /*1e2c0*/  @!P0 LOP3.LUT R2, R3, R2, RZ, 0x3c, !PT ;  /* 0x0000000203028212 */ /* 0x000fc800078e3cff */
[----:B------:R-:W-:-:S05]  /*1e2d0*/  @!P0 LOP3.LUT R3, R3, R2, RZ, 0x3c, !PT ;  /* 0x0000000203038212 */ /* 0x000fca00078e3cff */
[----:B------:R0:W3:Y:S04]  /*1e2e0*/  @!P0 LDG.E.U16 R14, [R2.64] ;  /* 0x0000000a020e8981 */ /* 0x0000e8000c1e1500 */
[----:B0-----:R-:W2:Y:S04]  /*1e2f0*/  LDL R2, [R1+0x51c] ;  /* 0x00051c0001027983 */ /* 0x001ea80000100800 */
[----:B------:R-:W2:Y:S04]  /*1e300*/  LDL R3, [R1+0x520] ;  /* 0x0005200001037983 */ /* 0x000ea80000100800 */
[----:B-1----:R-:W3:Y:S01]  /*1e310*/  LDL.LU R4, [R1+0x12f4] ;  /* 0x0012f40001047983 */ /* 0x002ee20000300800 */
[----:B--2---:R-:W-:-:S04]  /*1e320*/  @!P0 LOP3.LUT R3, R3, R2, RZ, 0x3c, !PT ;  /* 0x0000000203038212 */ /* 0x004fc800078e3cff */
[C---:B------:R-:W-:Y:S02]  /*1e330*/  @!P0 LOP3.LUT R2, R3.reuse, R2, RZ, 0x3c, !PT ;  /* 0x0000000203028212 */ /* 0x040fe400078e3cff */
[----:B---3--:R-:W-:Y:S02]  /*1e340*/  PRMT R4, RZ, 0x7610, R4 ;  /* 0x00007610ff047816 */ /* 0x008fe40000000004 */
[----:B------:R-:W-:-:S05]  /*1e350*/  @!P0 LOP3.LUT R3, R3, R2, RZ, 0x3c, !PT ;  /* 0x0000000203038212 */ /* 0x000fca00078e3cff */
[----:B------:R-:W2:Y:S04]  /*1e360*/  @!P0 LDG.E.U16 R4, [R2.64] ;  /* 0x0000000a02048981 */ /* 0x000ea8000c1e1500 */
[----:B------:R-:W-:Y:S04]  /*1e370*/  STS.U16 [R0+0xa000], R26 ;  /* 0x00a0001a00007388 */ /* 0x000fe80000000400 */
[----:B--2---:R0:W-:Y:S04]  /*1e380*/  STL [R1+0xd0], R4 ;  /* 0x0000d00401007387 */ /* 0x0041e80000100800 */
[----:B0-----:R-:W2:Y:S04]  /*1e390*/  LDL.LU R4, [R1+0x12f0] ;  /* 0x0012f00001047983 */ /* 0x001ea80000300800 */
[----:B------:R-:W3:Y:S04]  /*1e3a0*/  LDL R2, [R1+0x4fc] ;  /* 0x0004fc0001027983 */ /* 0x000ee80000100800 */
[----:B------:R-:W3:Y:S04]  /*1e3b0*/  LDL R3, [R1+0x500] ;  /* 0x0005000001037983 */ /* 0x000ee80000100800 */
[----:B------:R-:W2:Y:S01]  /*1e3c0*/  LDL.LU R26, [R1+0x12ec] ;  /* 0x0012ec00011a7983 */ /* 0x000ea20000300800 */
[----:B---3--:R-:W-:-:S04]  /*1e3d0*/  @!P0 LOP3.LUT R3, R3, R2, RZ, 0x3c, !PT ;  /* 0x0000000203038212 */ /* 0x008fc800078e3cff */
[C---:B------:R-:W-:Y:S02]  /*1e3e0*/  @!P0 LOP3.LUT R2, R3.reuse, R2, RZ, 0x3c, !PT ;  /* 0x0000000203028212 */ /* 0x040fe400078e3cff */
[----:B--2---:R-:W-:Y:S02]  /*1e3f0*/  PRMT R26, RZ, 0x7610, R26 ;  /* 0x00007610ff1a7816 */ /* 0x004fe4000000001a */
[----:B------:R-:W-:-:S05]  /*1e400*/  @!P0 LOP3.LUT R3, R3, R2, RZ, 0x3c, !PT ;  /* 0x0000000203038212 */ /* 0x000fca00078e3cff */
[----:B------:R-:W2:Y:S04]  /*1e410*/  @!P0 LDG.E.U16 R26, [R2.64] ;  /* 0x0000000a021a8981 */ /* 0x000ea8000c1e1500 */
[----:B--2---:R0:W-:Y:S04]  /*1e420*/  STL [R1+0xcc], R26 ;  /* 0x0000cc1a01007387 */ /* 0x0041e80000100800 */
[----:B0-----:R-:W2:Y:S04]  /*1e430*/  LDL.LU R26, [R1+0x12e8] ;  /* 0x0012e800011a7983 */ /* 0x001ea80000300800 */
[----:B------:R-:W3:Y:S04]  /*1e440*/  LDL R2, [R1+0x4dc] ;  /* 0x0004dc0001027983 */ /* 0x000ee80000100800 */
[----:B------:R-:W3:Y:S04]  /*1e450*/  LDL R3, [R1+0x4e0] ;  /* 0x0004e00001037983 */ /* 0x000ee80000100800 */
[----:B------:R0:W-:Y:S04]  /*1e460*/  STS.U16 [R0+0x10300], R19 ;  /* 0x0103001300007388 */ /* 0x0001e80000000400 */
[----:B------:R1:W-:Y:S01]  /*1e470*/  STS.U16 [R0+0xa400], R27 ;  /* 0x00a4001b00007388 */ /* 0x0003e20000000400 */
[----:B0-----:R-:W-:-:S03]  /*1e480*/  PRMT R19, RZ, 0x7610, R19 ;  /* 0x00007610ff137816 */ /* 0x001fc60000000013 */
[----:B-1----:R-:W2:Y:S01]  /*1e490*/  LDL.LU R27, [R1+0x12e4] ;  /* 0x0012e400011b7983 */ /* 0x002ea20000300800 */
[----:B---3--:R-:W-:-:S04]  /*1e4a0*/  @!P0 LOP3.LUT R3, R3, R2, RZ, 0x3c, !PT ;  /* 0x0000000203038212 */ /* 0x008fc800078e3cff */
[----:B------:R-:W-:-:S04]  /*1e4b0*/  @!P0 LOP3.LUT R2, R3, R2, RZ, 0x3c, !PT ;  /* 0x0000000203028212 */ /* 0x000fc800078e3cff */
[----:B------:R-:W-:-:S05]  /*1e4c0*/  @!P0 LOP3.LUT R3, R3, R2, RZ, 0x3c, !PT ;  /* 0x0000000203038212 */ /* 0x000fca00078e3cff */
[----:B------:R0:W3:Y:S04]  /*1e4d0*/  @!P0 LDG.E.U16 R19, [R2.64] ;  /* 0x0000000a02138981 */ /* 0x0000e8000c1e1500 */
[----:B0-----:R-:W2:Y:S04]  /*1e4e0*/  LDL R2, [R1+0x4bc] ;  /* 0x0004bc0001027983 */ /* 0x001ea80000100800 */
[----:B------:R-:W2:Y:S04]  /*1e4f0*/  LDL R3, [R1+0x4c0] ;  /* 0x0004c00001037983 */ /* 0x000ea80000100800 */
[----:B------:R0:W-:Y:S04]  /*1e500*/  STS.U16 [R0+0x10500], R21 ;  /* 0x0105001500007388 */ /* 0x0001e80000000400 */
[----:B----4-:R1:W-:Y:S01]  /*1e510*/  STS.U16 [R0+0xa800], R28 ;  /* 0x00a8001c00007388 */ /* 0x0103e20000000400 */
[----:B0-----:R-:W-:-:S03]  /*1e520*/  PRMT R21, RZ, 0x7610, R21 ;  /* 0x00007610ff157816 */ /* 0x001fc60000000015 */
[----:B-1----:R-:W4:Y:S01]  /*1e530*/  LDL.LU R28, [R1+0x12e0] ;  /* 0x0012e000011c7983 */ /* 0x002f220000300800 */
[----:B--2---:R-:W-:-:S04]  /*1e540*/  @!P0 LOP3.LUT R3, R3, R2, RZ, 0x3c, !PT ;  /* 0x0000000203038212 */ /* 0x004fc800078e3cff */
[----:B------:R-:W-:-:S04]  /*1e550*/  @!P0 LOP3.LUT R2, R3, R2, RZ, 0x3c, !PT ;  /* 0x0000000203028212 */ /* 0x000fc800078e3cff */
[----:B------:R-:W-:-:S05]  /*1e560*/  @!P0 LOP3.LUT R3, R3, R2, RZ, 0x3c, !PT ;  /* 0x0000000203038212 */ /* 0x000fca00078e3cff */
[----:B------:R0:W2:Y:S04]  /*1e570*/  @!P0 LDG.E.U16 R21, [R2.64] ;  /* 0x0000000a02158981 */ /* 0x0000a8000c1e1500 */
[----:B0-----:R-:W2:Y:S04]  /*1e580*/  LDL R2, [R1+0x49c] ;  /* 0x00049c0001027983 */ /* 0x001ea80000100800 */
[----:B------:R-:W2:Y:S04]  /*1e590*/  LDL R3, [R1+0x4a0] ;  /* 0x0004a00001037983 */ /* 0x000ea80000100800 */
[----:B------:R0:W-:Y:S04]  /*1e5a0*/  STS.U16 [R0+0x10700], R23 ;  /* 0x0107001700007388 */ /* 0x0001e80000000400 */
[----:B------:R1:W-:Y:S01]  /*1e5b0*/  STS.U16 [R0+0xac00], R29 ;  /* 0x00ac001d00007388 */ /* 0x0003e20000000400 */
[----:B0-----:R-:W-:-:S03]  /*1e5c0*/  PRMT R23, RZ, 0x7610, R23 ;  /* 0x00007610ff177816 */ /* 0x001fc60000000017 */
[----:B-1----:R-:W3:Y:S01]  /*1e5d0*/  LDL.LU R29, [R1+0x12dc] ;  /* 0x0012dc00011d7983 */ /* 0x002ee20000300800 */
[----:B--2---:R-:W-:-:S04]  /*1e5e0*/  @!P0 LOP3.LUT R3, R3, R2, RZ, 0x3c, !PT ;  /* 0x0000000203038212 */ /* 0x004fc800078e3cff */
[----:B------:R-:W-:-:S04]  /*1e5f0*/  @!P0 LOP3.LUT R2, R3, R2, RZ, 0x3c, !PT ;  /* 0x0000000203028212 */ /* 0x000fc800078e3cff */
[----:B------:R-:W-:-:S05]  /*1e600*/  @!P0 LOP3.LUT R3, R3, R2, RZ, 0x3c, !PT ;  /* 0x0000000203038212 */ /* 0x000fca00078e3cff */
[----:B------:R0:W2:Y:S04]  /*1e610*/  @!P0 LDG.E.U16 R23, [R2.64] ;  /* 0x0000000a02178981 */ /* 0x0000a8000c1e1500 */
[----:B0-----:R-:W2:Y:S04]  /*1e620*/  LDL R2, [R1+0x47c] ;  /* 0x00047c0001027983 */ /* 0x001ea80000100800 */
[----:B------:R-:W2:Y:S04]  /*1e630*/  LDL R3, [R1+0x480] ;  /* 0x0004800001037983 */ /* 0x000ea80000100800 */
[----:B------:R0:W-:Y:S02]  /*1e640*/  STS.U16 [R0+0x800], R25 ;  /* 0x0008001900007388 */ /* 0x0001e40000000400 */
[----:B0-----:R-:W-:-:S02]  /*1e650*/  PRMT R25, RZ, 0x7610, R25 ;  /* 0x00007610ff197816 */ /* 0x001fc40000000019 */
[----:B--2---:R-:W-:-:S04]  /*1e660*/  @!P0 LOP3.LUT R3, R3, R2, RZ, 0x3c, !PT ;  /* 0x0000000203038212 */ /* 0x004fc800078e3cff */
[----:B------:R-:W-:-:S04]  /*1e670*/  @!P0 LOP3.LUT R2, R3, R2, RZ, 0x3c, !PT ;  /* 0x0000000203028212 */ /* 0x000fc800078e3cff */
[----:B------:R-:W-:-:S05]  /*1e680*/  @!P0 LOP3.LUT R3, R3, R2, RZ, 0x3c, !PT ;  /* 0x0000000203038212 */ /* 0x000fca00078e3cff */
[----:B------:R0:W2:Y:S04]  /*1e690*/  @!P0 LDG.E.U16 R25, [R2.64] ;  /* 0x0000000a02198981 */ /* 0x0000a8000c1e1500 */
[----:B0-----:R-:W2:Y:S04]  /*1e6a0*/  LDL R2, [R1+0x45c] ;  /* 0x00045c0001027983 */ /* 0x001ea80000100800 */
[----:B------:R-:W2:Y:S01]  /*1e6b0*/  LDL R3, [R1+0x460] ;  /* 0x0004600001037983 */ /* 0x000ea20000100800 */
[----:B----4-:R-:W-:Y:S02]  /*1e6c0*/  PRMT R28, RZ, 0x7610, R28 ;  /* 0x00007610ff1c7816 */ /* 0x010fe4000000001c */
[----:B--2---:R-:W-:-:S04]  /*1e6d0*/  @!P0 LOP3.LUT R3, R3, R2, RZ, 0x3c, !PT ;  /* 0x0000000203038212 */ /* 0x004fc800078e3cff */
[----:B------:R-:W-:-:S04]  /*1e6e0*/  @!P0 LOP3.LUT R2, R3, R2, RZ, 0x3c, !PT ;  /* 0x0000000203028212 */ /* 0x000fc800078e3cff */
[----:B------:R-:W-:-:S05]  /*1e6f0*/  @!P0 LOP3.LUT R3, R3, R2, RZ, 0x3c, !PT ;  /* 0x0000000203038212 */ /* 0x000fca00078e3cff */
[----:B------:R-:W2:Y:S04]  /*1e700*/  @!P0 LDG.E.U16 R28, [R2.64] ;  /* 0x0000000a021c8981 */ /* 0x000ea8000c1e1500 */
[----:B------:R0:W-:Y:S04]  /*1e710*/  STS.U16 [R0+0xb000], R16 ;  /* 0x00b0001000007388 */ /* 0x0001e80000000400 */
[----:B0-----:R-:W4:Y:S04]  /*1e720*/  LDL R16, [R1+0x400] ;  /* 0x0004000001107983 */ /* 0x001f280000100800 */
[----:B--2---:R0:W-:Y:S04]  /*1e730*/  STL [R1+0xc8], R28 ;  /* 0x0000c81c01007387 */ /* 0x0041e80000100800 */
[----:B0-----:R-:W2:Y:S04]  /*1e740*/  LDL.LU R28, [R1+0x12d8] ;  /* 0x0012d800011c7983 */ /* 0x001ea80000300800 */
[----:B------:R-:W2:Y:S04]  /*1e750*/  LDL R2, [R1+0x43c] ;  /* 0x00043c0001027983 */ /* 0x000ea80000100800 */
[----:B------:R-:W2:Y:S04]  /*1e760*/  LDL R3, [R1+0x440] ;  /* 0x0004400001037983 */ /* 0x000ea80000100800 */
[----:B---3--:R0:W-:Y:S02]  /*1e770*/  STS.U16 [R0+0xb400], R29 ;  /* 0x00b4001d00007388 */ /* 0x0081e40000000400 */
[----:B0-----:R-:W-:-:S02]  /*1e780*/  PRMT R29, RZ, 0x7610, R29 ;  /* 0x00007610ff1d7816 */ /* 0x001fc4000000001d */
        /* <DEDUP_REMOVED lines=10> */
[----:B------:R-:W3:Y:S01]  /*1e830*/  @!P0 LDG.E.U16 R26, [R2.64] ;  /* 0x0000000a021a8981 */ /* 0x000ee2000c1e1500 */
[----:B------:R-:W-:-:S03]  /*1e840*/  PRMT R4, RZ, 0x7610, R4 ;  /* 0x00007610ff047816 */ /* 0x000fc60000000004 */
[----:B---3--:R0:W-:Y:S04]  /*1e850*/  STL [R1+0xc4], R26 ;  /* 0x0000c41a01007387 */ /* 0x0081e80000100800 */
[----:B0-----:R-:W3:Y:S04]  /*1e860*/  LDL.LU R26, [R1+0x12d4] ;  /* 0x0012d400011a7983 */ /* 0x001ee80000300800 */
[----:B------:R-:W2:Y:S01]  /*1e870*/  LDL R3, [R1+0x3fc] ;  /* 0x0003fc0001037983 */ /* 0x000ea20000100800 */
[----:B----4-:R-:W-:-:S03]  /*1e880*/  @!P0 IMAD.MOV.U32 R2, RZ, RZ, R16 ;  /* 0x000000ffff028224 */ /* 0x010fc600078e0010 */
[----:B------:R-:W4:Y:S04]  /*1e890*/  LDL R16, [R1+0x380] ;  /* 0x0003800001107983 */ /* 0x000f280000100800 */
[----:B--2---:R-:W2:Y:S04]  /*1e8a0*/  @!P0 LDG.E.U16 R4, [R2.64] ;  /* 0x0000000a02048981 */ /* 0x004ea8000c1e1500 */
        /* <DEDUP_REMOVED lines=27> */
[----:B0-----:R-:W3:Y:S01]  /*1ea60*/  LDL R3, [R1+0x37c] ;  /* 0x00037c0001037983 */ /* 0x001ee20000100800 */
[----:B------:R-:W-:Y:S01]  /*1ea70*/  PRMT R15, RZ, 0x7610, R15 ;  /* 0x00007610ff0f7816 */ /* 0x000fe2000000000f */
[----:B----4-:R-:W-:Y:S02]  /*1ea80*/  @!P0 IMAD.MOV.U32 R2, RZ, RZ, R16 ;  /* 0x000000ffff028224 */ /* 0x010fe400078e0010 */
[----:B--2---:R0:W-:Y:S01]  /*1ea90*/  STL [R1+0xa4], R18 ;  /* 0x0000a41201007387 */ /* 0x0041e20000100800 */
[----:B------:R-:W-:-:S03]  /*1eaa0*/  PRMT R12, RZ, 0x7610, R12 ;  /* 0x00007610ff0c7816 */ /* 0x000fc6000000000c */
[----:B------:R-:W2:Y:S04]  /*1eab0*/  LDL R16, [R1+0x2c0] ;  /* 0x0002c00001107983 */ /* 0x000ea80000100800 */
[----:B---3--:R1:W3:Y:S04]  /*1eac0*/  @!P0 LDG.E.U16 R15, [R2.64] ;  /* 0x0000000a020f8981 */ /* 0x0082e8000c1e1500 */
[----:B0-----:R-:W4:Y:S04]  /*1ead0*/  LDL R18, [R1+0x320] ;  /* 0x0003200001127983 */ /* 0x001f280000100800 */
[----:B-1----:R-:W2:Y:S04]  /*1eae0*/  LDL R2, [R1+0x35c] ;  /* 0x00035c0001027983 */ /* 0x002ea80000100800 */
        /* <DEDUP_REMOVED lines=20> */
[----:B----4-:R-:W-:-:S03]  /*1ec30*/  @!P0 IMAD.MOV.U32 R2, RZ, RZ, R18 ;  /* 0x000000ffff028224 */ /* 0x010fc600078e0012 */
[----:B------:R0:W-:Y:S04]  /*1ec40*/  STS.U16 [R0+0xc400], R4 ;  /* 0x00c4000400007388 */ /* 0x0001e80000000400 */
[----:B------:R-:W4:Y:S04]  /*1ec50*/  LDL R18, [R1+0xab8] ;  /* 0x000ab80001127983 */ /* 0x000f280000100800 */
[----:B--2---:R3:W2:Y:S01]  /*1ec60*/  @!P0 LDG.E.U16 R24, [R2.64] ;  /* 0x0000000a02188981 */ /* 0x0046a2000c1e1500 */
[----:B0-----:R-:W-:Y:S01]  /*1ec70*/  PRMT R4, RZ, 0x7610, R4 ;  /* 0x00007610ff047816 */ /* 0x001fe20000000004 */
[----:B---3--:R-:W-:-:S02]  /*1ec80*/  @!P0 IMAD.MOV.U32 R2, RZ, RZ, R15 ;  /* 0x000000ffff028224 */ /* 0x008fc400078e000f */
[----:B------:R-:W-:-:S05]  /*1ec90*/  @!P0 IMAD.MOV.U32 R3, RZ, RZ, R16 ;  /* 0x000000ffff038224 */ /* 0x000fca00078e0010 */
[----:B------:R0:W3:Y:S04]  /*1eca0*/  @!P0 LDG.E.U16 R4, [R2.64] ;  /* 0x0000000a02048981 */ /* 0x0000e8000c1e1500 */
[----:B--2---:R1:W-:Y:S04]  /*1ecb0*/  STL [R1+0x94], R24 ;  /* 0x0000941801007387 */ /* 0x0043e80000100800 */
[----:B-1----:R-:W2:Y:S04]  /*1ecc0*/  LDL.LU R24, [R1+0xbc] ;  /* 0x0000bc0001187983 */ /* 0x002ea80000300800 */
[----:B0-----:R-:W2:Y:S04]  /*1ecd0*/  LDL R2, [R1+0x2b0] ;  /* 0x0002b00001027983 */ /* 0x001ea80000100800 */
[----:B------:R-:W2:Y:S01]  /*1ece0*/  LDL R3, [R1+0xad0] ;  /* 0x000ad00001037983 */ /* 0x000ea20000100800 */
[----:B------:R-:W-:-:S03]  /*1ecf0*/  PRMT R22, RZ, 0x7610, R22 ;  /* 0x00007610ff167816 */ /* 0x000fc60000000016 */
[----:B------:R-:W4:Y:S04]  /*1ed00*/  LDL R16, [R1+0xa98] ;  /* 0x000a980001107983 */ /* 0x000f280000100800 */
[----:B---3--:R0:W-:Y:S04]  /*1ed10*/  STL [R1+0x90], R4 ;  /* 0x0000900401007387 */ /* 0x0081e80000100800 */
[----:B0-----:R-:W3:Y:S04]  /*1ed20*/  LDL R4, [R1+0xa78] ;  /* 0x000a780001047983 */ /* 0x001ee80000100800 */
[----:B------:R-:W3:Y:S01]  /*1ed30*/  LDL.LU R15, [R1+0xc0] ;  /* 0x0000c000010f7983 */ /* 0x000ee20000300800 */
[----:B--2---:R-:W-:-:S04]  /*1ed40*/  @!P0 LOP3.LUT R3, R3, R2, RZ, 0x3c, !PT ;  /* 0x0000000203038212 */ /* 0x004fc800078e3cff */
[----:B------:R-:W-:-:S04]  /*1ed50*/  @!P0 LOP3.LUT R2, R3, R2, RZ, 0x3c, !PT ;  /* 0x0000000203028212 */ /* 0x000fc800078e3cff */
[----:B------:R-:W-:-:S05]  /*1ed60*/  @!P0 LOP3.LUT R3, R3, R2, RZ, 0x3c, !PT ;  /* 0x0000000203038212 */ /* 0x000fca00078e3cff */
[----:B------:R0:W2:Y:S04]  /*1ed70*/  @!P0 LDG.E.U16 R22, [R2.64] ;  /* 0x0000000a02168981 */ /* 0x0000a8000c1e1500 */
[----:B0-----:R-:W3:Y:S01]  /*1ed80*/  LDL R3, [R1+0xab4] ;  /* 0x000ab40001037983 */ /* 0x001ee20000100800 */
[----:B----4-:R-:W-:-:S03]  /*1ed90*/  @!P0 IMAD.MOV.U32 R2, RZ, RZ, R18 ;  /* 0x000000ffff028224 */ /* 0x010fc600078e0012 */
[----:B------:R0:W-:Y:S02]  /*1eda0*/  STS.U16 [R0+0xe000], R10 ;  /* 0x00e0000a00007388 */ /* 0x0001e40000000400 */
[----:B0-----:R-:W-:Y:S02]  /*1edb0*/  PRMT R10, RZ, 0x7610, R10 ;  /* 0x00007610ff0a7816 */ /* 0x001fe4000000000a */
[----:B--2---:R0:W-:Y:S01]  /*1edc0*/  STL [R1+0x8c], R22 ;  /* 0x00008c1601007387 */ /* 0x0041e20000100800 */
[----:B------:R-:W-:-:S03]  /*1edd0*/  PRMT R20, RZ, 0x7610, R20 ;  /* 0x00007610ff147816 */ /* 0x000fc60000000014 */
[----:B------:R-:W2:Y:S04]  /*1ede0*/  LDL R18, [R1+0xa34] ;  /* 0x000a340001127983 */ /* 0x000ea80000100800 */
[----:B---3--:R1:W3:Y:S04]  /*1edf0*/  @!P0 LDG.E.U16 R10, [R2.64] ;  /* 0x0000000a020a8981 */ /* 0x0082e8000c1e1500 */
[----:B0-----:R-:W4:Y:S04]  /*1ee00*/  LDL R22, [R1+0xa58] ;  /* 0x000a580001167983 */ /* 0x001f280000100800 */
[----:B-1----:R-:W2:Y:S01]  /*1ee10*/  LDL R3, [R1+0xa94] ;  /* 0x000a940001037983 */ /* 0x002ea20000100800 */
[----:B------:R-:W-:-:S05]  /*1ee20*/  @!P0 IMAD.MOV.U32 R2, RZ, RZ, R16 ;  /* 0x000000ffff028224 */ /* 0x000fca00078e0010 */
[----:B--2---:R-:W2:Y:S04]  /*1ee30*/  @!P0 LDG.E.U16 R20, [R2.64] ;  /* 0x0000000a02148981 */ /* 0x004ea8000c1e1500 */
[----:B---3--:R0:W-:Y:S04]  /*1ee40*/  STL [R1+0x88], R10 ;  /* 0x0000880a01007387 */ /* 0x0081e80000100800 */
[----:B0-----:R-:W3:Y:S04]  /*1ee50*/  LDL R10, [R1+0xa38] ;  /* 0x000a3800010a7983 */ /* 0x001ee80000100800 */
[----:B------:R-:W3:Y:S04]  /*1ee60*/  LDL.LU R16, [R1+0x170] ;  /* 0x0001700001107983 */ /* 0x000ee80000300800 */
[----:B--2---:R0:W-:Y:S04]  /*1ee70*/  STL [R1+0x84], R20 ;  /* 0x0000841401007387 */ /* 0x0041e80000100800 */
[----:B0-----:R-:W2:Y:S04]  /*1ee80*/  LDL.LU R20, [R1+0x12bc] ;  /* 0x0012bc0001147983 */ /* 0x001ea80000300800 */
[----:B------:R-:W3:Y:S04]  /*1ee90*/  LDL.LU R2, [R1+0xb0] ;  /* 0x0000b00001027983 */ /* 0x000ee80000300800 */
[----:B------:R-:W4:Y:S01]  /*1eea0*/  LDL R3, [R1+0xa74] ;  /* 0x000a740001037983 */ /* 0x000f220000100800 */
[----:B--2---:R-:W-:-:S03]  /*1eeb0*/  PRMT R20, RZ, 0x7610, R20 ;  /* 0x00007610ff147816 */ /* 0x004fc60000000014 */
[----:B---3--:R0:W-:Y:S02]  /*1eec0*/  STS.U16 [R0+0xf000], R2 ;  /* 0x00f0000200007388 */ /* 0x0081e40000000400 */
[----:B0-----:R-:W-:Y:S02]  /*1eed0*/  @!P0 IMAD.MOV.U32 R2, RZ, RZ, R4 ;  /* 0x000000ffff028224 */ /* 0x001fe400078e0004 */
[----:B------:R-:W2:Y:S04]  /*1eee0*/  LDL.LU R4, [R1+0x16c] ;  /* 0x00016c0001047983 */ /* 0x000ea80000300800 */
[----:B----4-:R-:W3:Y:S04]  /*1eef0*/  @!P0 LDG.E.U16 R20, [R2.64] ;  /* 0x0000000a02148981 */ /* 0x010ee8000c1e1500 */
[----:B---3--:R0:W-:Y:S04]  /*1ef00*/  STL [R1+0x80], R20 ;  /* 0x0000801401007387 */ /* 0x0081e80000100800 */
[----:B0-----:R-:W3:Y:S04]  /*1ef10*/  LDL.LU R20, [R1+0x12b8] ;  /* 0x0012b80001147983 */ /* 0x001ee80000300800 */
[----:B------:R-:W4:Y:S04]  /*1ef20*/  LDL.LU R2, [R1+0xb8] ;  /* 0x0000b80001027983 */ /* 0x000f280000300800 */
[----:B------:R-:W2:Y:S01]  /*1ef30*/  LDL R3, [R1+0xa54] ;  /* 0x000a540001037983 */ /* 0x000ea20000100800 */
[----:B---3--:R-:W-:-:S03]  /*1ef40*/  PRMT R20, RZ, 0x7610, R20 ;  /* 0x00007610ff147816 */ /* 0x008fc60000000014 */
[----:B----4-:R0:W-:Y:S02]  /*1ef50*/  STS.U16 [R0+0xf400], R2 ;  /* 0x00f4000200007388 */ /* 0x0101e40000000400 */
[----:B0-----:R-:W-:Y:S02]  /*1ef60*/  @!P0 IMAD.MOV.U32 R2, RZ, RZ, R22 ;  /* 0x000000ffff028224 */ /* 0x001fe400078e0016 */
[----:B------:R0:W-:Y:S04]  /*1ef70*/  STS.U16 [R0+0xd400], R8 ;  /* 0x00d4000800007388 */ /* 0x0001e80000000400 */
[----:B--2---:R1:W2:Y:S04]  /*1ef80*/  @!P0 LDG.E.U16 R20, [R2.64] ;  /* 0x0000000a02148981 */ /* 0x0042a8000c1e1500 */
[----:B------:R-:W3:Y:S01]  /*1ef90*/  LDL.LU R22, [R1+0x168] ;  /* 0x0001680001167983 */ /* 0x000ee20000300800 */
[----:B0-----:R-:W-:Y:S01]  /*1efa0*/  PRMT R8, RZ, 0x7610, R8 ;  /* 0x00007610ff087816 */ /* 0x001fe20000000008 */
[----:B-1----:R-:W-:-:S02]  /*1efb0*/  @!P0 IMAD.MOV.U32 R2, RZ, RZ, R10 ;  /* 0x000000ffff028224 */ /* 0x002fc400078e000a */
[----:B------:R-:W-:Y:S01]  /*1efc0*/  @!P0 IMAD.MOV.U32 R3, RZ, RZ, R18 ;  /* 0x000000ffff038224 */ /* 0x000fe200078e0012 */
[----:B------:R-:W-:Y:S04]  /*1efd0*/  STS.U16 [R0+0xf800], R24 ;  /* 0x00f8001800007388 */ /* 0x000fe80000000400 */
[----:B------:R0:W4:Y:S04]  /*1efe0*/  @!P0 LDG.E.U16 R8, [R2.64] ;  /* 0x0000000a02088981 */ /* 0x000128000c1e1500 */
[----:B--2---:R1:W-:Y:S04]  /*1eff0*/  STL [R1+0x7c], R20 ;  /* 0x00007c1401007387 */ /* 0x0043e80000100800 */
[----:B-1----:R-:W2:Y:S04]  /*1f000*/  LDL.LU R20, [R1+0x12b4] ;  /* 0x0012b40001147983 */ /* 0x002ea80000300800 */
[----:B------:R-:W3:Y:S04]  /*1f010*/  LDL.LU R24, [R1+0x164] ;  /* 0x0001640001187983 */ /* 0x000ee80000300800 */
[----:B0-----:R-:W3:Y:S04]  /*1f020*/  LDL R2, [R1+0xa14] ;  /* 0x000a140001027983 */ /* 0x001ee80000100800 */
[----:B------:R-:W3:Y:S04]  /*1f030*/  LDL R3, [R1+0xa18] ;  /* 0x000a180001037983 */ /* 0x000ee80000100800 */
[----:B------:R-:W0:Y:S01]  /*1f040*/  S2R R18, SR_TID.X ;  /* 0x0000000000127919 */ /* 0x000e220000002100 */
[----:B--2---:R-:W-:-:S02]  /*1f050*/  PRMT R20, RZ, 0x7610, R20 ;  /* 0x00007610ff147816 */ /* 0x004fc40000000014 */
[----:B---3--:R-:W-:-:S04]  /*1f060*/  @!P0 LOP3.LUT R3, R3, R2, RZ, 0x3c, !PT ;  /* 0x0000000203038212 */ /* 0x008fc800078e3cff */
[----:B------:R-:W-:-:S04]  /*1f070*/  @!P0 LOP3.LUT R2, R3, R2, RZ, 0x3c, !PT ;  /* 0x0000000203028212 */ /* 0x000fc800078e3cff */
[----:B------:R-:W-:-:S05]  /*1f080*/  @!P0 LOP3.LUT R3, R3, R2, RZ, 0x3c, !PT ;  /* 0x0000000203038212 */ /* 0x000fca00078e3cff */
[----:B------:R-:W2:Y:S01]  /*1f090*/  @!P0 LDG.E.U16 R20, [R2.64] ;  /* 0x0000000a02148981 */ /* 0x000ea2000c1e1500 */
[----:B0-----:R-:W-:-:S03]  /*1f0a0*/  SHF.R.S32.HI R10, RZ, 0x6, R18 ;  /* 0x00000006ff0a7819 */ /* 0x001fc60000011412 */
[----:B------:R0:W-:Y:S04]  /*1f0b0*/  STS.U16 [R0+0xfc00], R15 ;  /* 0x00fc000f00007388 */ /* 0x0001e80000000400 */
[----:B------:R-:W-:Y:S01]  /*1f0c0*/  STL [R1+0xb2c], R0 ;  /* 0x000b2c0001007387 */ /* 0x000fe20000100800 */
[----:B0-----:R-:W-:-:S03]  /*1f0d0*/  LOP3.LUT R15, R18, 0x3f, RZ, 0xc0, !PT ;  /* 0x0000003f120f7812 */ /* 0x001fc600078ec0ff */
[----:B------:R-:W3:Y:S04]  /*1f0e0*/  LDL.LU R18, [R1+0x160] ;  /* 0x0001600001127983 */ /* 0x000ee80000300800 */
[----:B----4-:R0:W-:Y:S02]  /*1f0f0*/  STL [R1+0x78], R8 ;  /* 0x0000780801007387 */ /* 0x0101e40000100800 */
[----:B0-----:R-:W-:Y:S02]  /*1f100*/  IMAD.SHL.U32 R8, R15, 0x2, RZ ;  /* 0x000000020f087824 */ /* 0x001fe400078e00ff */
[----:B------:R-:W4:Y:S04]  /*1f110*/  LDL.LU R15, [R1+0x15c] ;  /* 0x00015c00010f7983 */ /* 0x000f280000300800 */
[----:B--2---:R0:W-:Y:S04]  /*1f120*/  STL [R1+0x74], R20 ;  /* 0x0000741401007387 */ /* 0x0041e80000100800 */
[----:B0-----:R-:W2:Y:S04]  /*1f130*/  LDL.LU R20, [R1+0x12b0] ;  /* 0x0012b00001147983 */ /* 0x001ea80000300800 */
[----:B------:R-:W3:Y:S04]  /*1f140*/  LDL R2, [R1+0x9f4] ;  /* 0x0009f40001027983 */ /* 0x000ee80000100800 */
[----:B------:R-:W3:Y:S01]  /*1f150*/  LDL R3, [R1+0x9f8] ;  /* 0x0009f80001037983 */ /* 0x000ee20000100800 */
[----:B------:R-:W-:-:S02]  /*1f160*/  SGXT R10, R10, 0x1 ;  /* 0x000000010a0a781a */ /* 0x000fc40000000200 */
[----:B--2---:R-:W-:Y:S02]  /*1f170*/  PRMT R20, RZ, 0x7610, R20 ;  /* 0x00007610ff147816 */ /* 0x004fe40000000014 */
[----:B---3--:R-:W-:-:S04]  /*1f180*/  @!P0 LOP3.LUT R3, R3, R2, RZ, 0x3c, !PT ;  /* 0x0000000203038212 */ /* 0x008fc800078e3cff */
[----:B------:R-:W-:-:S04]  /*1f190*/  @!P0 LOP3.LUT R2, R3, R2, RZ, 0x3c, !PT ;  /* 0x0000000203028212 */ /* 0x000fc800078e3cff */
[----:B------:R-:W-:-:S05]  /*1f1a0*/  @!P0 LOP3.LUT R3, R3, R2, RZ, 0x3c, !PT ;  /* 0x0000000203038212 */ /* 0x000fca00078e3cff */
[----:B------:R-:W2:Y:S01]  /*1f1b0*/  @!P0 LDG.E.U16 R20, [R2.64] ;  /* 0x0000000a02148981 */ /* 0x000ea2000c1e1500 */
[----:B------:R-:W-:-:S04]  /*1f1c0*/  LOP3.LUT R8, R8, 0x90, R10, 0x78, !PT ;  /* 0x0000009008087812 */ /* 0x000fc800078e780a */
[----:B------:R-:W-:Y:S01]  /*1f1d0*/  LOP3.LUT R8, R8, 0x20, RZ, 0x3c, !PT ;  /* 0x0000002008087812 */ /* 0x000fe200078e3cff */
[----:B------:R-:W-:Y:S04]  /*1f1e0*/  STS.U16 [R0+0xb800], R28 ;  /* 0x00b8001c00007388 */ /* 0x000fe80000000400 */
        /* <DEDUP_REMOVED lines=63> */
[----:B--2---:R1:W-:Y:S04]  /*1f5e0*/  STL [R1+0x60], R20 ;  /* 0x0000601401007387 */ /* 0x0043e80000100800 */
[----:B----4-:R2:W-:Y:S04]  /*1f5f0*/  STS.U16 [R8+0x1500], R15 ;  /* 0x0015000f08007388 */ /* 0x0105e80000000400 */
[----:B-1----:R-:W4:Y:S04]  /*1f600*/  LDL.LU R20, [R1+0x144] ;  /* 0x0001440001147983 */ /* 0x002f280000300800 */
[----:B--2---:R-:W2:Y:S04]  /*1f610*/  LDL.LU R15, [R1+0x129c] ;  /* 0x00129c00010f7983 */ /* 0x004ea80000300800 */
[----:B0-----:R-:W2:Y:S04]  /*1f620*/  LDL R2, [R1+0x934] ;  /* 0x0009340001027983 */ /* 0x001ea80000100800 */
[----:B------:R-:W2:Y:S04]  /*1f630*/  LDL R3, [R1+0x938] ;  /* 0x0009380001037983 */ /* 0x000ea80000100800 */
[----:B------:R-:W-:Y:S04]  /*1f640*/  STS.U16 [R8+0x1900], R16 ;  /* 0x0019001008007388 */ /* 0x000fe80000000400 */
[----:B---3--:R0:W-:Y:S04]  /*1f650*/  STL [R1+0x5c], R7 ;  /* 0x00005c0701007387 */ /* 0x0081e80000100800 */
[----:B0-----:R-:W3:Y:S04]  /*1f660*/  LDL.LU R7, [R1+0x140] ;  /* 0x0001400001077983 */ /* 0x001ee80000300800 */
[----:B------:R-:W3:Y:S01]  /*1f670*/  LDL.LU R16, [R1+0x1298] ;  /* 0x0012980001107983 */ /* 0x000ee20000300800 */
[----:B--2---:R-:W-:-:S04]  /*1f680*/  @!P0 LOP3.LUT R3, R3, R2, RZ, 0x3c, !PT ;  /* 0x0000000203038212 */ /* 0x004fc800078e3cff */
[----:B------:R-:W-:-:S04]  /*1f690*/  @!P0 LOP3.LUT R2, R3, R2, RZ, 0x3c, !PT ;  /* 0x0000000203028212 */ /* 0x000fc800078e3cff */
[----:B------:R-:W-:Y:S02]  /*1f6a0*/  @!P0 LOP3.LUT R3, R3, R2, RZ, 0x3c, !PT ;  /* 0x0000000203038212 */ /* 0x000fe400078e3cff */
[----:B---3--:R-:W-:-:S06]  /*1f6b0*/  PRMT R16, RZ, 0x7610, R16 ;  /* 0x00007610ff107816 */ /* 0x008fcc0000000010 */
        /* <DEDUP_REMOVED lines=34> */
[----:B------:R-:W-:Y:S04]  /*1f8e0*/  STS.U16 [R8+0x2900], R18 ;  /* 0x0029001208007388 */ /* 0x000fe80000000400 */
[----:B--2---:R0:W-:Y:S04]  /*1f8f0*/  STL [R1+0x4c], R16 ;  /* 0x00004c1001007387 */ /* 0x0041e80000100800 */
[----:B0-----:R-:W2:Y:S04]  /*1f900*/  LDL.LU R16, [R1+0x1288] ;  /* 0x0012880001107983 */ /* 0x001ea80000300800 */
[----:B------:R-:W2:Y:S04]  /*1f910*/  LDL R2, [R1+0x8b4] ;  /* 0x0008b40001027983 */ /* 0x000ea80000100800 */
[----:B------:R-:W2:Y:S04]  /*1f920*/  LDL R3, [R1+0x8b8] ;  /* 0x0008b80001037983 */ /* 0x000ea80000100800 */
[----:B------:R-:W3:Y:S01]  /*1f930*/  LDL.LU R18, [R1+0x1284] ;  /* 0x0012840001127983 */ /* 0x000ee20000300800 */
[----:B--2---:R-:W-:-:S04]  /*1f940*/  @!P0 LOP3.LUT R3, R3, R2, RZ, 0x3c, !PT ;  /* 0x0000000203038212 */ /* 0x004fc800078e3cff */
[C---:B------:R-:W-:Y:S02]  /*1f950*/  @!P0 LOP3.LUT R2, R3.reuse, R2, RZ, 0x3c, !PT ;  /* 0x0000000203028212 */ /* 0x040fe400078e3cff */
[----:B---3--:R-:W-:Y:S02]  /*1f960*/  PRMT R18, RZ, 0x7610, R18 ;  /* 0x00007610ff127816 */ /* 0x008fe40000000012 */
[----:B------:R-:W-:-:S05]  /*1f970*/  @!P0 LOP3.LUT R3, R3, R2, RZ, 0x3c, !PT ;  /* 0x0000000203038212 */ /* 0x000fca00078e3cff */
[----:B------:R-:W2:Y:S04]  /*1f980*/  @!P0 LDG.E.U16 R18, [R2.64] ;  /* 0x0000000a02128981 */ /* 0x000ea8000c1e1500 */
[----:B--2---:R0:W-:Y:S04]  /*1f990*/  STL [R1+0x48], R18 ;  /* 0x0000481201007387 */ /* 0x0041e80000100800 */
[----:B0-----:R-:W2:Y:S04]  /*1f9a0*/  LDL.LU R18, [R1+0x1280] ;  /* 0x0012800001127983 */ /* 0x001ea80000300800 */
[----:B------:R-:W3:Y:S04]  /*1f9b0*/  LDL R2, [R1+0x894] ;  /* 0x0008940001027983 */ /* 0x000ee80000100800 */
[----:B------:R-:W3:Y:S01]  /*1f9c0*/  LDL R3, [R1+0x898] ;  /* 0x0008980001037983 */ /* 0x000ee20000100800 */
[----:B------:R-:W-:-:S03]  /*1f9d0*/  PRMT R13, RZ, 0x7610, R13 ;  /* 0x00007610ff0d7816 */ /* 0x000fc6000000000d */
[----:B----4-:R0:W-:Y:S04]  /*1f9e0*/  STS.U16 [R8+0x2d00], R20 ;  /* 0x002d001408007388 */ /* 0x0101e80000000400 */
[----:B0-----:R-:W4:Y:S01]  /*1f9f0*/  LDL.LU R20, [R1+0x12c] ;  /* 0x00012c0001147983 */ /* 0x001f220000300800 */
[----:B---3--:R-:W-:-:S04]  /*1fa00*/  @!P0 LOP3.LUT R3, R3, R2, RZ, 0x3c, !PT ;  /* 0x0000000203038212 */ /* 0x008fc800078e3cff */
[----:B------:R-:W-:-:S04]  /*1fa10*/  @!P0 LOP3.LUT R2, R3, R2, RZ, 0x3c, !PT ;  /* 0x0000000203028212 */ /* 0x000fc800078e3cff */
[----:B------:R-:W-:-:S05]  /*1fa20*/  @!P0 LOP3.LUT R3, R3, R2, RZ, 0x3c, !PT ;  /* 0x0000000203038212 */ /* 0x000fca00078e3cff */
[----:B------:R0:W3:Y:S04]  /*1fa30*/  @!P0 LDG.E.U16 R13, [R2.64] ;  /* 0x0000000a020d8981 */ /* 0x0000e8000c1e1500 */
[----:B0-----:R-:W2:Y:S04]  /*1fa40*/  LDL R2, [R1+0x874] ;  /* 0x0008740001027983 */ /* 0x001ea80000100800 */
[----:B------:R-:W2:Y:S01]  /*1fa50*/  LDL R3, [R1+0x878] ;  /* 0x0008780001037983 */ /* 0x000ea20000100800 */
[----:B------:R-:W-:-:S03]  /*1fa60*/  PRMT R11, RZ, 0x7610, R11 ;  /* 0x00007610ff0b7816 */ /* 0x000fc6000000000b */
[----:B------:R-:W-:Y:S04]  /*1fa70*/  STS.U16 [R8+0x3100], R7 ;  /* 0x0031000708007388 */ /* 0x000fe80000000400 */
[----:B---3--:R0:W-:Y:S04]  /*1fa80*/  STL [R1+0x44], R13 ;  /* 0x0000440d01007387 */ /* 0x0081e80000100800 */
[----:B0-----:R-:W3:Y:S01]  /*1fa90*/  LDL R13, [R1+0x818] ;  /* 0x00081800010d7983 */ /* 0x001ee20000100800 */
[----:B--2---:R-:W-:-:S03]  /*1faa0*/  @!P0 LOP3.LUT R3, R3, R2, RZ, 0x3c, !PT ;  /* 0x0000000203038212 */ /* 0x004fc600078e3cff */
[----:B------:R-:W2:Y:S01]  /*1fab0*/  LDL.LU R7, [R1+0x128] ;  /* 0x0001280001077983 */ /* 0x000ea20000300800 */
        /* <DEDUP_REMOVED lines=11> */
[----:B------:R1:W-:Y:S04]  /*1fb70*/  STS.U16 [R8+0x3500], R4 ;  /* 0x0035000408007388 */ /* 0x0003e80000000400 */
[----:B0-----:R-:W3:Y:S04]  /*1fb80*/  LDL R11, [R1+0x7f8] ;  /* 0x0007f800010b7983 */ /* 0x001ee80000100800 */
        /* <DEDUP_REMOVED lines=14> */
[----:B------:R-:W3:Y:S01]  /*1fc70*/  LDL R3, [R1+0x814] ;  /* 0x0008140001037983 */ /* 0x000ee20000100800 */
[----:B------:R-:W-:Y:S01]  /*1fc80*/  @!P0 IMAD.MOV.U32 R2, RZ, RZ, R13 ;  /* 0x000000ffff028224 */ /* 0x000fe200078e000d */
[----:B--2---:R-:W-:-:S06]  /*1fc90*/  PRMT R18, RZ, 0x7610, R18 ;  /* 0x00007610ff127816 */ /* 0x004fcc0000000012 */
[----:B---3--:R-:W2:Y:S04]  /*1fca0*/  @!P0 LDG.E.U16 R18, [R2.64] ;  /* 0x0000000a02128981 */ /* 0x008ea8000c1e1500 */
[----:B------:R0:W-:Y:S04]  /*1fcb0*/  STS.U16 [R8+0x3d00], R24 ;  /* 0x003d001808007388 */ /* 0x0001e80000000400 */
[----:B0-----:R-:W3:Y:S04]  /*1fcc0*/  LDL.LU R24, [R1+0x11c] ;  /* 0x00011c0001187983 */ /* 0x001ee80000300800 */
        /* <DEDUP_REMOVED lines=39> */
[----:B----4-:R0:W-:Y:S04]  /*1ff40*/  STL [R1+0x28], R10 ;  /* 0x0000280a01007387 */ /* 0x0101e80000100800 */
[----:B------:R1:W-:Y:S04]  /*1ff50*/  STS.U16 [R8+0x4d00], R4 ;  /* 0x004d000408007388 */ /* 0x0003e80000000400 */
[----:B0-----:R-:W3:Y:S04]  /*1ff60*/  LDL R10, [R1+0x738] ;  /* 0x00073800010a7983 */ /* 0x001ee80000100800 */
[----:B-1----:R-:W4:Y:S04]  /*1ff70*/  LDL.LU R4, [R1+0x10c] ;  /* 0x00010c0001047983 */ /* 0x002f280000300800 */
        /* <DEDUP_REMOVED lines=21> */
[----:B------:R-:W2:Y:S01]  /*200d0*/  @!P0 LDG.E.U16 R24, [R2.64] ;  /* 0x0000000a02188981 */ /* 0x000ea2000c1e1500 */
[----:B------:R-:W-:-:S03]  /*200e0*/  PRMT R9, RZ, 0x7610, R9 ;  /* 0x00007610ff097816 */ /* 0x000fc60000000009 */
[----:B--2---:R0:W-:Y:S04]  /*200f0*/  STL [R1+0x1c], R24 ;  /* 0x00001c1801007387 */ /* 0x0041e80000100800 */
[----:B0-----:R-:W2:Y:S04]  /*20100*/  LDL.LU R24, [R1+0x1254] ;  /* 0x0012540001187983 */ /* 0x001ea80000300800 */
[----:B------:R-:W3:Y:S01]  /*20110*/  LDL R3, [R1+0x734] ;  /* 0x0007340001037983 */ /* 0x000ee20000100800 */
[----:B------:R-:W-:-:S03]  /*20120*/  @!P0 IMAD.MOV.U32 R2, RZ, RZ, R10 ;  /* 0x000000ffff028224 */ /* 0x000fc600078e000a */
[----:B------:R0:W-:Y:S04]  /*20130*/  STS.U16 [R8+0x5900], R13 ;  /* 0x0059000d08007388 */ /* 0x0001e80000000400 */
[----:B0-----:R-:W2:Y:S01]  /*20140*/  LDL.LU R13, [R1+0x100] ;  /* 0x00010000010d7983 */ /* 0x001ea20000300800 */
[----:B------:R-:W-:-:S03]  /*20150*/  PRMT R12, RZ, 0x7610, R12 ;  /* 0x00007610ff0c7816 */ /* 0x000fc6000000000c */
[----:B------:R-:W2:Y:S04]  /*20160*/  LDL R10, [R1+0x6b4] ;  /* 0x0006b400010a7983 */ /* 0x000ea80000100800 */
[----:B---3--:R0:W3:Y:S04]  /*20170*/  @!P0 LDG.E.U16 R9, [R2.64] ;  /* 0x0000000a02098981 */ /* 0x0080e8000c1e1500 */
[----:B0-----:R-:W2:Y:S04]  /*20180*/  LDL R2, [R1+0x714] ;  /* 0x0007140001027983 */ /* 0x001ea80000100800 */
[----:B------:R-:W2:Y:S04]  /*20190*/  LDL R3, [R1+0x718] ;  /* 0x0007180001037983 */ /* 0x000ea80000100800 */
        /* <DEDUP_REMOVED lines=8> */
[----:B0-----:R-:W3:Y:S04]  /*20220*/  LDL R2, [R1+0x6f4] ;  /* 0x0006f40001027983 */ /* 0x001ee80000100800 */
[----:B------:R-:W3:Y:S01]  /*20230*/  LDL R3, [R1+0x6f8] ;  /* 0x0006f80001037983 */ /* 0x000ee20000100800 */
[----:B------:R-:W-:-:S03]  /*20240*/  PRMT R5, RZ, 0x7610, R5 ;  /* 0x00007610ff057816 */ /* 0x000fc60000000005 */
[----:B------:R0:W-:Y:S04]  /*20250*/  STS.U16 [R8+0x6100], R7 ;  /* 0x0061000708007388 */ /* 0x0001e80000000400 */
[----:B0-----:R-:W4:Y:S04]  /*20260*/  LDL R7, [R1+0x698] ;  /* 0x0006980001077983 */ /* 0x001f280000100800 */
        /* <DEDUP_REMOVED lines=8> */
[----:B------:R-:W-:Y:S02]  /*202f0*/  PRMT R24, RZ, 0x7610, R24 ;  /* 0x00007610ff187816 */ /* 0x000fe40000000018 */
[----:B--2---:R-:W-:-:S04]  /*20300*/  @!P0 LOP3.LUT R3, R3, R2, RZ, 0x3c, !PT ;  /* 0x0000000203038212 */ /* 0x004fc800078e3cff */
[----:B------:R-:W-:-:S04]  /*20310*/  @!P0 LOP3.LUT R2, R3, R2, RZ, 0x3c, !PT ;  /* 0x0000000203028212 */ /* 0x000fc800078e3cff */
[----:B------:R-:W-:-:S05]  /*20320*/  @!P0 LOP3.LUT R3, R3, R2, RZ, 0x3c, !PT ;  /* 0x0000000203038212 */ /* 0x000fca00078e3cff */
[----:B------:R-:W2:Y:S04]  /*20330*/  @!P0 LDG.E.U16 R24, [R2.64] ;  /* 0x0000000a02188981 */ /* 0x000ea8000c1e1500 */
[----:B----4-:R0:W-:Y:S04]  /*20340*/  STS.U16 [R8+0x6500], R4 ;  /* 0x0065000408007388 */ /* 0x0101e80000000400 */
[----:B---3--:R1:W-:Y:S04]  /*20350*/  STL [R1+0x10], R5 ;  /* 0x0000100501007387 */ /* 0x0083e80000100800 */
[----:B0-----:R-:W3:Y:S04]  /*20360*/  LDL R4, [R1+0x678] ;  /* 0x0006780001047983 */ /* 0x001ee80000100800 */
[----:B-1----:R-:W4:Y:S04]  /*20370*/  LDL R5, [R1+0x674] ;  /* 0x0006740001057983 */ /* 0x002f280000100800 */
[----:B--2---:R0:W-:Y:S04]  /*20380*/  STL [R1+0xc], R24 ;  /* 0x00000c1801007387 */ /* 0x0041e80000100800 */
[----:B0-----:R-:W2:Y:S04]  /*20390*/  LDL.LU R24, [R1+0x1250] ;  /* 0x0012500001187983 */ /* 0x001ea80000300800 */
[----:B------:R-:W3:Y:S01]  /*203a0*/  LDL.LU R3, [R1+0x108] ;  /* 0x0001080001037983 */ /* 0x000ee20000300800 */
[----:B------:R-:W-:-:S03]  /*203b0*/  @!P0 IMAD.MOV.U32 R2, RZ, RZ, R9 ;  /* 0x000000ffff028224 */ /* 0x000fc600078e0009 */
[----:B------:R-:W4:Y:S01]  /*203c0*/  LDL R9, [R1+0x658] ;  /* 0x0006580001097983 */ /* 0x000f220000100800 */
[----:B--2---:R-:W-:-:S03]  /*203d0*/  PRMT R24, RZ, 0x7610, R24 ;  /* 0x00007610ff187816 */ /* 0x004fc60000000018 */
[----:B---3--:R0:W-:Y:S02]  /*203e0*/  STS.U16 [R8+0x6900], R3 ;  /* 0x0069000308007388 */ /* 0x0081e40000000400 */
[----:B0-----:R-:W-:Y:S02]  /*203f0*/  @!P0 IMAD.MOV.U32 R3, RZ, RZ, R10 ;  /* 0x000000ffff038224 */ /* 0x001fe400078e000a */
[----:B------:R-:W2:Y:S04]  /*20400*/  LDL R10, [R1+0x654] ;  /* 0x00065400010a7983 */ /* 0x000ea80000100800 */
[----:B------:R-:W3:Y:S04]  /*20410*/  @!P0 LDG.E.U16 R24, [R2.64] ;  /* 0x0000000a02188981 */ /* 0x000ee8000c1e1500 */
[----:B---3--:R0:W-:Y:S04]  /*20420*/  STL [R1+0x8], R24 ;  /* 0x0000081801007387 */ /* 0x0081e80000100800 */
[----:B0-----:R-:W3:Y:S04]  /*20430*/  LDL.LU R24, [R1+0x124c] ;  /* 0x00124c0001187983 */ /* 0x001ee80000300800 */
[----:B------:R-:W2:Y:S04]  /*20440*/  LDL.LU R2, [R1+0x104] ;  /* 0x0001040001027983 */ /* 0x000ea80000300800 */
[----:B------:R-:W3:Y:S01]  /*20450*/  LDL R3, [R1+0x694] ;  /* 0x0006940001037983 */ /* 0x000ee20000100800 */
[----:B------:R-:W-:-:S03]  /*20460*/  PRMT R6, RZ, 0x7610, R6 ;  /* 0x00007610ff067816 */ /* 0x000fc60000000006 */
[----:B--2---:R0:W-:Y:S02]  /*20470*/  STS.U16 [R8+0x6d00], R2 ;  /* 0x006d000208007388 */ /* 0x0041e40000000400 */
[----:B0-----:R-:W-:Y:S02]  /*20480*/  @!P0 IMAD.MOV.U32 R2, RZ, RZ, R7 ;  /* 0x000000ffff028224 */ /* 0x001fe400078e0007 */
[----:B------:R-:W2:Y:S04]  /*20490*/  LDL R7, [R1+0x634] ;  /* 0x0006340001077983 */ /* 0x000ea80000100800 */
[----:B---3--:R0:W3:Y:S01]  /*204a0*/  @!P0 LDG.E.U16 R6, [R2.64] ;  /* 0x0000000a02068981 */ /* 0x0080e2000c1e1500 */
[----:B------:R-:W-:Y:S02]  /*204b0*/  PRMT R0, RZ, 0x7610, R0 ;  /* 0x00007610ff007816 */ /* 0x000fe40000000000 */
[----:B------:R-:W-:Y:S01]  /*204c0*/  PRMT R28, RZ, 0x7610, R28 ;  /* 0x00007610ff1c7816 */ /* 0x000fe2000000001c */
[----:B0-----:R-:W-:-:S02]  /*204d0*/  @!P0 IMAD.MOV.U32 R2, RZ, RZ, R4 ;  /* 0x000000ffff028224 */ /* 0x001fc400078e0004 */
[----:B----4-:R-:W-:-:S05]  /*204e0*/  @!P0 IMAD.MOV.U32 R3, RZ, RZ, R5 ;  /* 0x000000ffff038224 */ /* 0x010fca00078e0005 */
[----:B------:R0:W4:Y:S04]  /*204f0*/  @!P0 LDG.E.U16 R0, [R2.64] ;  /* 0x0000000a02008981 */ /* 0x000128000c1e1500 */
[----:B---3--:R1:W-:Y:S01]  /*20500*/  STL [R1+0x4], R6 ;  /* 0x0000040601007387 */ /* 0x0083e20000100800 */
[----:B0-----:R-:W-:Y:S02]  /*20510*/  @!P0 IMAD.MOV.U32 R2, RZ, RZ, R9 ;  /* 0x000000ffff028224 */ /* 0x001fe400078e0009 */
[----:B------:R-:W-:Y:S01]  /*20520*/  @!P0 IMAD.MOV.U32 R3, RZ, RZ, R10 ;  /* 0x000000ffff038224 */ /* 0x000fe200078e000a */
[----:B------:R-:W-:Y:S01]  /*20530*/  PRMT R26, RZ, 0x7610, R26 ;  /* 0x00007610ff1a7816 */ /* 0x000fe2000000001a */
[----:B------:R-:W3:Y:S04]  /*20540*/  LDL R5, [R1+0x614] ;  /* 0x0006140001057983 */ /* 0x000ee80000100800 */
[----:B------:R2:W3:Y:S04]  /*20550*/  @!P0 LDG.E.U16 R28, [R2.64] ;  /* 0x0000000a021c8981 */ /* 0x0004e8000c1e1500 */
[----:B-1----:R-:W3:Y:S04]  /*20560*/  LDL R6, [R1+0x638] ;  /* 0x0006380001067983 */ /* 0x002ee80000100800 */
[----:B------:R-:W3:Y:S01]  /*20570*/  LDL R4, [R1+0x618] ;  /* 0x0006180001047983 */ /* 0x000ee20000100800 */
[----:B--2---:R-:W-:-:S03]  /*20580*/  @!P0 IMAD.MOV.U32 R3, RZ, RZ, R7 ;  /* 0x000000ffff038224 */ /* 0x004fc600078e0007 */
[----:B----4-:R0:W-:Y:S04]  /*20590*/  STL [R1+0x11d0], R0 ;  /* 0x0011d00001007387 */ /* 0x0101e80000100800 */
[----:B------:R-:W2:Y:S01]  /*205a0*/  LDL R9, [R1+0x5f8] ;  /* 0x0005f80001097983 */ /* 0x000ea20000100800 */
[----:B---3--:R-:W-:-:S05]  /*205b0*/  @!P0 IMAD.MOV.U32 R2, RZ, RZ, R6 ;  /* 0x000000ffff028224 */ /* 0x008fca00078e0006 */
[----:B------:R1:W3:Y:S04]  /*205c0*/  @!P0 LDG.E.U16 R26, [R2.64] ;  /* 0x0000000a021a8981 */ /* 0x0002e8000c1e1500 */
[----:B------:R-:W-:Y:S04]  /*205d0*/  STL [R1+0x11d4], R28 ;  /* 0x0011d41c01007387 */ /* 0x000fe80000100800 */
[----:B------:R-:W4:Y:S04]  /*205e0*/  LDL R10, [R1+0x5f4] ;  /* 0x0005f400010a7983 */ /* 0x000f280000100800 */
[----:B------:R-:W2:Y:S04]  /*205f0*/  LDL R7, [R1+0x5d4] ;  /* 0x0005d40001077983 */ /* 0x000ea80000100800 */
[----:B0-----:R-:W2:Y:S01]  /*20600*/  LDL R0, [R1+0x5d8] ;  /* 0x0005d80001007983 */ /* 0x001ea20000100800 */
[----:B-1----:R-:W-:-:S02]  /*20610*/  @!P0 IMAD.MOV.U32 R2, RZ, RZ, R4 ;  /* 0x000000ffff028224 */ /* 0x002fc400078e0004 */
[----:B------:R-:W-:Y:S01]  /*20620*/  @!P0 IMAD.MOV.U32 R3, RZ, RZ, R5 ;  /* 0x000000ffff038224 */ /* 0x000fe200078e0005 */
[----:B------:R-:W-:Y:S04]  /*20630*/  STS.U16 [R8+0x7100], R13 ;  /* 0x0071000d08007388 */ /* 0x000fe80000000400 */
[----:B---3--:R-:W-:Y:S04]  /*20640*/  STL [R1+0x11d8], R26 ;  /* 0x0011d81a01007387 */ /* 0x008fe80000100800 */
[----:B------:R-:W3:Y:S04]  /*20650*/  LDL R5, [R1+0x5b4] ;  /* 0x0005b40001057983 */ /* 0x000ee80000100800 */
[----:B------:R-:W3:Y:S04]  /*20660*/  LDL R4, [R1+0x5b8] ;  /* 0x0005b80001047983 */ /* 0x000ee80000100800 */
[----:B------:R-:W-:Y:S04]  /*20670*/  STS.U16 [R8+0x7500], R11 ;  /* 0x0075000b08007388 */ /* 0x000fe80000000400 */
[----:B------:R-:W-:Y:S04]  /*20680*/  STS.U16 [R8+0x7900], R12 ;  /* 0x0079000c08007388 */ /* 0x000fe80000000400 */
[----:B------:R0:W-:Y:S04]  /*20690*/  STS.U16 [R8+0x7d00], R24 ;  /* 0x007d001808007388 */ /* 0x0001e80000000400 */
[----:B------:R1:W-:Y:S04]  /*206a0*/  STS.U16 [R8+0x8100], R22 ;  /* 0x0081001608007388 */ /* 0x0003e80000000400 */
[----:B------:R-:W3:Y:S01]  /*206b0*/  LDL.LU R6, [R1+0xf4] ;  /* 0x0000f40001067983 */ /* 0x000ee20000300800 */
[----:B0-----:R-:W-:-:S02]  /*206c0*/  PRMT R24, RZ, 0x7610, R24 ;  /* 0x00007610ff187816 */ /* 0x001fc40000000018 */
[----:B-1----:R-:W-:-:S04]  /*206d0*/  PRMT R22, RZ, 0x7610, R22 ;  /* 0x00007610ff167816 */ /* 0x002fc80000000016 */
[----:B------:R2:W3:Y:S04]  /*206e0*/  @!P0 LDG.E.U16 R24, [R2.64] ;  /* 0x0000000a02188981 */ /* 0x0004e8000c1e1500 */
[----:B------:R0:W-:Y:S01]  /*206f0*/  STS.U16 [R8+0x8500], R20 ;  /* 0x0085001408007388 */ /* 0x0001e20000000400 */
[----:B--2---:R-:W-:Y:S02]  /*20700*/  @!P0 IMAD.MOV.U32 R2, RZ, RZ, R9 ;  /* 0x000000ffff028224 */ /* 0x004fe400078e0009 */
[----:B----4-:R-:W-:Y:S01]  /*20710*/  @!P0 IMAD.MOV.U32 R3, RZ, RZ, R10 ;  /* 0x000000ffff038224 */ /* 0x010fe200078e000a */
[----:B0-----:R-:W-:-:S04]  /*20720*/  PRMT R20, RZ, 0x7610, R20 ;  /* 0x00007610ff147816 */ /* 0x001fc80000000014 */
[----:B------:R0:W2:Y:S04]  /*20730*/  @!P0 LDG.E.U16 R22, [R2.64] ;  /* 0x0000000a02168981 */ /* 0x0000a8000c1e1500 */
[----:B------:R1:W-:Y:S01]  /*20740*/  STS.U16 [R8+0x8900], R18 ;  /* 0x0089001208007388 */ /* 0x0003e20000000400 */
[----:B0-----:R-:W-:Y:S02]  /*20750*/  @!P0 IMAD.MOV.U32 R2, RZ, RZ, R0 ;  /* 0x000000ffff028224 */ /* 0x001fe400078e0000 */
[----:B------:R-:W-:Y:S01]  /*20760*/  @!P0 IMAD.MOV.U32 R3, RZ, RZ, R7 ;  /* 0x000000ffff038224 */ /* 0x000fe200078e0007 */
[----:B-1----:R-:W-:-:S04]  /*20770*/  PRMT R18, RZ, 0x7610, R18 ;  /* 0x00007610ff127816 */ /* 0x002fc80000000012 */
[----:B------:R3:W4:Y:S02]  /*20780*/  @!P0 LDG.E.U16 R20, [R2.64] ;  /* 0x0000000a02148981 */ /* 0x000724000c1e1500 */
[----:B---3--:R-:W-:Y:S02]  /*20790*/  @!P0 IMAD.MOV.U32 R3, RZ, RZ, R5 ;  /* 0x000000ffff038224 */ /* 0x008fe400078e0005 */
[----:B------:R-:W-:-:S05]  /*207a0*/  @!P0 IMAD.MOV.U32 R2, RZ, RZ, R4 ;  /* 0x000000ffff028224 */ /* 0x000fca00078e0004 */
[----:B------:R-:W3:Y:S04]  /*207b0*/  @!P0 LDG.E.U16 R18, [R2.64] ;  /* 0x0000000a02128981 */ /* 0x000ee8000c1e1500 */
[----:B------:R-:W-:Y:S04]  /*207c0*/  STL [R1+0x11dc], R24 ;  /* 0x0011dc1801007387 */ /* 0x000fe80000100800 */
[----:B------:R-:W3:Y:S04]  /*207d0*/  LDL.LU R12, [R1+0xf0] ;  /* 0x0000f000010c7983 */ /* 0x000ee80000300800 */
[----:B--2---:R-:W-:Y:S04]  /*207e0*/  STL [R1+0x11e0], R22 ;  /* 0x0011e01601007387 */ /* 0x004fe80000100800 */
[----:B------:R-:W2:Y:S04]  /*207f0*/  LDL R7, [R1+0x594] ;  /* 0x0005940001077983 */ /* 0x000ea80000100800 */
[----:B------:R-:W2:Y:S04]  /*20800*/  LDL R0, [R1+0x598] ;  /* 0x0005980001007983 */ /* 0x000ea80000100800 */
[----:B------:R-:W2:Y:S04]  /*20810*/  LDL.LU R9, [R1+0xec] ;  /* 0x0000ec0001097983 */ /* 0x000ea80000300800 */
[----:B----4-:R-:W-:Y:S04]  /*20820*/  STL [R1+0x11e4], R20 ;  /* 0x0011e41401007387 */ /* 0x010fe80000100800 */
[----:B------:R-:W4:Y:S04]  /*20830*/  LDL R5, [R1+0x574] ;  /* 0x0005740001057983 */ /* 0x000f280000100800 */
[----:B------:R-:W4:Y:S04]  /*20840*/  LDL R4, [R1+0x578] ;  /* 0x0005780001047983 */ /* 0x000f280000100800 */
[----:B------:R-:W4:Y:S04]  /*20850*/  LDL R11, [R1+0x554] ;  /* 0x00055400010b7983 */ /* 0x000f280000100800 */
[----:B------:R-:W4:Y:S04]  /*20860*/  LDL R8, [R1+0x558] ;  /* 0x0005580001087983 */ /* 0x000f280000100800 */
[----:B------:R-:W4:Y:S04]  /*20870*/  LDL.LU R10, [R1+0xe8] ;  /* 0x0000e800010a7983 */ /* 0x000f280000300800 */
[----:B---3--:R0:W-:Y:S04]  /*20880*/  STL [R1+0x11e8], R18 ;  /* 0x0011e81201007387 */ /* 0x0081e80000100800 */
[----:B0-----:R-:W3:Y:S04]  /*20890*/  LDL R18, [R1+0xaf4] ;  /* 0x000af40001127983 */ /* 0x001ee80000100800 */
[----:B------:R-:W4:Y:S01]  /*208a0*/  LDL.LU R28, [R1+0xe4] ;  /* 0x0000e400011c7983 */ /* 0x000f220000300800 */
[----:B--2---:R-:W-:-:S02]  /*208b0*/  @!P0 IMAD.MOV.U32 R3, RZ, RZ, R7 ;  /* 0x000000ffff038224 */ /* 0x004fc400078e0007 */
[----:B------:R-:W-:Y:S01]  /*208c0*/  @!P0 IMAD.MOV.U32 R2, RZ, RZ, R0 ;  /* 0x000000ffff028224 */ /* 0x000fe200078e0000 */
[----:B---3--:R0:W-:Y:S02]  /*208d0*/  STS.U16 [R18+0x8d00], R16 ;  /* 0x008d001012007388 */ /* 0x0081e40000000400 */
[----:B0-----:R-:W-:-:S06]  /*208e0*/  PRMT R16, RZ, 0x7610, R16 ;  /* 0x00007610ff107816 */ /* 0x001fcc0000000010 */
[----:B------:R0:W2:Y:S02]  /*208f0*/  @!P0 LDG.E.U16 R16, [R2.64] ;  /* 0x0000000a02108981 */ /* 0x0000a4000c1e1500 */
[----:B0-----:R-:W-:-:S06]  /*20900*/  PRMT R2, RZ, 0x7610, R2 ;  /* 0x00007610ff027816 */ /* 0x001fcc0000000002 */
[----:B----4-:R0:W3:Y:S01]  /*20910*/  @!P0 LDG.E.U16 R2, [R4.64] ;  /* 0x0000000a04028981 */ /* 0x0100e2000c1e1500 */
[----:B------:R-:W-:Y:S01]  /*20920*/  PRMT R3, RZ, 0x7610, R3 ;  /* 0x00007610ff037816 */ /* 0x000fe20000000003 */
[----:B0-----:R-:W-:Y:S02]  /*20930*/  @!P0 IMAD.MOV.U32 R4, RZ, RZ, R8 ;  /* 0x000000ffff048224 */ /* 0x001fe400078e0008 */
[----:B------:R-:W-:-:S05]  /*20940*/  @!P0 IMAD.MOV.U32 R5, RZ, RZ, R11 ;  /* 0x000000ffff058224 */ /* 0x000fca00078e000b */
[----:B------:R-:W4:Y:S04]  /*20950*/  @!P0 LDG.E.U16 R3, [R4.64] ;  /* 0x0000000a04038981 */ /* 0x000f28000c1e1500 */
[----:B------:R0:W-:Y:S04]  /*20960*/  STS.U16 [R18+0x9100], R6 ;  /* 0x0091000612007388 */ /* 0x0001e80000000400 */
[----:B--2---:R1:W-:Y:S04]  /*20970*/  STL [R1+0x11ec], R16 ;  /* 0x0011ec1001007387 */ /* 0x0043e80000100800 */
[----:B------:R-:W2:Y:S04]  /*20980*/  LDL R7, [R1+0x534] ;  /* 0x0005340001077983 */ /* 0x000ea80000100800 */
[----:B0-----:R-:W2:Y:S04]  /*20990*/  LDL R6, [R1+0x538] ;  /* 0x0005380001067983 */ /* 0x001ea80000100800 */
[----:B------:R-:W2:Y:S04]  /*209a0*/  LDL.LU R0, [R1+0xe0] ;  /* 0x0000e00001007983 */ /* 0x000ea80000300800 */
[----:B---3--:R-:W-:Y:S04]  /*209b0*/  STL [R1+0x11f0], R2 ;  /* 0x0011f00201007387 */ /* 0x008fe80000100800 */
[----:B------:R0:W-:Y:S04]  /*209c0*/  STS.U16 [R18+0x9500], R12 ;  /* 0x0095000c12007388 */ /* 0x0001e80000000400 */
[----:B-1----:R-:W3:Y:S04]  /*209d0*/  LDL R16, [R1+0x514] ;  /* 0x0005140001107983 */ /* 0x002ee80000100800 */
[----:B------:R-:W3:Y:S04]  /*209e0*/  LDL R8, [R1+0x4f8] ;  /* 0x0004f80001087983 */ /* 0x000ee80000100800 */
[----:B0-----:R-:W3:Y:S04]  /*209f0*/  LDL R12, [R1+0x518] ;  /* 0x00051800010c7983 */ /* 0x001ee80000100800 */
[----:B------:R-:W3:Y:S04]  /*20a00*/  LDL.LU R11, [R1+0xdc] ;  /* 0x0000dc00010b7983 */ /* 0x000ee80000300800 */
[----:B----4-:R-:W-:Y:S04]  /*20a10*/  STL [R1+0x11f4], R3 ;  /* 0x0011f40301007387 */ /* 0x010fe80000100800 */
[----:B------:R0:W-:Y:S01]  /*20a20*/  STS.U16 [R18+0x9900], R9 ;  /* 0x0099000912007388 */ /* 0x0001e20000000400 */
[----:B------:R-:W-:-:S02]  /*20a30*/  PRMT R4, RZ, 0x7610, R4 ;  /* 0x00007610ff047816 */ /* 0x000fc40000000004 */
[----:B------:R-:W-:Y:S01]  /*20a40*/  PRMT R5, RZ, 0x7610, R5 ;  /* 0x00007610ff057816 */ /* 0x000fe20000000005 */
[----:B------:R-:W4:Y:S04]  /*20a50*/  LDL R2, [R1+0x4d8] ;  /* 0x0004d80001027983 */ /* 0x000f280000100800 */
[----:B0-----:R-:W4:Y:S04]  /*20a60*/  LDL R9, [R1+0x4f4] ;  /* 0x0004f40001097983 */ /* 0x001f280000100800 */
[----:B------:R-:W4:Y:S04]  /*20a70*/  LDL.LU R13, [R1+0xd8] ;  /* 0x0000d800010d7983 */ /* 0x000f280000300800 */
[----:B--2---:R3:W2:Y:S02]  /*20a80*/  @!P0 LDG.E.U16 R4, [R6.64] ;  /* 0x0000000a06048981 */ /* 0x0046a4000c1e1500 */
[----:B---3--:R-:W-:-:S02]  /*20a90*/  @!P0 IMAD.MOV.U32 R7, RZ, RZ, R16 ;  /* 0x000000ffff078224 */ /* 0x008fc400078e0010 */
[----:B------:R-:W-:-:S05]  /*20aa0*/  @!P0 IMAD.MOV.U32 R6, RZ, RZ, R12 ;  /* 0x000000ffff068224 */ /* 0x000fca00078e000c */
[----:B------:R0:W3:Y:S02]  /*20ab0*/  @!P0 LDG.E.U16 R5, [R6.64] ;  /* 0x0000000a06058981 */ /* 0x0000e4000c1e1500 */
[----:B0-----:R-:W-:-:S06]  /*20ac0*/  PRMT R6, RZ, 0x7610, R6 ;  /* 0x00007610ff067816 */ /* 0x001fcc0000000006 */
[----:B----4-:R0:W3:Y:S04]  /*20ad0*/  @!P0 LDG.E.U16 R6, [R8.64] ;  /* 0x0000000a08068981 */ /* 0x0100e8000c1e1500 */
[----:B------:R1:W-:Y:S04]  /*20ae0*/  STS.U16 [R18+0x9d00], R10 ;  /* 0x009d000a12007388 */ /* 0x0003e80000000400 */
[----:B--2---:R2:W-:Y:S04]  /*20af0*/  STL [R1+0x11f8], R4 ;  /* 0x0011f80401007387 */ /* 0x0045e80000100800 */
[----:B-1----:R-:W4:Y:S04]  /*20b00*/  LDL R10, [R1+0x4d4] ;  /* 0x0004d400010a7983 */ /* 0x002f280000100800 */
[----:B------:R-:W4:Y:S04]  /*20b10*/  LDL R3, [R1+0x4b8] ;  /* 0x0004b80001037983 */ /* 0x000f280000100800 */
[----:B--2---:R-:W2:Y:S04]  /*20b20*/  LDL R4, [R1+0x4b4] ;  /* 0x0004b40001047983 */ /* 0x004ea80000100800 */
[----:B------:R-:W2:Y:S04]  /*20b30*/  LDL.LU R12, [R1+0xd4] ;  /* 0x0000d400010c7983 */ /* 0x000ea80000300800 */
[----:B------:R-:W-:Y:S04]  /*20b40*/  STS.U16 [R18+0xa100], R28 ;  /* 0x00a1001c12007388 */ /* 0x000fe80000000400 */
[----:B------:R1:W-:Y:S04]  /*20b50*/  STS.U16 [R18+0xa500], R0 ;  /* 0x00a5000012007388 */ /* 0x0003e80000000400 */
[----:B---3--:R3:W-:Y:S01]  /*20b60*/  STL [R1+0x11fc], R5 ;  /* 0x0011fc0501007387 */ /* 0x0087e20000100800 */
[----:B------:R-:W-:Y:S01]  /*20b70*/  PRMT R7, RZ, 0x7610, R7 ;  /* 0x00007610ff077816 */ /* 0x000fe20000000007 */
[----:B0-----:R-:W-:-:S02]  /*20b80*/  @!P0 IMAD.MOV.U32 R8, RZ, RZ, R2 ;  /* 0x000000ffff088224 */ /* 0x001fc400078e0002 */
[----:B------:R0:W-:Y:S04]  /*20b90*/  STL [R1+0x1200], R6 ;  /* 0x0012000601007387 */ /* 0x0001e80000100800 */
[----:B-1----:R-:W2:Y:S04]  /*20ba0*/  LDL R0, [R1+0x498] ;  /* 0x0004980001007983 */ /* 0x002ea80000100800 */
[----:B---3--:R-:W3:Y:S04]  /*20bb0*/  LDL R5, [R1+0x474] ;  /* 0x0004740001057983 */ /* 0x008ee80000100800 */
[----:B0-----:R-:W3:Y:S04]  /*20bc0*/  LDL R6, [R1+0x494] ;  /* 0x0004940001067983 */ /* 0x001ee80000100800 */
[----:B------:R-:W3:Y:S04]  /*20bd0*/  LDL R2, [R1+0x478] ;  /* 0x0004780001027983 */ /* 0x000ee80000100800 */
[----:B------:R2:W-:Y:S01]  /*20be0*/  STS.U16 [R18+0xa900], R11 ;  /* 0x00a9000b12007388 */ /* 0x0005e20000000400 */
[----:B----4-:R-:W-:-:S05]  /*20bf0*/  @!P0 IMAD.MOV.U32 R9, RZ, RZ, R10 ;  /* 0x000000ffff098224 */ /* 0x010fca00078e000a */
[----:B------:R0:W4:Y:S01]  /*20c00*/  @!P0 LDG.E.U16 R7, [R8.64] ;  /* 0x0000000a08078981 */ /* 0x000122000c1e1500 */
[----:B------:R-:W-:Y:S02]  /*20c10*/  @!P0 IMAD.MOV.U32 R10, RZ, RZ, R3 ;  /* 0x000000ffff0a8224 */ /* 0x000fe400078e0003 */
[----:B--2---:R-:W-:Y:S01]  /*20c20*/  @!P0 IMAD.MOV.U32 R11, RZ, RZ, R4 ;  /* 0x000000ffff0b8224 */ /* 0x004fe200078e0004 */
[----:B0-----:R-:W-:-:S06]  /*20c30*/  PRMT R8, RZ, 0x7610, R8 ;  /* 0x00007610ff087816 */ /* 0x001fcc0000000008 */
[----:B------:R0:W2:Y:S01]  /*20c40*/  @!P0 LDG.E.U16 R8, [R10.64] ;  /* 0x0000000a0a088981 */ /* 0x0000a2000c1e1500 */
[----:B------:R-:W-:-:S03]  /*20c50*/  PRMT R9, RZ, 0x7610, R9 ;  /* 0x00007610ff097816 */ /* 0x000fc60000000009 */
[----:B------:R-:W-:Y:S04]  /*20c60*/  STS.U16 [R18+0xad00], R13 ;  /* 0x00ad000d12007388 */ /* 0x000fe80000000400 */
[----:B------:R1:W-:Y:S01]  /*20c70*/  STS.U16 [R18+0xb100], R12 ;  /* 0x00b1000c12007388 */ /* 0x0003e20000000400 */
[----:B0-----:R-:W-:Y:S02]  /*20c80*/  @!P0 IMAD.MOV.U32 R10, RZ, RZ, R0 ;  /* 0x000000ffff0a8224 */ /* 0x001fe400078e0000 */
[----:B---3--:R-:W-:-:S05]  /*20c90*/  @!P0 IMAD.MOV.U32 R11, RZ, RZ, R6 ;  /* 0x000000ffff0b8224 */ /* 0x008fca00078e0006 */
[----:B------:R0:W3:Y:S01]  /*20ca0*/  @!P0 LDG.E.U16 R9, [R10.64] ;  /* 0x0000000a0a098981 */ /* 0x0000e2000c1e1500 */
[----:B-1----:R-:W-:Y:S02]  /*20cb0*/  @!P0 IMAD.MOV.U32 R12, RZ, RZ, R2 ;  /* 0x000000ffff0c8224 */ /* 0x002fe400078e0002 */
[----:B------:R-:W-:Y:S01]  /*20cc0*/  @!P0 IMAD.MOV.U32 R13, RZ, RZ, R5 ;  /* 0x000000ffff0d8224 */ /* 0x000fe200078e0005 */
[----:B0-----:R-:W-:-:S06]  /*20cd0*/  PRMT R10, RZ, 0x7610, R10 ;  /* 0x00007610ff0a7816 */ /* 0x001fcc000000000a */
[----:B------:R-:W3:Y:S04]  /*20ce0*/  @!P0 LDG.E.U16 R10, [R12.64] ;  /* 0x0000000a0c0a8981 */ /* 0x000ee8000c1e1500 */
[----:B----4-:R-:W-:Y:S04]  /*20cf0*/  STL [R1+0x1204], R7 ;  /* 0x0012040701007387 */ /* 0x010fe80000100800 */
[----:B------:R-:W4:Y:S04]  /*20d00*/  LDL.LU R28, [R1+0xd0] ;  /* 0x0000d000011c7983 */ /* 0x000f280000300800 */
[----:B------:R-:W4:Y:S04]  /*20d10*/  LDL R4, [R1+0x454] ;  /* 0x0004540001047983 */ /* 0x000f280000100800 */
[----:B------:R-:W4:Y:S04]  /*20d20*/  LDL R3, [R1+0x458] ;  /* 0x0004580001037983 */ /* 0x000f280000100800 */
[----:B--2---:R-:W-:Y:S04]  /*20d30*/  STL [R1+0x1208], R8 ;  /* 0x0012080801007387 */ /* 0x004fe80000100800 */
[----:B------:R-:W2:Y:S04]  /*20d40*/  LDL.LU R26, [R1+0xcc] ;  /* 0x0000cc00011a7983 */ /* 0x000ea80000300800 */
[----:B------:R-:W2:Y:S04]  /*20d50*/  LDL R6, [R1+0x434] ;  /* 0x0004340001067983 */ /* 0x000ea80000100800 */
[----:B------:R-:W2:Y:S01]  /*20d60*/  LDL R0, [R1+0x438] ;  /* 0x0004380001007983 */ /* 0x000ea20000100800 */
[----:B------:R-:W-:-:S03]  /*20d70*/  PRMT R11, RZ, 0x7610, R11 ;  /* 0x00007610ff0b7816 */ /* 0x000fc6000000000b */
[----:B---3--:R-:W-:Y:S04]  /*20d80*/  STL [R1+0x120c], R9 ;  /* 0x00120c0901007387 */ /* 0x008fe80000100800 */
[----:B------:R-:W3:Y:S04]  /*20d90*/  LDL R5, [R1+0x414] ;  /* 0x0004140001057983 */ /* 0x000ee80000100800 */
[----:B------:R-:W3:Y:S04]  /*20da0*/  LDL R2, [R1+0x418] ;  /* 0x0004180001027983 */ /* 0x000ee80000100800 */
[----:B------:R-:W-:Y:S04]  /*20db0*/  STL [R1+0x1210], R10 ;  /* 0x0012100a01007387 */ /* 0x000fe80000100800 */
[----:B------:R2:W-:Y:S04]  /*20dc0*/  STS.U16 [R18+0xb500], R15 ;  /* 0x00b5000f12007388 */ /* 0x0005e80000000400 */
[----:B------:R0:W-:Y:S01]  /*20dd0*/  STS.U16 [R18+0xb900], R14 ;  /* 0x00b9000e12007388 */ /* 0x0001e20000000400 */
[----:B----4-:R-:W-:-:S03]  /*20de0*/  @!P0 IMAD.MOV.U32 R13, RZ, RZ, R4 ;  /* 0x000000ffff0d8224 */ /* 0x010fc600078e0004 */
[----:B------:R-:W4:Y:S01]  /*20df0*/  LDL R4, [R1+0x3f4] ;  /* 0x0003f40001047983 */ /* 0x000f220000100800 */
[----:B------:R-:W-:-:S03]  /*20e00*/  @!P0 IMAD.MOV.U32 R12, RZ, RZ, R3 ;  /* 0x000000ffff0c8224 */ /* 0x000fc600078e0003 */
[----:B------:R-:W4:Y:S04]  /*20e10*/  LDL R3, [R1+0x3f8] ;  /* 0x0003f80001037983 */ /* 0x000f280000100800 */
[----:B------:R1:W4:Y:S01]  /*20e20*/  @!P0 LDG.E.U16 R11, [R12.64] ;  /* 0x0000000a0c0b8981 */ /* 0x000322000c1e1500 */
[----:B--2---:R-:W-:Y:S01]  /*20e30*/  @!P0 IMAD.MOV.U32 R15, RZ, RZ, R6 ;  /* 0x000000ffff0f8224 */ /* 0x004fe200078e0006 */
[----:B-1----:R-:W-:Y:S01]  /*20e40*/  PRMT R12, RZ, 0x7610, R12 ;  /* 0x00007610ff0c7816 */ /* 0x002fe2000000000c */
[----:B0-----:R-:W-:-:S05]  /*20e50*/  @!P0 IMAD.MOV.U32 R14, RZ, RZ, R0 ;  /* 0x000000ffff0e8224 */ /* 0x001fca00078e0000 */
[----:B------:R3:W2:Y:S01]  /*20e60*/  @!P0 LDG.E.U16 R12, [R14.64] ;  /* 0x0000000a0e0c8981 */ /* 0x0006a2000c1e1500 */
[----:B------:R-:W-:Y:S02]  /*20e70*/  PRMT R13, RZ, 0x7610, R13 ;  /* 0x00007610ff0d7816 */ /* 0x000fe4000000000d */
[----:B------:R-:W-:Y:S01]  /*20e80*/  PRMT R17, RZ, 0x7610, R17 ;  /* 0x00007610ff117816 */ /* 0x000fe20000000011 */
[----:B---3--:R-:W-:Y:S02]  /*20e90*/  @!P0 IMAD.MOV.U32 R15, RZ, RZ, R5 ;  /* 0x000000ffff0f8224 */ /* 0x008fe400078e0005 */
[----:B------:R-:W-:-:S05]  /*20ea0*/  @!P0 IMAD.MOV.U32 R14, RZ, RZ, R2 ;  /* 0x000000ffff0e8224 */ /* 0x000fca00078e0002 */
[----:B------:R4:W3:Y:S02]  /*20eb0*/  @!P0 LDG.E.U16 R13, [R14.64] ;  /* 0x0000000a0e0d8981 */ /* 0x0008e4000c1e1500 */
[----:B----4-:R-:W-:Y:S02]  /*20ec0*/  @!P0 IMAD.MOV.U32 R15, RZ, RZ, R4 ;  /* 0x000000ffff0f8224 */ /* 0x010fe400078e0004 */
[----:B------:R-:W-:-:S05]  /*20ed0*/  @!P0 IMAD.MOV.U32 R14, RZ, RZ, R3 ;  /* 0x000000ffff0e8224 */ /* 0x000fca00078e0003 */
[----:B------:R-:W4:Y:S04]  /*20ee0*/  @!P0 LDG.E.U16 R17, [R14.64] ;  /* 0x0000000a0e118981 */ /* 0x000f28000c1e1500 */
[----:B------:R-:W-:Y:S04]  /*20ef0*/  STL [R1+0x1214], R11 ;  /* 0x0012140b01007387 */ /* 0x000fe80000100800 */
[----:B------:R-:W4:Y:S04]  /*20f00*/  LDL R0, [R1+0x3d8] ;  /* 0x0003d80001007983 */ /* 0x000f280000100800 */
[----:B--2---:R-:W-:Y:S04]  /*20f10*/  STL [R1+0x1218], R12 ;  /* 0x0012180c01007387 */ /* 0x004fe80000100800 */
[----:B------:R-:W2:Y:S04]  /*20f20*/  LDL R2, [R1+0x3d4] ;  /* 0x0003d40001027983 */ /* 0x000ea80000100800 */
[----:B------:R-:W2:Y:S04]  /*20f30*/  LDL R10, [R1+0x3b4] ;  /* 0x0003b400010a7983 */ /* 0x000ea80000100800 */
[----:B------:R-:W2:Y:S04]  /*20f40*/  LDL R9, [R1+0x3b8] ;  /* 0x0003b80001097983 */ /* 0x000ea80000100800 */
[----:B------:R0:W-:Y:S04]  /*20f50*/  STS.U16 [R18+0xbd00], R28 ;  /* 0x00bd001c12007388 */ /* 0x0001e80000000400 */
[----:B0-----:R-:W2:Y:S04]  /*20f60*/  LDL.LU R28, [R1+0xc8] ;  /* 0x0000c800011c7983 */ /* 0x001ea80000300800 */
[----:B---3--:R-:W-:Y:S04]  /*20f70*/  STL [R1+0x121c], R13 ;  /* 0x00121c0d01007387 */ /* 0x008fe80000100800 */
[----:B------:R-:W3:Y:S04]  /*20f80*/  LDL R8, [R1+0x394] ;  /* 0x0003940001087983 */ /* 0x000ee80000100800 */
[----:B------:R-:W3:Y:S04]  /*20f90*/  LDL R7, [R1+0x398] ;  /* 0x0003980001077983 */ /* 0x000ee80000100800 */
[----:B------:R-:W3:Y:S04]  /*20fa0*/  LDL R6, [R1+0x374] ;  /* 0x0003740001067983 */ /* 0x000ee80000100800 */
[----:B------:R-:W3:Y:S04]  /*20fb0*/  LDL R5, [R1+0x378] ;  /* 0x0003780001057983 */ /* 0x000ee80000100800 */
[----:B----4-:R-:W-:Y:S04]  /*20fc0*/  STL [R1+0x1220], R17 ;  /* 0x0012201101007387 */ /* 0x010fe80000100800 */
[----:B------:R-:W4:Y:S04]  /*20fd0*/  LDL R4, [R1+0x354] ;  /* 0x0003540001047983 */ /* 0x000f280000100800 */
[----:B------:R-:W4:Y:S01]  /*20fe0*/  LDL R3, [R1+0x358] ;  /* 0x0003580001037983 */ /* 0x000f220000100800 */
[----:B------:R-:W-:-:S03]  /*20ff0*/  @!P0 IMAD.MOV.U32 R14, RZ, RZ, R0 ;  /* 0x000000ffff0e8224 */ /* 0x000fc600078e0000 */
[----:B------:R-:W4:Y:S01]  /*21000*/  LDL R0, [R1+0x338] ;  /* 0x0003380001007983 */ /* 0x000f220000100800 */
[----:B--2---:R-:W-:-:S03]  /*21010*/  @!P0 IMAD.MOV.U32 R15, RZ, RZ, R2 ;  /* 0x000000ffff0f8224 */ /* 0x004fc600078e0002 */
[----:B------:R-:W2:Y:S04]  /*21020*/  LDL R2, [R1+0x334] ;  /* 0x0003340001027983 */ /* 0x000ea80000100800 */
[----:B------:R-:W-:Y:S04]  /*21030*/  STS.U16 [R18+0xc100], R26 ;  /* 0x00c1001a12007388 */ /* 0x000fe80000000400 */
[----:B------:R0:W-:Y:S04]  /*21040*/  STS.U16 [R18+0xc500], R19 ;  /* 0x00c5001312007388 */ /* 0x0001e80000000400 */
[----:B------:R1:W-:Y:S01]  /*21050*/  STS.U16 [R18+0xc900], R21 ;  /* 0x00c9001512007388 */ /* 0x0003e20000000400 */
[----:B0-----:R-:W-:-:S02]  /*21060*/  PRMT R19, RZ, 0x7610, R19 ;  /* 0x00007610ff137816 */ /* 0x001fc40000000013 */
[----:B-1----:R-:W-:-:S04]  /*21070*/  PRMT R21, RZ, 0x7610, R21 ;  /* 0x00007610ff157816 */ /* 0x002fc80000000015 */
[----:B------:R0:W2:Y:S04]  /*21080*/  @!P0 LDG.E.U16 R19, [R14.64] ;  /* 0x0000000a0e138981 */ /* 0x0000a8000c1e1500 */
[----:B------:R1:W-:Y:S01]  /*21090*/  STS.U16 [R18+0xcd00], R23 ;  /* 0x00cd001712007388 */ /* 0x0003e20000000400 */
[----:B0-----:R-:W-:Y:S02]  /*210a0*/  @!P0 IMAD.MOV.U32 R14, RZ, RZ, R9 ;  /* 0x000000ffff0e8224 */ /* 0x001fe400078e0009 */
[----:B------:R-:W-:Y:S01]  /*210b0*/  @!P0 IMAD.MOV.U32 R15, RZ, RZ, R10 ;  /* 0x000000ffff0f8224 */ /* 0x000fe200078e000a */
[----:B-1----:R-:W-:-:S04]  /*210c0*/  PRMT R23, RZ, 0x7610, R23 ;  /* 0x00007610ff177816 */ /* 0x002fc80000000017 */
[----:B------:R3:W2:Y:S04]  /*210d0*/  @!P0 LDG.E.U16 R21, [R14.64] ;  /* 0x0000000a0e158981 */ /* 0x0006a8000c1e1500 */
[----:B------:R0:W-:Y:S01]  /*210e0*/  STS.U16 [R18+0xd100], R25 ;  /* 0x00d1001912007388 */ /* 0x0001e20000000400 */
[----:B---3--:R-:W-:Y:S02]  /*210f0*/  @!P0 IMAD.MOV.U32 R14, RZ, RZ, R7 ;  /* 0x000000ffff0e8224 */ /* 0x008fe400078e0007 */
[----:B------:R-:W-:Y:S01]  /*21100*/  @!P0 IMAD.MOV.U32 R15, RZ, RZ, R8 ;  /* 0x000000ffff0f8224 */ /* 0x000fe200078e0008 */
[----:B0-----:R-:W-:-:S04]  /*21110*/  PRMT R25, RZ, 0x7610, R25 ;  /* 0x00007610ff197816 */ /* 0x001fc80000000019 */
[----:B------:R0:W3:Y:S01]  /*21120*/  @!P0 LDG.E.U16 R23, [R14.64] ;  /* 0x0000000a0e178981 */ /* 0x0000e2000c1e1500 */
[----:B------:R-:W-:Y:S01]  /*21130*/  PRMT R27, RZ, 0x7610, R27 ;  /* 0x00007610ff1b7816 */ /* 0x000fe2000000001b */
[----:B0-----:R-:W-:Y:S02]  /*21140*/  @!P0 IMAD.MOV.U32 R14, RZ, RZ, R5 ;  /* 0x000000ffff0e8224 */ /* 0x001fe400078e0005 */
[----:B------:R-:W-:-:S05]  /*21150*/  @!P0 IMAD.MOV.U32 R15, RZ, RZ, R6 ;  /* 0x000000ffff0f8224 */ /* 0x000fca00078e0006 */
[----:B------:R4:W3:Y:S04]  /*21160*/  @!P0 LDG.E.U16 R25, [R14.64] ;  /* 0x0000000a0e198981 */ /* 0x0008e8000c1e1500 */
[----:B------:R-:W-:Y:S04]  /*21170*/  STS.U16 [R18+0xd500], R28 ;  /* 0x00d5001c12007388 */ /* 0x000fe80000000400 */
[----:B------:R0:W-:Y:S02]  /*21180*/  STS.U16 [R18+0xd900], R29 ;  /* 0x00d9001d12007388 */ /* 0x0001e40000000400 */
[----:B0-----:R-:W-:Y:S01]  /*21190*/  PRMT R29, RZ, 0x7610, R29 ;  /* 0x00007610ff1d7816 */ /* 0x001fe2000000001d */
[----:B----4-:R-:W-:-:S02]  /*211a0*/  @!P0 IMAD.MOV.U32 R15, RZ, RZ, R4 ;  /* 0x000000ffff0f8224 */ /* 0x010fc400078e0004 */
[----:B------:R-:W-:-:S05]  /*211b0*/  @!P0 IMAD.MOV.U32 R14, RZ, RZ, R3 ;  /* 0x000000ffff0e8224 */ /* 0x000fca00078e0003 */
[----:B------:R0:W4:Y:S02]  /*211c0*/  @!P0 LDG.E.U16 R27, [R14.64] ;  /* 0x0000000a0e1b8981 */ /* 0x000124000c1e1500 */
[----:B0-----:R-:W-:Y:S02]  /*211d0*/  @!P0 IMAD.MOV.U32 R14, RZ, RZ, R0 ;  /* 0x000000ffff0e8224 */ /* 0x001fe400078e0000 */
[----:B--2---:R-:W-:-:S05]  /*211e0*/  @!P0 IMAD.MOV.U32 R15, RZ, RZ, R2 ;  /* 0x000000ffff0f8224 */ /* 0x004fca00078e0002 */
[----:B------:R-:W2:Y:S04]  /*211f0*/  @!P0 LDG.E.U16 R29, [R14.64] ;  /* 0x0000000a0e1d8981 */ /* 0x000ea8000c1e1500 */
[----:B------:R-:W-:Y:S04]  /*21200*/  STL [R1+0x1224], R19 ;  /* 0x0012241301007387 */ /* 0x000fe80000100800 */
[----:B------:R-:W-:Y:S04]  /*21210*/  STL [R1+0x1228], R21 ;  /* 0x0012281501007387 */ /* 0x000fe80000100800 */
[----:B---3--:R-:W-:Y:S04]  /*21220*/  STL [R1+0x122c], R23 ;  /* 0x00122c1701007387 */ /* 0x008fe80000100800 */
[----:B------:R-:W-:Y:S04]  /*21230*/  STL [R1+0x1230], R25 ;  /* 0x0012301901007387 */ /* 0x000fe80000100800 */
[----:B----4-:R-:W-:Y:S04]  /*21240*/  STL [R1+0x1234], R27 ;  /* 0x0012341b01007387 */ /* 0x010fe80000100800 */
        /* <DEDUP_REMOVED lines=29> */
[----:B0-----:R-:W2:Y:S04]  /*21420*/  LDL R14, [R1+0xaf0] ;  /* 0x000af000010e7983 */ /* 0x001ea80000100800 */
        /* <DEDUP_REMOVED lines=14> */
[----:B0-----:R-:W2:Y:S04]  /*21510*/  LDL.LU R15, [R1+0x70] ;  /* 0x00007000010f7983 */ /* 0x001ea80000300800 */
[----:B--2---:R0:W-:Y:S04]  /*21520*/  STL [R1+0x1240], R15 ;  /* 0x0012400f01007387 */ /* 0x0041e80000100800 */
[----:B0-----:R-:W2:Y:S04]  /*21530*/  LDL.LU R15, [R1+0x74] ;  /* 0x00007400010f7983 */ /* 0x001ea80000300800 */
[----:B--2---:R0:W-:Y:S04]  /*21540*/  STL [R1+0x1244], R15 ;  /* 0x0012440f01007387 */ /* 0x0041e80000100800 */
[----:B0-----:R-:W2:Y:S04]  /*21550*/  LDL.LU R15, [R1+0x78] ;  /* 0x00007800010f7983 */ /* 0x001ea80000300800 */
[----:B---3--:R-:W-:Y:S04]  /*21560*/  STS.U16 [R18+0xdd00], R8 ;  /* 0x00dd000812007388 */ /* 0x008fe80000000400 */
[----:B----4-:R-:W-:Y:S04]  /*21570*/  STS.U16 [R18+0xe100], R7 ;  /* 0x00e1000712007388 */ /* 0x010fe80000000400 */
[----:B------:R-:W-:Y:S04]  /*21580*/  STS.U16 [R18+0xe500], R6 ;  /* 0x00e5000612007388 */ /* 0x000fe80000000400 */
[----:B--2---:R0:W-:Y:S04]  /*21590*/  STL [R1+0x1248], R15 ;  /* 0x0012480f01007387 */ /* 0x0041e80000100800 */
[----:B0-----:R-:W2:Y:S04]  /*215a0*/  LDL.LU R15, [R1+0x7c] ;  /* 0x00007c00010f7983 */ /* 0x001ea80000300800 */
        /* <DEDUP_REMOVED lines=14> */
[----:B------:R0:W-:Y:S04]  /*21690*/  STS.U16 [R18+0xe900], R5 ;  /* 0x00e9000512007388 */ /* 0x0001e80000000400 */
[----:B------:R-:W3:Y:S04]  /*216a0*/  LDL.LU R6, [R1+0x34] ;  /* 0x0000340001067983 */ /* 0x000ee80000300800 */
[----:B------:R1:W-:Y:S04]  /*216b0*/  STS.U16 [R18+0xed00], R4 ;  /* 0x00ed000412007388 */ /* 0x0003e80000000400 */
[----:B0-----:R-:W3:Y:S04]  /*216c0*/  LDL.LU R5, [R1+0x30] ;  /* 0x0000300001057983 */ /* 0x001ee80000300800 */
[----:B------:R0:W-:Y:S04]  /*216d0*/  STS.U16 [R18+0xf100], R3 ;  /* 0x00f1000312007388 */ /* 0x0001e80000000400 */
[----:B-1----:R-:W3:Y:S04]  /*216e0*/  LDL.LU R4, [R1+0x2c] ;  /* 0x00002c0001047983 */ /* 0x002ee80000300800 */
        /* <DEDUP_REMOVED lines=17> */
[----:B0-----:R-:W3:Y:S04]  /*21800*/  LDL.LU R0, [R1+0x4] ;  /* 0x0000040001007983 */ /* 0x001ee80000300800 */
[----:B--2---:R0:W-:Y:S04]  /*21810*/  STS.U16 [R14+0x1600], R15 ;  /* 0x0016000f0e007388 */ /* 0x0041e80000000400 */
[----:B0-----:R-:W2:Y:S04]  /*21820*/  LDL.LU R15, [R1+0x1248] ;  /* 0x00124800010f7983 */ /* 0x001ea80000300800 */
[----:B--2---:R0:W-:Y:S04]  /*21830*/  STS.U16 [R14+0x1a00], R15 ;  /* 0x001a000f0e007388 */ /* 0x0041e80000000400 */
[----:B0-----:R-:W2:Y:S04]  /*21840*/  LDL.LU R15, [R1+0x1244] ;  /* 0x00124400010f7983 */ /* 0x001ea80000300800 */
[----:B--2---:R0:W-:Y:S04]  /*21850*/  STS.U16 [R14+0x1e00], R15 ;  /* 0x001e000f0e007388 */ /* 0x0041e80000000400 */
[----:B0-----:R-:W2:Y:S04]  /*21860*/  LDL.LU R15, [R1+0x1240] ;  /* 0x00124000010f7983 */ /* 0x001ea80000300800 */
[----:B--2---:R0:W-:Y:S04]  /*21870*/  STS.U16 [R14+0x2200], R15 ;  /* 0x0022000f0e007388 */ /* 0x0041e80000000400 */
[----:B---3--:R1:W-:Y:S04]  /*21880*/  STS.U16 [R14+0x2600], R29 ;  /* 0x0026001d0e007388 */ /* 0x0083e80000000400 */
[----:B----4-:R2:W-:Y:S04]  /*21890*/  STS.U16 [R14+0x2a00], R27 ;  /* 0x002a001b0e007388 */ /* 0x0105e80000000400 */
[----:B0-----:R-:W3:Y:S04]  /*218a0*/  LDL.LU R15, [R1+0x123c] ;  /* 0x00123c00010f7983 */ /* 0x001ee80000300800 */
[----:B-1----:R-:W4:Y:S04]  /*218b0*/  LDL.LU R29, [R1+0x1238] ;  /* 0x00123800011d7983 */ /* 0x002f280000300800 */
[----:B--2---:R-:W2:Y:S04]  /*218c0*/  LDL.LU R27, [R1+0x1234] ;  /* 0x00123400011b7983 */ /* 0x004ea80000300800 */
[----:B------:R0:W-:Y:S04]  /*218d0*/  STS.U16 [R14+0x2e00], R25 ;  /* 0x002e00190e007388 */ /* 0x0001e80000000400 */
[----:B------:R1:W-:Y:S04]  /*218e0*/  STS.U16 [R14+0x3200], R23 ;  /* 0x003200170e007388 */ /* 0x0003e80000000400 */
[----:B------:R1:W-:Y:S04]  /*218f0*/  STS.U16 [R14+0x3600], R21 ;  /* 0x003600150e007388 */ /* 0x0003e80000000400 */
[----:B0-----:R-:W2:Y:S04]  /*21900*/  LDL.LU R25, [R1+0x1230] ;  /* 0x0012300001197983 */ /* 0x001ea80000300800 */
[----:B-1----:R-:W2:Y:S04]  /*21910*/  LDL.LU R23, [R1+0x122c] ;  /* 0x00122c0001177983 */ /* 0x002ea80000300800 */
[----:B------:R-:W2:Y:S04]  /*21920*/  LDL.LU R21, [R1+0x1228] ;  /* 0x0012280001157983 */ /* 0x000ea80000300800 */
        /* <DEDUP_REMOVED lines=43> */
[----:B0-----:R-:W2:Y:S04]  /*21be0*/  LDL.LU R0, [R1+0x11d0] ;  /* 0x0011d00001007983 */ /* 0x001ea80000300800 */
[----:B--2---:R0:W-:Y:S04]  /*21bf0*/  STS.U16 [R14+0x9200], R0 ;  /* 0x009200000e007388 */ /* 0x0041e80000000400 */
[----:B0-----:R-:W2:Y:S04]  /*21c00*/  LDL.LU R0, [R1+0x30c] ;  /* 0x00030c0001007983 */ /* 0x001ea80000300800 */
        /* <DEDUP_REMOVED lines=8> */
[----:B------:R1:W-:Y:S04]  /*21c90*/  STS.U16 [R14+0xb600], R3 ;  /* 0x00b600030e007388 */ /* 0x0003e80000000400 */
[----:B--2---:R2:W-:Y:S04]  /*21ca0*/  STL [R1+0x11c8], R0 ;  /* 0x0011c80001007387 */ /* 0x0045e80000100800 */
[----:B0-----:R-:W3:Y:S04]  /*21cb0*/  LDL R2, [R1+0xadc] ;  /* 0x000adc0001027983 */ /* 0x001ee80000100800 */
[----:B-1----:R-:W3:Y:S01]  /*21cc0*/  LDL R3, [R1+0x2bc] ;  /* 0x0002bc0001037983 */ /* 0x002ee20000100800 */
[----:B--2---:R-:W-:-:S03]  /*21cd0*/  PRMT R0, RZ, 0x7610, R0 ;  /* 0x00007610ff007816 */ /* 0x004fc60000000000 */
[----:B------:R-:W-:Y:S04]  /*21ce0*/  STS.U16 [R14+0xba00], R4 ;  /* 0x00ba00040e007388 */ /* 0x000fe80000000400 */
[----:B------:R-:W-:Y:S04]  /*21cf0*/  STS.U16 [R14+0xbe00], R5 ;  /* 0x00be00050e007388 */ /* 0x000fe80000000400 */
[----:B------:R-:W-:Y:S04]  /*21d00*/  STS.U16 [R14+0xc200], R6 ;  /* 0x00c200060e007388 */ /* 0x000fe80000000400 */
[----:B---3--:R-:W2:Y:S04]  /*21d10*/  @!P0 LDG.E.U16 R0, [R2.64] ;  /* 0x0000000a02008981 */ /* 0x008ea8000c1e1500 */
        /* <DEDUP_REMOVED lines=13> */
[----:B----4-:R0:W-:Y:S04]  /*21df0*/  STS.U16 [R14+0xfa00], R29 ;  /* 0x00fa001d0e007388 */ /* 0x0101e80000000400 */
[----:B0-----:R-:W3:Y:S04]  /*21e00*/  LDL.LU R14, [R1+0x11cc] ;  /* 0x0011cc00010e7983 */ /* 0x001ee80000300800 */
        /* <DEDUP_REMOVED lines=13> */
[----:B---3--:R-:W-:-:S02]  /*21ee0*/  PRMT R14, RZ, 0x7610, R14 ;  /* 0x00007610ff0e7816 */ /* 0x008fc4000000000e */
        /* <DEDUP_REMOVED lines=104> */
[----:B0-----:R-:W3:Y:S01]  /*22570*/  LDL.LU R15, [R1+0x1194] ;  /* 0x00119400010f7983 */ /* 0x001ee20000300800 */
[----:B------:R-:W4:Y:S02]  /*22580*/  LDL R2, [R1+0x92c] ;  /* 0x00092c0001027983 */ /* 0x000f240000100800 */
[----:B------:R-:W4:Y:S01]  /*22590*/  LDL R3, [R1+0x930] ;  /* 0x0009300001037983 */ /* 0x000f220000100800 */
[----:B--2---:R-:W-:-:S02]  /*225a0*/  PRMT R14, RZ, 0x7610, R14 ;  /* 0x00007610ff0e7816 */ /* 0x004fc4000000000e */
[----:B----4-:R-:W-:-:S04]  /*225b0*/  @!P0 LOP3.LUT R3, R3, R2, RZ, 0x3c, !PT ;  /* 0x0000000203038212 */ /* 0x010fc800078e3cff */
[----:B------:R-:W-:-:S04]  /*225c0*/  @!P0 LOP3.LUT R2, R3, R2, RZ, 0x3c, !PT ;  /* 0x0000000203028212 */ /* 0x000fc800078e3cff */
[----:B------:R-:W-:-:S05]  /*225d0*/  @!P0 LOP3.LUT R3, R3, R2, RZ, 0x3c, !PT ;  /* 0x0000000203038212 */ /* 0x000fca00078e3cff */
[----:B------:R-:W2:Y:S04]  /*225e0*/  @!P0 LDG.E.U16 R14, [R2.64] ;  /* 0x0000000a020e8981 */ /* 0x000ea8000c1e1500 */
[----:B--2---:R0:W-:Y:S04]  /*225f0*/  STL [R1+0x60], R14 ;  /* 0x0000600e01007387 */ /* 0x0041e80000100800 */
[----:B0-----:R-:W2:Y:S01]  /*22600*/  LDL.LU R14, [R1+0x1190] ;  /* 0x00119000010e7983 */ /* 0x001ea20000300800 */
[----:B------:R-:W4:Y:S02]  /*22610*/  LDL R2, [R1+0x90c] ;  /* 0x00090c0001027983 */ /* 0x000f240000100800 */
        /* <DEDUP_REMOVED lines=19> */
[----:B------:R-:W-:-:S02]  /*22750*/  PRMT R13, RZ, 0x7610, R13 ;  /* 0x00007610ff0d7816 */ /* 0x000fc4000000000d */
[----:B----4-:R-:W-:-:S04]  /*22760*/  @!P0 LOP3.LUT R3, R3, R2, RZ, 0x3c, !PT ;  /* 0x0000000203038212 */ /* 0x010fc800078e3cff */
[----:B------:R-:W-:-:S04]  /*22770*/  @!P0 LOP3.LUT R2, R3, R2, RZ, 0x3c, !PT ;  /* 0x0000000203028212 */ /* 0x000fc800078e3cff */
[----:B------:R-:W-:-:S05]  /*22780*/  @!P0 LOP3.LUT R3, R3, R2, RZ, 0x3c, !PT ;  /* 0x0000000203038212 */ /* 0x000fca00078e3cff */
[----:B------:R0:W4:Y:S04]  /*22790*/  @!P0 LDG.E.U16 R13, [R2.64] ;  /* 0x0000000a020d8981 */ /* 0x000128000c1e1500 */
[----:B0-----:R-:W2:Y:S04]  /*227a0*/  LDL R2, [R1+0x8ac] ;  /* 0x0008ac0001027983 */ /* 0x001ea80000100800 */
[----:B------:R-:W2:Y:S01]  /*227b0*/  LDL R3, [R1+0x8b0] ;  /* 0x0008b00001037983 */ /* 0x000ea20000100800 */
[----:B------:R-:W-:Y:S02]  /*227c0*/  PRMT R11, RZ, 0x7610, R11 ;  /* 0x00007610ff0b7816 */ /* 0x000fe4000000000b */
[----:B--2---:R-:W-:-:S04]  /*227d0*/  @!P0 LOP3.LUT R3, R3, R2, RZ, 0x3c, !PT ;  /* 0x0000000203038212 */ /* 0x004fc800078e3cff */
[----:B------:R-:W-:-:S04]  /*227e0*/  @!P0 LOP3.LUT R2, R3, R2, RZ, 0x3c, !PT ;  /* 0x0000000203028212 */ /* 0x000fc800078e3cff */
[----:B------:R-:W-:Y:S01]  /*227f0*/  @!P0 LOP3.LUT R3, R3, R2, RZ, 0x3c, !PT ;  /* 0x0000000203038212 */ /* 0x000fe200078e3cff */
[----:B----4-:R0:W-:Y:S04]  /*22800*/  STL [R1+0x54], R13 ;  /* 0x0000540d01007387 */ /* 0x0101e80000100800 */
[----:B------:R1:W2:Y:S01]  /*22810*/  @!P0 LDG.E.U16 R11, [R2.64] ;  /* 0x0000000a020b8981 */ /* 0x0002a2000c1e1500 */
[----:B---3--:R-:W-:-:S03]  /*22820*/  PRMT R15, RZ, 0x7610, R15 ;  /* 0x00007610ff0f7816 */ /* 0x008fc6000000000f */
[----:B0-----:R-:W3:Y:S04]  /*22830*/  LDL R13, [R1+0x810] ;  /* 0x00081000010d7983 */ /* 0x001ee80000100800 */
[----:B-1----:R-:W4:Y:S04]  /*22840*/  LDL R2, [R1+0x88c] ;  /* 0x00088c0001027983 */ /* 0x002f280000100800 */
[----:B------:R-:W4:Y:S02]  /*22850*/  LDL R3, [R1+0x890] ;  /* 0x0008900001037983 */ /* 0x000f240000100800 */
[----:B----4-:R-:W-:-:S04]  /*22860*/  @!P0 LOP3.LUT R3, R3, R2, RZ, 0x3c, !PT ;  /* 0x0000000203038212 */ /* 0x010fc800078e3cff */
[----:B------:R-:W-:-:S04]  /*22870*/  @!P0 LOP3.LUT R2, R3, R2, RZ, 0x3c, !PT ;  /* 0x0000000203028212 */ /* 0x000fc800078e3cff */
[----:B------:R-:W-:-:S05]  /*22880*/  @!P0 LOP3.LUT R3, R3, R2, RZ, 0x3c, !PT ;  /* 0x0000000203038212 */ /* 0x000fca00078e3cff */
[----:B------:R-:W4:Y:S04]  /*22890*/  @!P0 LDG.E.U16 R15, [R2.64] ;  /* 0x0000000a020f8981 */ /* 0x000f28000c1e1500 */
[----:B--2---:R0:W-:Y:S04]  /*228a0*/  STL [R1+0x50], R11 ;  /* 0x0000500b01007387 */ /* 0x0041e80000100800 */
[----:B0-----:R-:W2:Y:S04]  /*228b0*/  LDL R11, [R1+0x7f0] ;  /* 0x0007f000010b7983 */ /* 0x001ea80000100800 */
[----:B----4-:R0:W-:Y:S04]  /*228c0*/  STL [R1+0x4c], R15 ;  /* 0x00004c0f01007387 */ /* 0x0101e80000100800 */
[----:B0-----:R-:W4:Y:S01]  /*228d0*/  LDL.LU R15, [R1+0x1184] ;  /* 0x00118400010f7983 */ /* 0x001f220000300800 */
[----:B------:R-:W2:Y:S02]  /*228e0*/  LDL R2, [R1+0x86c] ;  /* 0x00086c0001027983 */ /* 0x000ea40000100800 */
[----:B------:R-:W2:Y:S01]  /*228f0*/  LDL R3, [R1+0x870] ;  /* 0x0008700001037983 */ /* 0x000ea20000100800 */
[----:B------:R-:W-:-:S02]  /*22900*/  PRMT R14, RZ, 0x7610, R14 ;  /* 0x00007610ff0e7816 */ /* 0x000fc4000000000e */
[----:B--2---:R-:W-:-:S04]  /*22910*/  @!P0 LOP3.LUT R3, R3, R2, RZ, 0x3c, !PT ;  /* 0x0000000203038212 */ /* 0x004fc800078e3cff */
[----:B------:R-:W-:-:S04]  /*22920*/  @!P0 LOP3.LUT R2, R3, R2, RZ, 0x3c, !PT ;  /* 0x0000000203028212 */ /* 0x000fc800078e3cff */
[----:B------:R-:W-:-:S05]  /*22930*/  @!P0 LOP3.LUT R3, R3, R2, RZ, 0x3c, !PT ;  /* 0x0000000203038212 */ /* 0x000fca00078e3cff */
[----:B------:R-:W2:Y:S04]  /*22940*/  @!P0 LDG.E.U16 R14, [R2.64] ;  /* 0x0000000a020e8981 */ /* 0x000ea8000c1e1500 */
[----:B--2---:R0:W-:Y:S04]  /*22950*/  STL [R1+0x48], R14 ;  /* 0x0000480e01007387 */ /* 0x0041e80000100800 */
[----:B0-----:R-:W2:Y:S01]  /*22960*/  LDL.LU R14, [R1+0x1180] ;  /* 0x00118000010e7983 */ /* 0x001ea20000300800 */
[----:B------:R-:W2:Y:S02]  /*22970*/  LDL R2, [R1+0x84c] ;  /* 0x00084c0001027983 */ /* 0x000ea40000100800 */
[----:B------:R-:W2:Y:S01]  /*22980*/  LDL R3, [R1+0x850] ;  /* 0x0008500001037983 */ /* 0x000ea20000100800 */
[----:B----4-:R-:W-:-:S02]  /*22990*/  PRMT R15, RZ, 0x7610, R15 ;  /* 0x00007610ff0f7816 */ /* 0x010fc4000000000f */
[----:B--2---:R-:W-:-:S04]  /*229a0*/  @!P0 LOP3.LUT R3, R3, R2, RZ, 0x3c, !PT ;  /* 0x0000000203038212 */ /* 0x004fc800078e3cff */
        /* <DEDUP_REMOVED lines=11> */
[----:B------:R-:W4:Y:S01]  /*22a60*/  @!P0 LDG.E.U16 R14, [R2.64] ;  /* 0x0000000a020e8981 */ /* 0x000f22000c1e1500 */
[----:B--2---:R-:W-:-:S03]  /*22a70*/  PRMT R15, RZ, 0x7610, R15 ;  /* 0x00007610ff0f7816 */ /* 0x004fc6000000000f */
[----:B----4-:R0:W-:Y:S04]  /*22a80*/  STL [R1+0x40], R14 ;  /* 0x0000400e01007387 */ /* 0x0101e80000100800 */
[----:B0-----:R-:W2:Y:S01]  /*22a90*/  LDL.LU R14, [R1+0x1178] ;  /* 0x00117800010e7983 */ /* 0x001ea20000300800 */
[----:B------:R-:W4:Y:S02]  /*22aa0*/  LDL R3, [R1+0x80c] ;  /* 0x00080c0001037983 */ /* 0x000f240000100800 */
[----:B---3--:R-:W-:Y:S02]  /*22ab0*/  @!P0 IMAD.MOV.U32 R2, RZ, RZ, R13 ;  /* 0x000000ffff028224 */ /* 0x008fe400078e000d */
[----:B------:R-:W3:Y:S04]  /*22ac0*/  LDL R13, [R1+0x770] ;  /* 0x00077000010d7983 */ /* 0x000ee80000100800 */
[----:B----4-:R-:W4:Y:S01]  /*22ad0*/  @!P0 LDG.E.U16 R15, [R2.64] ;  /* 0x0000000a020f8981 */ /* 0x010f22000c1e1500 */
[----:B--2---:R-:W-:-:S03]  /*22ae0*/  PRMT R14, RZ, 0x7610, R14 ;  /* 0x00007610ff0e7816 */ /* 0x004fc6000000000e */
[----:B----4-:R0:W-:Y:S04]  /*22af0*/  STL [R1+0x3c], R15 ;  /* 0x00003c0f01007387 */ /* 0x0101e80000100800 */
[----:B0-----:R-:W2:Y:S01]  /*22b00*/  LDL.LU R15, [R1+0x1174] ;  /* 0x00117400010f7983 */ /* 0x001ea20000300800 */
[----:B------:R-:W4:Y:S02]  /*22b10*/  LDL R3, [R1+0x7ec] ;  /* 0x0007ec0001037983 */ /* 0x000f240000100800 */
[----:B------:R-:W-:Y:S02]  /*22b20*/  @!P0 IMAD.MOV.U32 R2, RZ, RZ, R11 ;  /* 0x000000ffff028224 */ /* 0x000fe400078e000b */
[----:B------:R-:W2:Y:S04]  /*22b30*/  LDL R11, [R1+0x750] ;  /* 0x00075000010b7983 */ /* 0x000ea80000100800 */
[----:B----4-:R-:W4:Y:S04]  /*22b40*/  @!P0 LDG.E.U16 R14, [R2.64] ;  /* 0x0000000a020e8981 */ /* 0x010f28000c1e1500 */
[----:B----4-:R0:W-:Y:S04]  /*22b50*/  STL [R1+0x38], R14 ;  /* 0x0000380e01007387 */ /* 0x0101e80000100800 */
[----:B0-----:R-:W4:Y:S01]  /*22b60*/  LDL.LU R14, [R1+0x1170] ;  /* 0x00117000010e7983 */ /* 0x001f220000300800 */
[----:B------:R-:W3:Y:S02]  /*22b70*/  LDL R2, [R1+0x7cc] ;  /* 0x0007cc0001027983 */ /* 0x000ee40000100800 */
[----:B------:R-:W3:Y:S01]  /*22b80*/  LDL R3, [R1+0x7d0] ;  /* 0x0007d00001037983 */ /* 0x000ee20000100800 */
[----:B--2---:R-:W-:-:S02]  /*22b90*/  PRMT R15, RZ, 0x7610, R15 ;  /* 0x00007610ff0f7816 */ /* 0x004fc4000000000f */
[----:B---3--:R-:W-:-:S04]  /*22ba0*/  @!P0 LOP3.LUT R3, R3, R2, RZ, 0x3c, !PT ;  /* 0x0000000203038212 */ /* 0x008fc800078e3cff */
[----:B------:R-:W-:-:S04]  /*22bb0*/  @!P0 LOP3.LUT R2, R3, R2, RZ, 0x3c, !PT ;  /* 0x0000000203028212 */ /* 0x000fc800078e3cff */
[----:B------:R-:W-:-:S05]  /*22bc0*/  @!P0 LOP3.LUT R3, R3, R2, RZ, 0x3c, !PT ;  /* 0x0000000203038212 */ /* 0x000fca00078e3cff */
[----:B------:R-:W2:Y:S04]  /*22bd0*/  @!P0 LDG.E.U16 R15, [R2.64] ;  /* 0x0000000a020f8981 */ /* 0x000ea8000c1e1500 */
[----:B--2---:R0:W-:Y:S04]  /*22be0*/  STL [R1+0x34], R15 ;  /* 0x0000340f01007387 */ /* 0x0041e80000100800 */
[----:B0-----:R-:W2:Y:S01]  /*22bf0*/  LDL.LU R15, [R1+0x116c] ;  /* 0x00116c00010f7983 */ /* 0x001ea20000300800 */
[----:B------:R-:W3:Y:S02]  /*22c00*/  LDL R2, [R1+0x7ac] ;  /* 0x0007ac0001027983 */ /* 0x000ee40000100800 */
[----:B------:R-:W3:Y:S01]  /*22c10*/  LDL R3, [R1+0x7b0] ;  /* 0x0007b00001037983 */ /* 0x000ee20000100800 */
[----:B----4-:R-:W-:-:S02]  /*22c20*/  PRMT R14, RZ, 0x7610, R14 ;  /* 0x00007610ff0e7816 */ /* 0x010fc4000000000e */
[----:B---3--:R-:W-:-:S04]  /*22c30*/  @!P0 LOP3.LUT R3, R3, R2, RZ, 0x3c, !PT ;  /* 0x0000000203038212 */ /* 0x008fc800078e3cff */
[----:B------:R-:W-:-:S04]  /*22c40*/  @!P0 LOP3.LUT R2, R3, R2, RZ, 0x3c, !PT ;  /* 0x0000000203028212 */ /* 0x000fc800078e3cff */
[----:B------:R-:W-:-:S05]  /*22c50*/  @!P0 LOP3.LUT R3, R3, R2, RZ, 0x3c, !PT ;  /* 0x0000000203038212 */ /* 0x000fca00078e3cff */
[----:B------:R-:W3:Y:S04]  /*22c60*/  @!P0 LDG.E.U16 R14, [R2.64] ;  /* 0x0000000a020e8981 */ /* 0x000ee8000c1e1500 */
[----:B---3--:R0:W-:Y:S04]  /*22c70*/  STL [R1+0x30], R14 ;  /* 0x0000300e01007387 */ /* 0x0081e80000100800 */
[----:B0-----:R-:W3:Y:S01]  /*22c80*/  LDL.LU R14, [R1+0x1168] ;  /* 0x00116800010e7983 */ /* 0x001ee20000300800 */
[----:B------:R-:W4:Y:S02]  /*22c90*/  LDL R2, [R1+0x78c] ;  /* 0x00078c0001027983 */ /* 0x000f240000100800 */
[----:B------:R-:W4:Y:S01]  /*22ca0*/  LDL R3, [R1+0x790] ;  /* 0x0007900001037983 */ /* 0x000f220000100800 */
[----:B------:R-:W-:-:S02]  /*22cb0*/  PRMT R9, RZ, 0x7610, R9 ;  /* 0x00007610ff097816 */ /* 0x000fc40000000009 */
[----:B----4-:R-:W-:-:S04]  /*22cc0*/  @!P0 LOP3.LUT R3, R3, R2, RZ, 0x3c, !PT ;  /* 0x0000000203038212 */ /* 0x010fc800078e3cff */
[----:B------:R-:W-:-:S04]  /*22cd0*/  @!P0 LOP3.LUT R2, R3, R2, RZ, 0x3c, !PT ;  /* 0x0000000203028212 */ /* 0x000fc800078e3cff */
[----:B------:R-:W-:-:S05]  /*22ce0*/  @!P0 LOP3.LUT R3, R3, R2, RZ, 0x3c, !PT ;  /* 0x0000000203038212 */ /* 0x000fca00078e3cff */
[----:B------:R0:W4:Y:S04]  /*22cf0*/  @!P0 LDG.E.U16 R9, [R2.64] ;  /* 0x0000000a02098981 */ /* 0x000128000c1e1500 */
[----:B0-----:R-:W2:Y:S01]  /*22d00*/  LDL R3, [R1+0x76c] ;  /* 0x00076c0001037983 */ /* 0x001ea20000100800 */
[----:B------:R-:W-:Y:S01]  /*22d10*/  PRMT R12, RZ, 0x7610, R12 ;  /* 0x00007610ff0c7816 */ /* 0x000fe2000000000c */
[----:B------:R-:W-:Y:S02]  /*22d20*/  @!P0 IMAD.MOV.U32 R2, RZ, RZ, R13 ;  /* 0x000000ffff028224 */ /* 0x000fe400078e000d */
[----:B----4-:R0:W-:Y:S01]  /*22d30*/  STL [R1+0x2c], R9 ;  /* 0x00002c0901007387 */ /* 0x0101e20000100800 */
[----:B------:R-:W-:Y:S01]  /*22d40*/  PRMT R5, RZ, 0x7610, R5 ;  /* 0x00007610ff057816 */ /* 0x000fe20000000005 */
[----:B------:R-:W4:Y:S02]  /*22d50*/  LDL R13, [R1+0x6cc] ;  /* 0x0006cc00010d7983 */ /* 0x000f240000100800 */
[----:B--2---:R1:W2:Y:S04]  /*22d60*/  @!P0 LDG.E.U16 R12, [R2.64] ;  /* 0x0000000a020c8981 */ /* 0x0042a8000c1e1500 */
[----:B0-----:R-:W3:Y:S04]  /*22d70*/  LDL R9, [R1+0x6f0] ;  /* 0x0006f00001097983 */ /* 0x001ee80000100800 */
[----:B-1----:R-:W4:Y:S01]  /*22d80*/  LDL R3, [R1+0x74c] ;  /* 0x00074c0001037983 */ /* 0x002f220000100800 */
[----:B------:R-:W-:-:S03]  /*22d90*/  @!P0 IMAD.MOV.U32 R2, RZ, RZ, R11 ;  /* 0x000000ffff028224 */ /* 0x000fc600078e000b */
[----:B--2---:R0:W-:Y:S01]  /*22da0*/  STL [R1+0x28], R12 ;  /* 0x0000280c01007387 */ /* 0x0041e20000100800 */
[----:B---3--:R-:W-:Y:S01]  /*22db0*/  PRMT R14, RZ, 0x7610, R14 ;  /* 0x00007610ff0e7816 */ /* 0x008fe2000000000e */
[----:B------:R-:W2:Y:S02]  /*22dc0*/  LDL R11, [R1+0x6ac] ;  /* 0x0006ac00010b7983 */ /* 0x000ea40000100800 */
[----:B----4-:R1:W3:Y:S04]  /*22dd0*/  @!P0 LDG.E.U16 R5, [R2.64] ;  /* 0x0000000a02058981 */ /* 0x0102e8000c1e1500 */
        /* <DEDUP_REMOVED lines=10> */
[----:B0-----:R-:W2:Y:S01]  /*22e80*/  LDL.LU R14, [R1+0x1164] ;  /* 0x00116400010e7983 */ /* 0x001ea20000300800 */
[----:B------:R-:W2:Y:S02]  /*22e90*/  LDL R2, [R1+0x70c] ;  /* 0x00070c0001027983 */ /* 0x000ea40000100800 */
        /* <DEDUP_REMOVED lines=8> */
[----:B0-----:R-:W2:Y:S01]  /*22f20*/  LDL.LU R15, [R1+0x1160] ;  /* 0x00116000010f7983 */ /* 0x001ea20000300800 */
[----:B------:R-:W2:Y:S02]  /*22f30*/  LDL R3, [R1+0x6ec] ;  /* 0x0006ec0001037983 */ /* 0x000ea40000100800 */
[----:B------:R-:W-:Y:S01]  /*22f40*/  @!P0 IMAD.MOV.U32 R2, RZ, RZ, R9 ;  /* 0x000000ffff028224 */ /* 0x000fe200078e0009 */
[----:B------:R-:W-:Y:S02]  /*22f50*/  PRMT R7, RZ, 0x7610, R7 ;  /* 0x00007610ff077816 */ /* 0x000fe40000000007 */
[----:B------:R-:W-:Y:S01]  /*22f60*/  PRMT R4, RZ, 0x7610, R4 ;  /* 0x00007610ff047816 */ /* 0x000fe20000000004 */
[----:B------:R-:W3:Y:S04]  /*22f70*/  LDL R9, [R1+0x66c] ;  /* 0x00066c0001097983 */ /* 0x000ee80000100800 */
[----:B--2---:R4:W2:Y:S02]  /*22f80*/  @!P0 LDG.E.U16 R8, [R2.64] ;  /* 0x0000000a02088981 */ /* 0x0048a4000c1e1500 */
[----:B----4-:R-:W-:-:S02]  /*22f90*/  @!P0 IMAD.MOV.U32 R2, RZ, RZ, R12 ;  /* 0x000000ffff028224 */ /* 0x010fc400078e000c */
[----:B------:R-:W-:-:S05]  /*22fa0*/  @!P0 IMAD.MOV.U32 R3, RZ, RZ, R13 ;  /* 0x000000ffff038224 */ /* 0x000fca00078e000d */
[----:B------:R3:W4:Y:S02]  /*22fb0*/  @!P0 LDG.E.U16 R7, [R2.64] ;  /* 0x0000000a02078981 */ /* 0x000724000c1e1500 */
[----:B---3--:R-:W-:Y:S02]  /*22fc0*/  @!P0 IMAD.MOV.U32 R2, RZ, RZ, R5 ;  /* 0x000000ffff028224 */ /* 0x008fe400078e0005 */
[----:B------:R-:W-:-:S05]  /*22fd0*/  @!P0 IMAD.MOV.U32 R3, RZ, RZ, R11 ;  /* 0x000000ffff038224 */ /* 0x000fca00078e000b */
[----:B------:R0:W3:Y:S04]  /*22fe0*/  @!P0 LDG.E.U16 R4, [R2.64] ;  /* 0x0000000a02048981 */ /* 0x0000e8000c1e1500 */
[----:B--2---:R1:W-:Y:S01]  /*22ff0*/  STL [R1+0x18], R8 ;  /* 0x0000180801007387 */ /* 0x0043e20000100800 */
[----:B------:R-:W2:Y:S03]  /*23000*/  LDL R13, [R1+0x64c] ;  /* 0x00064c00010d7983 */ /* 0x000ea60000100800 */
[----:B-1----:R-:W2:Y:S04]  /*23010*/  LDL R8, [R1+0x670] ;  /* 0x0006700001087983 */ /* 0x002ea80000100800 */
[----:B----4-:R1:W-:Y:S01]  /*23020*/  STL [R1+0x14], R7 ;  /* 0x0000140701007387 */ /* 0x0103e20000100800 */
[----:B0-----:R-:W4:Y:S02]  /*23030*/  LDL R2, [R1+0x68c] ;  /* 0x00068c0001027983 */ /* 0x001f240000100800 */
[----:B------:R-:W4:Y:S01]  /*23040*/  LDL R3, [R1+0x690] ;  /* 0x0006900001037983 */ /* 0x000f220000100800 */
[----:B------:R-:W-:-:S02]  /*23050*/  PRMT R15, RZ, 0x7610, R15 ;  /* 0x00007610ff0f7816 */ /* 0x000fc4000000000f */
[----:B------:R-:W-:Y:S02]  /*23060*/  PRMT R14, RZ, 0x7610, R14 ;  /* 0x00007610ff0e7816 */ /* 0x000fe4000000000e */
[----:B------:R-:W-:Y:S01]  /*23070*/  PRMT R6, RZ, 0x7610, R6 ;  /* 0x00007610ff067816 */ /* 0x000fe20000000006 */
[----:B------:R-:W2:Y:S04]  /*23080*/  LDL R12, [R1+0x62c] ;  /* 0x00062c00010c7983 */ /* 0x000ea80000100800 */
[----:B------:R-:W2:Y:S04]  /*23090*/  LDL R11, [R1+0x630] ;  /* 0x00063000010b7983 */ /* 0x000ea80000100800 */
[----:B-1----:R-:W2:Y:S04]  /*230a0*/  LDL R7, [R1+0x650] ;  /* 0x0006500001077983 */ /* 0x002ea80000100800 */
[----:B------:R-:W2:Y:S04]  /*230b0*/  LDL R5, [R1+0x60c] ;  /* 0x00060c0001057983 */ /* 0x000ea80000100800 */
[----:B---3--:R0:W-:Y:S04]  /*230c0*/  STL [R1+0x10], R4 ;  /* 0x0000100401007387 */ /* 0x0081e80000100800 */
[----:B0-----:R-:W3:Y:S01]  /*230d0*/  LDL R4, [R1+0x610] ;  /* 0x0006100001047983 */ /* 0x001ee20000100800 */
[----:B----4-:R-:W-:-:S04]  /*230e0*/  @!P0 LOP3.LUT R3, R3, R2, RZ, 0x3c, !PT ;  /* 0x0000000203038212 */ /* 0x010fc800078e3cff */
[----:B------:R-:W-:-:S04]  /*230f0*/  @!P0 LOP3.LUT R2, R3, R2, RZ, 0x3c, !PT ;  /* 0x0000000203028212 */ /* 0x000fc800078e3cff */
[----:B------:R-:W-:-:S05]  /*23100*/  @!P0 LOP3.LUT R3, R3, R2, RZ, 0x3c, !PT ;  /* 0x0000000203038212 */ /* 0x000fca00078e3cff */
[----:B------:R2:W4:Y:S02]  /*23110*/  @!P0 LDG.E.U16 R15, [R2.64] ;  /* 0x0000000a020f8981 */ /* 0x000524000c1e1500 */
[----:B--2---:R-:W-:Y:S02]  /*23120*/  @!P0 IMAD.MOV.U32 R2, RZ, RZ, R8 ;  /* 0x000000ffff028224 */ /* 0x004fe400078e0008 */
[----:B------:R-:W-:Y:S01]  /*23130*/  @!P0 IMAD.MOV.U32 R3, RZ, RZ, R9 ;  /* 0x000000ffff038224 */ /* 0x000fe200078e0009 */
[----:B------:R-:W2:Y:S04]  /*23140*/  LDL R8, [R1+0x5f0] ;  /* 0x0005f00001087983 */ /* 0x000ea80000100800 */
[----:B------:R-:W2:Y:S04]  /*23150*/  LDL R9, [R1+0x5ec] ;  /* 0x0005ec0001097983 */ /* 0x000ea80000100800 */
[----:B------:R0:W2:Y:S02]  /*23160*/  @!P0 LDG.E.U16 R14, [R2.64] ;  /* 0x0000000a020e8981 */ /* 0x0000a4000c1e1500 */
[----:B0-----:R-:W-:-:S02]  /*23170*/  @!P0 IMAD.MOV.U32 R2, RZ, RZ, R7 ;  /* 0x000000ffff028224 */ /* 0x001fc400078e0007 */
[----:B------:R-:W-:Y:S01]  /*23180*/  @!P0 IMAD.MOV.U32 R3, RZ, RZ, R13 ;  /* 0x000000ffff038224 */ /* 0x000fe200078e000d */
[----:B------:R-:W2:Y:S04]  /*23190*/  LDL R7, [R1+0x5cc] ;  /* 0x0005cc0001077983 */ /* 0x000ea80000100800 */
[----:B------:R0:W2:Y:S01]  /*231a0*/  @!P0 LDG.E.U16 R6, [R2.64] ;  /* 0x0000000a02068981 */ /* 0x0000a2000c1e1500 */
[----:B------:R-:W-:Y:S02]  /*231b0*/  PRMT R10, RZ, 0x7610, R10 ;  /* 0x00007610ff0a7816 */ /* 0x000fe4000000000a */
[----:B------:R-:W-:Y:S01]  /*231c0*/  PRMT R28, RZ, 0x7610, R28 ;  /* 0x00007610ff1c7816 */ /* 0x000fe2000000001c */
[----:B0-----:R-:W-:Y:S02]  /*231d0*/  @!P0 IMAD.MOV.U32 R2, RZ, RZ, R11 ;  /* 0x000000ffff028224 */ /* 0x001fe400078e000b */
[----:B------:R-:W-:-:S05]  /*231e0*/  @!P0 IMAD.MOV.U32 R3, RZ, RZ, R12 ;  /* 0x000000ffff038224 */ /* 0x000fca00078e000c */
[----:B------:R3:W4:Y:S02]  /*231f0*/  @!P0 LDG.E.U16 R10, [R2.64] ;  /* 0x0000000a020a8981 */ /* 0x000724000c1e1500 */
[----:B---3--:R-:W-:Y:S02]  /*23200*/  @!P0 IMAD.MOV.U32 R2, RZ, RZ, R4 ;  /* 0x000000ffff028224 */ /* 0x008fe400078e0004 */
[----:B------:R-:W-:-:S05]  /*23210*/  @!P0 IMAD.MOV.U32 R3, RZ, RZ, R5 ;  /* 0x000000ffff038224 */ /* 0x000fca00078e0005 */
[----:B------:R0:W3:Y:S01]  /*23220*/  @!P0 LDG.E.U16 R28, [R2.64] ;  /* 0x0000000a021c8981 */ /* 0x0000e2000c1e1500 */
[----:B------:R-:W-:-:S03]  /*23230*/  PRMT R26, RZ, 0x7610, R26 ;  /* 0x00007610ff1a7816 */ /* 0x000fc6000000001a */
[----:B--2---:R1:W-:Y:S01]  /*23240*/  STL [R1+0x4], R6 ;  /* 0x0000040601007387 */ /* 0x0043e20000100800 */
[----:B------:R-:W2:Y:S02]  /*23250*/  LDL R5, [R1+0x5ac] ;  /* 0x0005ac0001057983 */ /* 0x000ea40000100800 */
[----:B------:R-:W2:Y:S01]  /*23260*/  LDL R4, [R1+0x5b0] ;  /* 0x0005b00001047983 */ /* 0x000ea20000100800 */
[----:B-1----:R-:W2:Y:S01]  /*23270*/  LDL R6, [R1+0x5d0] ;  /* 0x0005d00001067983 */ /* 0x002ea20000100800 */
[----:B0-----:R-:W-:Y:S02]  /*23280*/  @!P0 IMAD.MOV.U32 R2, RZ, RZ, R8 ;  /* 0x000000ffff028224 */ /* 0x001fe400078e0008 */
[----:B------:R-:W-:-:S05]  /*23290*/  @!P0 IMAD.MOV.U32 R3, RZ, RZ, R9 ;  /* 0x000000ffff038224 */ /* 0x000fca00078e0009 */
[----:B------:R0:W4:Y:S01]  /*232a0*/  @!P0 LDG.E.U16 R26, [R2.64] ;  /* 0x0000000a021a8981 */ /* 0x000122000c1e1500 */
[----:B------:R-:W-:Y:S02]  /*232b0*/  PRMT R24, RZ, 0x7610, R24 ;  /* 0x00007610ff187816 */ /* 0x000fe40000000018 */
[----:B------:R-:W-:Y:S01]  /*232c0*/  PRMT R22, RZ, 0x7610, R22 ;  /* 0x00007610ff167816 */ /* 0x000fe20000000016 */
[----:B0-----:R-:W-:Y:S01]  /*232d0*/  @!P0 IMAD.MOV.U32 R3, RZ, RZ, R7 ;  /* 0x000000ffff038224 */ /* 0x001fe200078e0007 */
[----:B---3--:R-:W-:Y:S01]  /*232e0*/  STL [R1+0x10f0], R28 ;  /* 0x0010f01c01007387 */ /* 0x008fe20000100800 */
[----:B------:R-:W3:Y:S02]  /*232f0*/  LDL R9, [R1+0x58c] ;  /* 0x00058c0001097983 */ /* 0x000ee40000100800 */
[----:B------:R-:W3:Y:S02]  /*23300*/  LDL R8, [R1+0x590] ;  /* 0x0005900001087983 */ /* 0x000ee40000100800 */
[----:B--2---:R-:W-:-:S05]  /*23310*/  @!P0 IMAD.MOV.U32 R2, RZ, RZ, R6 ;  /* 0x000000ffff028224 */ /* 0x004fca00078e0006 */
[----:B------:R0:W2:Y:S02]  /*23320*/  @!P0 LDG.E.U16 R24, [R2.64] ;  /* 0x0000000a02188981 */ /* 0x0000a4000c1e1500 */
[----:B0-----:R-:W-:Y:S02]  /*23330*/  @!P0 IMAD.MOV.U32 R2, RZ, RZ, R4 ;  /* 0x000000ffff028224 */ /* 0x001fe400078e0004 */
[----:B------:R-:W-:-:S05]  /*23340*/  @!P0 IMAD.MOV.U32 R3, RZ, RZ, R5 ;  /* 0x000000ffff038224 */ /* 0x000fca00078e0005 */
[----:B------:R3:W2:Y:S04]  /*23350*/  @!P0 LDG.E.U16 R22, [R2.64] ;  /* 0x0000000a02168981 */ /* 0x0006a8000c1e1500 */
[----:B----4-:R-:W-:Y:S01]  /*23360*/  STL [R1+0x10f4], R26 ;  /* 0x0010f41a01007387 */ /* 0x010fe20000100800 */
[----:B------:R-:W4:Y:S02]  /*23370*/  LDL R11, [R1+0x56c] ;  /* 0x00056c00010b7983 */ /* 0x000f240000100800 */
[----:B------:R0:W-:Y:S02]  /*23380*/  STL [R1], R10 ;  /* 0x0000000a01007387 */ /* 0x0001e40000100800 */
[----:B0-----:R-:W4:Y:S01]  /*23390*/  LDL R10, [R1+0x570] ;  /* 0x00057000010a7983 */ /* 0x001f220000100800 */
[----:B------:R-:W-:Y:S02]  /*233a0*/  STL [R1+0xc], R15 ;  /* 0x00000c0f01007387 */ /* 0x000fe40000100800 */
[----:B------:R-:W4:Y:S02]  /*233b0*/  LDL R7, [R1+0x54c] ;  /* 0x00054c0001077983 */ /* 0x000f240000100800 */
[----:B------:R-:W4:Y:S02]  /*233c0*/  LDL R6, [R1+0x550] ;  /* 0x0005500001067983 */ /* 0x000f240000100800 */
[----:B---3--:R-:W-:-:S02]  /*233d0*/  @!P0 IMAD.MOV.U32 R2, RZ, RZ, R8 ;  /* 0x000000ffff028224 */ /* 0x008fc400078e0008 */
[----:B------:R-:W-:Y:S01]  /*233e0*/  @!P0 IMAD.MOV.U32 R3, RZ, RZ, R9 ;  /* 0x000000ffff038224 */ /* 0x000fe200078e0009 */
[----:B------:R-:W-:Y:S02]  /*233f0*/  PRMT R20, RZ, 0x7610, R20 ;  /* 0x00007610ff147816 */ /* 0x000fe40000000014 */
[----:B------:R-:W-:-:S04]  /*23400*/  PRMT R18, RZ, 0x7610, R18 ;  /* 0x00007610ff127816 */ /* 0x000fc80000000012 */
[----:B------:R4:W3:Y:S04]  /*23410*/  @!P0 LDG.E.U16 R20, [R2.64] ;  /* 0x0000000a02148981 */ /* 0x0008e8000c1e1500 */
[----:B--2---:R-:W-:Y:S01]  /*23420*/  STL [R1+0x10f8], R24 ;  /* 0x0010f81801007387 */ /* 0x004fe20000100800 */
[----:B------:R0:W-:Y:S02]  /*23430*/  STL [R1+0x8], R14 ;  /* 0x0000080e01007387 */ /* 0x0001e40000100800 */
[----:B------:R-:W2:Y:S02]  /*23440*/  LDL R5, [R1+0x52c] ;  /* 0x00052c0001057983 */ /* 0x000ea40000100800 */
[----:B------:R-:W2:Y:S01]  /*23450*/  LDL R4, [R1+0x530] ;  /* 0x0005300001047983 */ /* 0x000ea20000100800 */
[----:B------:R-:W-:Y:S01]  /*23460*/  STL [R1+0x10fc], R22 ;  /* 0x0010fc1601007387 */ /* 0x000fe20000100800 */
[----:B------:R-:W2:Y:S02]  /*23470*/  LDL R9, [R1+0x50c] ;  /* 0x00050c0001097983 */ /* 0x000ea40000100800 */
[----:B------:R-:W2:Y:S02]  /*23480*/  LDL R8, [R1+0x510] ;  /* 0x0005100001087983 */ /* 0x000ea40000100800 */
[----:B----4-:R-:W-:-:S02]  /*23490*/  @!P0 IMAD.MOV.U32 R3, RZ, RZ, R11 ;  /* 0x000000ffff038224 */ /* 0x010fc400078e000b */
[----:B------:R-:W-:-:S05]  /*234a0*/  @!P0 IMAD.MOV.U32 R2, RZ, RZ, R10 ;  /* 0x000000ffff028224 */ /* 0x000fca00078e000a */
[----:B------:R1:W4:Y:S01]  /*234b0*/  @!P0 LDG.E.U16 R18, [R2.64] ;  /* 0x0000000a02128981 */ /* 0x000322000c1e1500 */
[----:B------:R-:W-:Y:S01]  /*234c0*/  PRMT R16, RZ, 0x7610, R16 ;  /* 0x00007610ff107816 */ /* 0x000fe20000000010 */
[----:B-1----:R-:W-:Y:S02]  /*234d0*/  @!P0 IMAD.MOV.U32 R2, RZ, RZ, R6 ;  /* 0x000000ffff028224 */ /* 0x002fe400078e0006 */
[----:B------:R-:W-:-:S05]  /*234e0*/  @!P0 IMAD.MOV.U32 R3, RZ, RZ, R7 ;  /* 0x000000ffff038224 */ /* 0x000fca00078e0007 */
[----:B------:R1:W4:Y:S02]  /*234f0*/  @!P0 LDG.E.U16 R16, [R2.64] ;  /* 0x0000000a02108981 */ /* 0x000324000c1e1500 */
[----:B-1----:R-:W-:Y:S02]  /*23500*/  PRMT R2, RZ, 0x7610, R2 ;  /* 0x00007610ff027816 */ /* 0x002fe40000000002 */
[----:B------:R-:W-:Y:S01]  /*23510*/  PRMT R3, RZ, 0x7610, R3 ;  /* 0x00007610ff037816 */ /* 0x000fe20000000003 */
[----:B---3--:R-:W-:Y:S04]  /*23520*/  STL [R1+0x1100], R20 ;  /* 0x0011001401007387 */ /* 0x008fe80000100800 */
[----:B--2---:R1:W2:Y:S02]  /*23530*/  @!P0 LDG.E.U16 R2, [R4.64] ;  /* 0x0000000a04028981 */ /* 0x0042a4000c1e1500 */
[----:B-1----:R-:W-:-:S02]  /*23540*/  @!P0 IMAD.MOV.U32 R5, RZ, RZ, R9 ;  /* 0x000000ffff058224 */ /* 0x002fc400078e0009 */
[----:B------:R-:W-:-:S05]  /*23550*/  @!P0 IMAD.MOV.U32 R4, RZ, RZ, R8 ;  /* 0x000000ffff048224 */ /* 0x000fca00078e0008 */
[----:B------:R1:W3:Y:S04]  /*23560*/  @!P0 LDG.E.U16 R3, [R4.64] ;  /* 0x0000000a04038981 */ /* 0x0002e8000c1e1500 */
[----:B----4-:R-:W-:Y:S01]  /*23570*/  STL [R1+0x1104], R18 ;  /* 0x0011041201007387 */ /* 0x010fe20000100800 */
[----:B------:R-:W4:Y:S02]  /*23580*/  LDL R7, [R1+0x4ec] ;  /* 0x0004ec0001077983 */ /* 0x000f240000100800 */
[----:B------:R-:W4:Y:S01]  /*23590*/  LDL R6, [R1+0x4f0] ;  /* 0x0004f00001067983 */ /* 0x000f220000100800 */
[----:B------:R-:W-:Y:S01]  /*235a0*/  STL [R1+0x1108], R16 ;  /* 0x0011081001007387 */ /* 0x000fe20000100800 */
[----:B0-----:R-:W4:Y:S02]  /*235b0*/  LDL R14, [R1+0x4cc] ;  /* 0x0004cc00010e7983 */ /* 0x001f240000100800 */
[----:B------:R-:W4:Y:S01]  /*235c0*/  LDL R12, [R1+0x4d0] ;  /* 0x0004d000010c7983 */ /* 0x000f220000100800 */
[----:B-1----:R-:W-:Y:S01]  /*235d0*/  PRMT R4, RZ, 0x7610, R4 ;  /* 0x00007610ff047816 */ /* 0x002fe20000000004 */
[----:B--2---:R0:W-:Y:S01]  /*235e0*/  STL [R1+0x110c], R2 ;  /* 0x00110c0201007387 */ /* 0x0041e20000100800 */
[----:B------:R-:W2:Y:S02]  /*235f0*/  LDL R9, [R1+0x4ac] ;  /* 0x0004ac0001097983 */ /* 0x000ea40000100800 */
[----:B------:R-:W2:Y:S02]  /*23600*/  LDL R8, [R1+0x4b0] ;  /* 0x0004b00001087983 */ /* 0x000ea40000100800 */
[----:B------:R-:W2:Y:S01]  /*23610*/  LDL R13, [R1+0x48c] ;  /* 0x00048c00010d7983 */ /* 0x000ea20000100800 */
[----:B0-----:R-:W2:Y:S04]  /*23620*/  LDL R2, [R1+0x490] ;  /* 0x0004900001027983 */ /* 0x001ea80000100800 */
[----:B---3--:R-:W-:Y:S01]  /*23630*/  STL [R1+0x1110], R3 ;  /* 0x0011100301007387 */ /* 0x008fe20000100800 */
[----:B------:R-:W3:Y:S02]  /*23640*/  LDL R11, [R1+0x46c] ;  /* 0x00046c00010b7983 */ /* 0x000ee40000100800 */
[----:B------:R-:W3:Y:S01]  /*23650*/  LDL R10, [R1+0x470] ;  /* 0x00047000010a7983 */ /* 0x000ee20000100800 */
[----:B----4-:R0:W4:Y:S01]  /*23660*/  @!P0 LDG.E.U16 R4, [R6.64] ;  /* 0x0000000a06048981 */ /* 0x010122000c1e1500 */
[----:B------:R-:W-:Y:S01]  /*23670*/  PRMT R5, RZ, 0x7610, R5 ;  /* 0x00007610ff057816 */ /* 0x000fe20000000005 */
[----:B0-----:R-:W-:-:S02]  /*23680*/  @!P0 IMAD.MOV.U32 R7, RZ, RZ, R14 ;  /* 0x000000ffff078224 */ /* 0x001fc400078e000e */
[----:B------:R-:W-:-:S05]  /*23690*/  @!P0 IMAD.MOV.U32 R6, RZ, RZ, R12 ;  /* 0x000000ffff068224 */ /* 0x000fca00078e000c */
[----:B------:R0:W4:Y:S02]  /*236a0*/  @!P0 LDG.E.U16 R5, [R6.64] ;  /* 0x0000000a06058981 */ /* 0x000124000c1e1500 */
[----:B0-----:R-:W-:Y:S02]  /*236b0*/  PRMT R6, RZ, 0x7610, R6 ;  /* 0x00007610ff067816 */ /* 0x001fe40000000006 */
[----:B------:R-:W-:-:S04]  /*236c0*/  PRMT R7, RZ, 0x7610, R7 ;  /* 0x00007610ff077816 */ /* 0x000fc80000000007 */
[----:B--2---:R0:W2:Y:S02]  /*236d0*/  @!P0 LDG.E.U16 R6, [R8.64] ;  /* 0x0000000a08068981 */ /* 0x0040a4000c1e1500 */
[----:B0-----:R-:W-:Y:S02]  /*236e0*/  @!P0 IMAD.MOV.U32 R8, RZ, RZ, R2 ;  /* 0x000000ffff088224 */ /* 0x001fe400078e0002 */
[----:B------:R-:W-:-:S05]  /*236f0*/  @!P0 IMAD.MOV.U32 R9, RZ, RZ, R13 ;  /* 0x000000ffff098224 */ /* 0x000fca00078e000d */
[----:B------:R0:W2:Y:S02]  /*23700*/  @!P0 LDG.E.U16 R7, [R8.64] ;  /* 0x0000000a08078981 */ /* 0x0000a4000c1e1500 */
[----:B0-----:R-:W-:-:S06]  /*23710*/  PRMT R8, RZ, 0x7610, R8 ;  /* 0x00007610ff087816 */ /* 0x001fcc0000000008 */
[----:B---3--:R-:W3:Y:S04]  /*23720*/  @!P0 LDG.E.U16 R8, [R10.64] ;  /* 0x0000000a0a088981 */ /* 0x008ee8000c1e1500 */
[----:B----4-:R0:W-:Y:S01]  /*23730*/  STL [R1+0x1114], R4 ;  /* 0x0011140401007387 */ /* 0x0101e20000100800 */
[----:B------:R-:W4:Y:S03]  /*23740*/  LDL R12, [R1+0x314] ;  /* 0x00031400010c7983 */ /* 0x000f260000100800 */
[----:B0-----:R-:W4:Y:S04]  /*23750*/  LDL R4, [R1+0x318] ;  /* 0x0003180001047983 */ /* 0x001f280000100800 */
[----:B------:R-:W-:Y:S04]  /*23760*/  STL [R1+0x1118], R5 ;  /* 0x0011180501007387 */ /* 0x000fe80000100800 */
[----:B--2---:R-:W-:Y:S01]  /*23770*/  STL [R1+0x111c], R6 ;  /* 0x00111c0601007387 */ /* 0x004fe20000100800 */
[----:B------:R-:W2:Y:S02]  /*23780*/  LDL R3, [R1+0x44c] ;  /* 0x00044c0001037983 */ /* 0x000ea40000100800 */
[----:B------:R-:W2:Y:S01]  /*23790*/  LDL R2, [R1+0x450] ;  /* 0x0004500001027983 */ /* 0x000ea20000100800 */
[----:B------:R0:W-:Y:S01]  /*237a0*/  STL [R1+0x1120], R7 ;  /* 0x0011200701007387 */ /* 0x0001e20000100800 */
[----:B------:R-:W2:Y:S02]  /*237b0*/  LDL R16, [R1+0x42c] ;  /* 0x00042c0001107983 */ /* 0x000ea40000100800 */
[----:B------:R-:W2:Y:S01]  /*237c0*/  LDL R15, [R1+0x430] ;  /* 0x00043000010f7983 */ /* 0x000ea20000100800 */
[----:B---3--:R1:W-:Y:S01]  /*237d0*/  STL [R1+0x1124], R8 ;  /* 0x0011240801007387 */ /* 0x0083e20000100800 */
[----:B------:R-:W3:Y:S02]  /*237e0*/  LDL R14, [R1+0x40c] ;  /* 0x00040c00010e7983 */ /* 0x000ee40000100800 */
[----:B0-----:R-:W3:Y:S02]  /*237f0*/  LDL R7, [R1+0x3ec] ;  /* 0x0003ec0001077983 */ /* 0x001ee40000100800 */
[----:B------:R-:W3:Y:S01]  /*23800*/  LDL R6, [R1+0x3f0] ;  /* 0x0003f00001067983 */ /* 0x000ee20000100800 */
[----:B------:R-:W3:Y:S04]  /*23810*/  LDL R5, [R1+0x3cc] ;  /* 0x0003cc0001057983 */ /* 0x000ee80000100800 */
[----:B-1----:R-:W3:Y:S01]  /*23820*/  LDL R8, [R1+0x410] ;  /* 0x0004100001087983 */ /* 0x002ee20000100800 */
[----:B----4-:R-:W-:-:S03]  /*23830*/  @!P0 IMAD.MOV.U32 R10, RZ, RZ, R4 ;  /* 0x000000ffff0a8224 */ /* 0x010fc600078e0004 */
[----:B------:R-:W4:Y:S01]  /*23840*/  LDL R4, [R1+0x3d0] ;  /* 0x0003d00001047983 */ /* 0x000f220000100800 */
[----:B------:R-:W-:Y:S01]  /*23850*/  PRMT R9, RZ, 0x7610, R9 ;  /* 0x00007610ff097816 */ /* 0x000fe20000000009 */
[----:B------:R-:W-:-:S05]  /*23860*/  @!P0 IMAD.MOV.U32 R11, RZ, RZ, R12 ;  /* 0x000000ffff0b8224 */ /* 0x000fca00078e000c */
[----:B------:R0:W4:Y:S02]  /*23870*/  @!P0 LDG.E.U16 R9, [R10.64] ;  /* 0x0000000a0a098981 */ /* 0x000124000c1e1500 */
[----:B0-----:R-:W-:Y:S02]  /*23880*/  PRMT R10, RZ, 0x7610, R10 ;  /* 0x00007610ff0a7816 */ /* 0x001fe4000000000a */
[----:B------:R-:W-:Y:S02]  /*23890*/  PRMT R11, RZ, 0x7610, R11 ;  /* 0x00007610ff0b7816 */ /* 0x000fe4000000000b */
[----:B------:R-:W-:Y:S01]  /*238a0*/  PRMT R17, RZ, 0x7610, R17 ;  /* 0x00007610ff117816 */ /* 0x000fe20000000011 */
[----:B--2---:R-:W-:Y:S02]  /*238b0*/  @!P0 IMAD.MOV.U32 R13, RZ, RZ, R3 ;  /* 0x000000ffff0d8224 */ /* 0x004fe400078e0003 */
[----:B------:R-:W-:Y:S01]  /*238c0*/  @!P0 IMAD.MOV.U32 R12, RZ, RZ, R2 ;  /* 0x000000ffff0c8224 */ /* 0x000fe200078e0002 */
[----:B------:R-:W2:Y:S04]  /*238d0*/  LDL R3, [R1+0x3ac] ;  /* 0x0003ac0001037983 */ /* 0x000ea80000100800 */
[----:B------:R-:W2:Y:S04]  /*238e0*/  LDL R2, [R1+0x3b0] ;  /* 0x0003b00001027983 */ /* 0x000ea80000100800 */
[----:B------:R0:W2:Y:S02]  /*238f0*/  @!P0 LDG.E.U16 R10, [R12.64] ;  /* 0x0000000a0c0a8981 */ /* 0x0000a4000c1e1500 */
[----:B0-----:R-:W-:-:S02]  /*23900*/  @!P0 IMAD.MOV.U32 R13, RZ, RZ, R16 ;  /* 0x000000ffff0d8224 */ /* 0x001fc400078e0010 */
[----:B------:R-:W-:-:S05]  /*23910*/  @!P0 IMAD.MOV.U32 R12, RZ, RZ, R15 ;  /* 0x000000ffff0c8224 */ /* 0x000fca00078e000f */
[----:B------:R0:W2:Y:S02]  /*23920*/  @!P0 LDG.E.U16 R11, [R12.64] ;  /* 0x0000000a0c0b8981 */ /* 0x0000a4000c1e1500 */
[----:B0-----:R-:W-:Y:S01]  /*23930*/  PRMT R12, RZ, 0x7610, R12 ;  /* 0x00007610ff0c7816 */ /* 0x001fe2000000000c */
[----:B---3--:R-:W-:Y:S01]  /*23940*/  @!P0 IMAD.MOV.U32 R15, RZ, RZ, R14 ;  /* 0x000000ffff0f8224 */ /* 0x008fe200078e000e */
[----:B------:R-:W-:Y:S01]  /*23950*/  PRMT R13, RZ, 0x7610, R13 ;  /* 0x00007610ff0d7816 */ /* 0x000fe2000000000d */
[----:B------:R-:W-:-:S05]  /*23960*/  @!P0 IMAD.MOV.U32 R14, RZ, RZ, R8 ;  /* 0x000000ffff0e8224 */ /* 0x000fca00078e0008 */
[----:B------:R0:W3:Y:S02]  /*23970*/  @!P0 LDG.E.U16 R12, [R14.64] ;  /* 0x0000000a0e0c8981 */ /* 0x0000e4000c1e1500 */
[----:B0-----:R-:W-:Y:S02]  /*23980*/  @!P0 IMAD.MOV.U32 R14, RZ, RZ, R6 ;  /* 0x000000ffff0e8224 */ /* 0x001fe400078e0006 */
[----:B------:R-:W-:-:S05]  /*23990*/  @!P0 IMAD.MOV.U32 R15, RZ, RZ, R7 ;  /* 0x000000ffff0f8224 */ /* 0x000fca00078e0007 */
[----:B------:R4:W3:Y:S02]  /*239a0*/  @!P0 LDG.E.U16 R13, [R14.64] ;  /* 0x0000000a0e0d8981 */ /* 0x0008e4000c1e1500 */
[----:B----4-:R-:W-:Y:S02]  /*239b0*/  @!P0 IMAD.MOV.U32 R14, RZ, RZ, R4 ;  /* 0x000000ffff0e8224 */ /* 0x010fe400078e0004 */
[----:B------:R-:W-:-:S05]  /*239c0*/  @!P0 IMAD.MOV.U32 R15, RZ, RZ, R5 ;  /* 0x000000ffff0f8224 */ /* 0x000fca00078e0005 */
[----:B------:R-:W4:Y:S04]  /*239d0*/  @!P0 LDG.E.U16 R17, [R14.64] ;  /* 0x0000000a0e118981 */ /* 0x000f28000c1e1500 */
[----:B--2---:R-:W-:Y:S04]  /*239e0*/  STL [R1+0x1128], R10 ;  /* 0x0011280a01007387 */ /* 0x004fe80000100800 */
[----:B------:R-:W-:Y:S04]  /*239f0*/  STL [R1+0x112c], R11 ;  /* 0x00112c0b01007387 */ /* 0x000fe80000100800 */
[----:B---3--:R-:W-:Y:S04]  /*23a00*/  STL [R1+0x1130], R12 ;  /* 0x0011300c01007387 */ /* 0x008fe80000100800 */
[----:B------:R0:W-:Y:S04]  /*23a10*/  STL [R1+0x1134], R13 ;  /* 0x0011340d01007387 */ /* 0x0001e80000100800 */
[----:B----4-:R-:W-:Y:S01]  /*23a20*/  STL [R1+0x1138], R17 ;  /* 0x0011381101007387 */ /* 0x010fe20000100800 */
[----:B0-----:R-:W2:Y:S02]  /*23a30*/  LDL R13, [R1+0x38c] ;  /* 0x00038c00010d7983 */ /* 0x001ea40000100800 */
[----:B------:R-:W3:Y:S02]  /*23a40*/  LDL R12, [R1+0x390] ;  /* 0x00039000010c7983 */ /* 0x000ee40000100800 */
[----:B------:R-:W4:Y:S01]  /*23a50*/  LDL R11, [R1+0x36c] ;  /* 0x00036c00010b7983 */ /* 0x000f220000100800 */
[----:B------:R-:W4:Y:S04]  /*23a60*/  LDL R10, [R1+0x370] ;  /* 0x00037000010a7983 */ /* 0x000f280000100800 */
[----:B------:R-:W4:Y:S04]  /*23a70*/  LDL R8, [R1+0x34c] ;  /* 0x00034c0001087983 */ /* 0x000f280000100800 */
[----:B------:R-:W4:Y:S04]  /*23a80*/  LDL R7, [R1+0x350] ;  /* 0x0003500001077983 */ /* 0x000f280000100800 */
[----:B------:R-:W4:Y:S04]  /*23a90*/  LDL R6, [R1+0x32c] ;  /* 0x00032c0001067983 */ /* 0x000f280000100800 */
[----:B------:R-:W4:Y:S04]  /*23aa0*/  LDL R5, [R1+0x330] ;  /* 0x0003300001057983 */ /* 0x000f280000100800 */
[----:B------:R-:W4:Y:S01]  /*23ab0*/  LDL R4, [R1+0x310] ;  /* 0x0003100001047983 */ /* 0x000f220000100800 */
[----:B------:R-:W-:Y:S01]  /*23ac0*/  PRMT R19, RZ, 0x7610, R19 ;  /* 0x00007610ff137816 */ /* 0x000fe20000000013 */
[----:B------:R-:W-:-:S02]  /*23ad0*/  @!P0 IMAD.MOV.U32 R14, RZ, RZ, R2 ;  /* 0x000000ffff0e8224 */ /* 0x000fc400078e0002 */
[----:B------:R-:W-:Y:S01]  /*23ae0*/  @!P0 IMAD.MOV.U32 R15, RZ, RZ, R3 ;  /* 0x000000ffff0f8224 */ /* 0x000fe200078e0003 */
[----:B------:R-:W-:Y:S02]  /*23af0*/  PRMT R21, RZ, 0x7610, R21 ;  /* 0x00007610ff157816 */ /* 0x000fe40000000015 */
[----:B------:R-:W-:Y:S02]  /*23b00*/  PRMT R23, RZ, 0x7610, R23 ;  /* 0x00007610ff177816 */ /* 0x000fe40000000017 */
[----:B------:R-:W-:Y:S02]  /*23b10*/  PRMT R25, RZ, 0x7610, R25 ;  /* 0x00007610ff197816 */ /* 0x000fe40000000019 */
[----:B------:R-:W-:Y:S01]  /*23b20*/  PRMT R27, RZ, 0x7610, R27 ;  /* 0x00007610ff1b7816 */ /* 0x000fe2000000001b */
[----:B------:R2:W4:Y:S01]  /*23b30*/  @!P0 LDG.E.U16 R19, [R14.64] ;  /* 0x0000000a0e138981 */ /* 0x000522000c1e1500 */
[----:B------:R-:W-:-:S03]  /*23b40*/  PRMT R29, RZ, 0x7610, R29 ;  /* 0x00007610ff1d7816 */ /* 0x000fc6000000001d */
[----:B------:R-:W4:Y:S01]  /*23b50*/  LDL R3, [R1+0xaf0] ;  /* 0x000af00001037983 */ /* 0x000f220000100800 */
[----:B------:R-:W4:Y:S02]  /*23b60*/  LDL.LU R2, [R1+0x98] ;  /* 0x0000980001027983 */ /* 0x000f240000300800 */
[----:B------:R-:W4:Y:S02]  /*23b70*/  LDL.LU R16, [R1+0x94] ;  /* 0x0000940001107983 */ /* 0x000f240000300800 */
[----:B------:R-:W4:Y:S01]  /*23b80*/  LDL.LU R18, [R1+0x90] ;  /* 0x0000900001127983 */ /* 0x000f220000300800 */
[----:B------:R-:W4:Y:S01]  /*23b90*/  LDL.LU R20, [R1+0x8c] ;  /* 0x00008c0001147983 */ /* 0x000f220000300800 */
[----:B------:R-:W4:Y:S02]  /*23ba0*/  LDL.LU R22, [R1+0x88] ;  /* 0x0000880001167983 */ /* 0x000f240000300800 */
[----:B------:R-:W4:Y:S02]  /*23bb0*/  LDL.LU R24, [R1+0x84] ;  /* 0x0000840001187983 */ /* 0x000f240000300800 */
[----:B------:R-:W4:Y:S01]  /*23bc0*/  LDL.LU R26, [R1+0x80] ;  /* 0x00008000011a7983 */ /* 0x000f220000300800 */
[----:B------:R-:W4:Y:S01]  /*23bd0*/  LDL.LU R28, [R1+0x7c] ;  /* 0x00007c00011c7983 */ /* 0x000f220000300800 */
[----:B--2---:R-:W-:-:S02]  /*23be0*/  @!P0 IMAD.MOV.U32 R15, RZ, RZ, R13 ;  /* 0x000000ffff0f8224 */ /* 0x004fc400078e000d */
[----:B---3--:R-:W-:-:S05]  /*23bf0*/  @!P0 IMAD.MOV.U32 R14, RZ, RZ, R12 ;  /* 0x000000ffff0e8224 */ /* 0x008fca00078e000c */
[----:B------:R4:W2:Y:S02]  /*23c00*/  @!P0 LDG.E.U16 R21, [R14.64] ;  /* 0x0000000a0e158981 */ /* 0x0008a4000c1e1500 */
[----:B----4-:R-:W-:Y:S02]  /*23c10*/  @!P0 IMAD.MOV.U32 R14, RZ, RZ, R10 ;  /* 0x000000ffff0e8224 */ /* 0x010fe400078e000a */
[----:B------:R-:W-:-:S05]  /*23c20*/  @!P0 IMAD.MOV.U32 R15, RZ, RZ, R11 ;  /* 0x000000ffff0f8224 */ /* 0x000fca00078e000b */
[----:B------:R0:W3:Y:S02]  /*23c30*/  @!P0 LDG.E.U16 R23, [R14.64] ;  /* 0x0000000a0e178981 */ /* 0x0000e4000c1e1500 */
[----:B0-----:R-:W-:Y:S02]  /*23c40*/  @!P0 IMAD.MOV.U32 R14, RZ, RZ, R7 ;  /* 0x000000ffff0e8224 */ /* 0x001fe400078e0007 */
[----:B------:R-:W-:-:S05]  /*23c50*/  @!P0 IMAD.MOV.U32 R15, RZ, RZ, R8 ;  /* 0x000000ffff0f8224 */ /* 0x000fca00078e0008 */
[----:B------:R0:W4:Y:S02]  /*23c60*/  @!P0 LDG.E.U16 R25, [R14.64] ;  /* 0x0000000a0e198981 */ /* 0x000124000c1e1500 */
[----:B0-----:R-:W-:Y:S02]  /*23c70*/  @!P0 IMAD.MOV.U32 R14, RZ, RZ, R5 ;  /* 0x000000ffff0e8224 */ /* 0x001fe400078e0005 */
[----:B------:R-:W-:-:S05]  /*23c80*/  @!P0 IMAD.MOV.U32 R15, RZ, RZ, R6 ;  /* 0x000000ffff0f8224 */ /* 0x000fca00078e0006 */
[----:B------:R0:W4:Y:S02]  /*23c90*/  @!P0 LDG.E.U16 R27, [R14.64] ;  /* 0x0000000a0e1b8981 */ /* 0x000124000c1e1500 */
[----:B0-----:R-:W-:Y:S02]  /*23ca0*/  @!P0 IMAD.MOV.U32 R14, RZ, RZ, R4 ;  /* 0x000000ffff0e8224 */ /* 0x001fe400078e0004 */
[----:B------:R-:W-:-:S05]  /*23cb0*/  @!P0 IMAD.MOV.U32 R15, RZ, RZ, R0 ;  /* 0x000000ffff0f8224 */ /* 0x000fca00078e0000 */
[----:B------:R-:W4:Y:S04]  /*23cc0*/  @!P0 LDG.E.U16 R29, [R14.64] ;  /* 0x0000000a0e1d8981 */ /* 0x000f28000c1e1500 */
[----:B------:R-:W-:Y:S04]  /*23cd0*/  STL [R1+0x113c], R19 ;  /* 0x00113c1301007387 */ /* 0x000fe80000100800 */
[----:B--2---:R-:W-:Y:S04]  /*23ce0*/  STL [R1+0x1140], R21 ;  /* 0x0011401501007387 */ /* 0x004fe80000100800 */
[----:B---3--:R-:W-:Y:S04]  /*23cf0*/  STL [R1+0x1144], R23 ;  /* 0x0011441701007387 */ /* 0x008fe80000100800 */
[----:B----4-:R-:W-:Y:S04]  /*23d00*/  STL [R1+0x1148], R25 ;  /* 0x0011481901007387 */ /* 0x010fe80000100800 */
[----:B------:R-:W-:Y:S01]  /*23d10*/  STL [R1+0x114c], R27 ;  /* 0x00114c1b01007387 */ /* 0x000fe20000100800 */
[----:B------:R-:W-:Y:S03]  /*23d20*/  STL [R1+0xb30], R0 ;  /* 0x000b300001007387 */ /* 0x000fe60000100800 */
[----:B------:R0:W-:Y:S01]  /*23d30*/  STL [R1+0x1150], R29 ;  /* 0x0011501d01007387 */ /* 0x0001e20000100800 */
[----:B------:R-:W2:Y:S03]  /*23d40*/  LDL R15, [R1+0xaec] ;  /* 0x000aec00010f7983 */ /* 0x000ea60000100800 */
[----:B0-----:R-:W3:Y:S04]  /*23d50*/  LDL.LU R29, [R1+0x6c] ;  /* 0x00006c00011d7983 */ /* 0x001ee80000300800 */
[----:B---3--:R0:W-:Y:S04]  /*23d60*/  STL [R1+0x1154], R29 ;  /* 0x0011541d01007387 */ /* 0x0081e80000100800 */
[----:B0-----:R-:W3:Y:S04]  /*23d70*/  LDL.LU R29, [R1+0x70] ;  /* 0x00007000011d7983 */ /* 0x001ee80000300800 */
[----:B---3--:R0:W-:Y:S04]  /*23d80*/  STL [R1+0x1158], R29 ;  /* 0x0011581d01007387 */ /* 0x0081e80000100800 */
[----:B0-----:R-:W3:Y:S04]  /*23d90*/  LDL.LU R29, [R1+0x74] ;  /* 0x00007400011d7983 */ /* 0x001ee80000300800 */
[----:B------:R-:W-:Y:S01]  /*23da0*/  STS.U16 [R3+0xfe00], R9 ;  /* 0x00fe000903007388 */ /* 0x000fe20000000400 */
[----:B--2---:R-:W-:Y:S02]  /*23db0*/  STS.U16 [R15+0x300], R2 ;  /* 0x000300020f007388 */ /* 0x004fe40000000400 */
[----:B------:R-:W-:Y:S02]  /*23dc0*/  STS.U16 [R15+0x700], R16 ;  /* 0x000700100f007388 */ /* 0x000fe40000000400 */
[----:B------:R-:W-:Y:S01]  /*23dd0*/  STS.U16 [R15+0xb00], R18 ;  /* 0x000b00120f007388 */ /* 0x000fe20000000400 */
[----:B------:R-:W-:Y:S01]  /*23de0*/  STS.U16 [R15+0xf00], R20 ;  /* 0x000f00140f007388 */ /* 0x000fe20000000400 */
[----:B------:R-:W-:Y:S03]  /*23df0*/  STS.U16 [R15+0x1300], R22 ;  /* 0x001300160f007388 */ /* 0x000fe60000000400 */
[----:B---3--:R0:W-:Y:S04]  /*23e00*/  STL [R1+0x115c], R29 ;  /* 0x00115c1d01007387 */ /* 0x0081e80000100800 */
[----:B0-----:R-:W2:Y:S01]  /*23e10*/  LDL.LU R29, [R1+0x78] ;  /* 0x00007800011d7983 */ /* 0x001ea20000300800 */
[----:B------:R-:W3:Y:S02]  /*23e20*/  LDL.LU R27, [R1+0x68] ;  /* 0x00006800011b7983 */ /* 0x000ee40000300800 */
[----:B------:R-:W4:Y:S02]  /*23e30*/  LDL.LU R25, [R1+0x64] ;  /* 0x0000640001197983 */ /* 0x000f240000300800 */
[----:B------:R-:W3:Y:S01]  /*23e40*/  LDL.LU R23, [R1+0x60] ;  /* 0x0000600001177983 */ /* 0x000ee20000300800 */
[----:B------:R-:W3:Y:S01]  /*23e50*/  LDL.LU R21, [R1+0x5c] ;  /* 0x00005c0001157983 */ /* 0x000ee20000300800 */
[----:B------:R-:W3:Y:S02]  /*23e60*/  LDL.LU R19, [R1+0x58] ;  /* 0x0000580001137983 */ /* 0x000ee40000300800 */
[----:B------:R-:W3:Y:S02]  /*23e70*/  LDL.LU R17, [R1+0x54] ;  /* 0x0000540001117983 */ /* 0x000ee40000300800 */
        /* <DEDUP_REMOVED lines=13> */
[----:B------:R-:W3:Y:S04]  /*23f50*/  LDL.LU R20, [R1+0x1c] ;  /* 0x00001c0001147983 */ /* 0x000ee80000300800 */
[----:B------:R0:W-:Y:S01]  /*23f60*/  STS.U16 [R15+0x1700], R24 ;  /* 0x001700180f007388 */ /* 0x0001e20000000400 */
[----:B------:R-:W3:Y:S02]  /*23f70*/  LDL.LU R22, [R1+0x18] ;  /* 0x0000180001167983 */ /* 0x000ee40000300800 */
[----:B------:R1:W-:Y:S02]  /*23f80*/  STS.U16 [R15+0x1b00], R26 ;  /* 0x001b001a0f007388 */ /* 0x0003e40000000400 */
[----:B------:R1:W-:Y:S01]  /*23f90*/  STS.U16 [R15+0x1f00], R28 ;  /* 0x001f001c0f007388 */ /* 0x0003e20000000400 */
[----:B0-----:R-:W3:Y:S01]  /*23fa0*/  LDL.LU R24, [R1+0x14] ;  /* 0x0000140001187983 */ /* 0x001ee20000300800 */
[----:B-1----:R-:W3:Y:S02]  /*23fb0*/  LDL.LU R26, [R1+0x10] ;  /* 0x00001000011a7983 */ /* 0x002ee40000300800 */
[----:B------:R-:W3:Y:S02]  /*23fc0*/  LDL.LU R28, [R1+0xc] ;  /* 0x00000c00011c7983 */ /* 0x000ee40000300800 */
[----:B------:R-:W3:Y:S01]  /*23fd0*/  LDL.LU R9, [R1+0x8] ;  /* 0x0000080001097983 */ /* 0x000ee20000300800 */
[----:B------:R-:W3:Y:S01]  /*23fe0*/  LDL.LU R14, [R1+0x4] ;  /* 0x00000400010e7983 */ /* 0x000ee20000300800 */
[----:B------:R-:W3:Y:S03]  /*23ff0*/  LDL.LU R0, [R1] ;  /* 0x0000000001007983 */ /* 0x000ee60000300800 */
[----:B--2---:R0:W-:Y:S04]  /*24000*/  STS.U16 [R15+0x2300], R29 ;  /* 0x0023001d0f007388 */ /* 0x0041e80000000400 */
[----:B0-----:R-:W2:Y:S04]  /*24010*/  LDL.LU R29, [R1+0x115c] ;  /* 0x00115c00011d7983 */ /* 0x001ea80000300800 */
[----:B--2---:R0:W-:Y:S04]  /*24020*/  STS.U16 [R15+0x2700], R29 ;  /* 0x0027001d0f007388 */ /* 0x0041e80000000400 */
[----:B0-----:R-:W2:Y:S04]  /*24030*/  LDL.LU R29, [R1+0x1158] ;  /* 0x00115800011d7983 */ /* 0x001ea80000300800 */
[----:B--2---:R0:W-:Y:S04]  /*24040*/  STS.U16 [R15+0x2b00], R29 ;  /* 0x002b001d0f007388 */ /* 0x0041e80000000400 */
[----:B0-----:R-:W2:Y:S04]  /*24050*/  LDL.LU R29, [R1+0x1154] ;  /* 0x00115400011d7983 */ /* 0x001ea80000300800 */
[----:B--2---:R0:W-:Y:S01]  /*24060*/  STS.U16 [R15+0x2f00], R29 ;  /* 0x002f001d0f007388 */ /* 0x0041e20000000400 */
[----:B---3--:R1:W-:Y:S02]  /*24070*/  STS.U16 [R15+0x3300], R27 ;  /* 0x0033001b0f007388 */ /* 0x0083e40000000400 */
[----:B----4-:R2:W-:Y:S02]  /*24080*/  STS.U16 [R15+0x3700], R25 ;  /* 0x003700190f007388 */ /* 0x0105e40000000400 */
[----:B------:R3:W-:Y:S01]  /*24090*/  STS.U16 [R15+0x3b00], R23 ;  /* 0x003b00170f007388 */ /* 0x0007e20000000400 */
[----:B------:R3:W-:Y:S01]  /*240a0*/  STS.U16 [R15+0x3f00], R21 ;  /* 0x003f00150f007388 */ /* 0x0007e20000000400 */
[----:B------:R3:W-:Y:S03]  /*240b0*/  STS.U16 [R15+0x4300], R19 ;  /* 0x004300130f007388 */ /* 0x0007e60000000400 */
[----:B0-----:R-:W4:Y:S01]  /*240c0*/  LDL.LU R29, [R1+0x1150] ;  /* 0x00115000011d7983 */ /* 0x001f220000300800 */
[----:B-1----:R-:W4:Y:S02]  /*240d0*/  LDL.LU R27, [R1+0x114c] ;  /* 0x00114c00011b7983 */ /* 0x002f240000300800 */
[----:B--2---:R-:W2:Y:S02]  /*240e0*/  LDL.LU R25, [R1+0x1148] ;  /* 0x0011480001197983 */ /* 0x004ea40000300800 */
[----:B---3--:R-:W3:Y:S01]  /*240f0*/  LDL.LU R23, [R1+0x1144] ;  /* 0x0011440001177983 */ /* 0x008ee20000300800 */
[----:B------:R-:W2:Y:S01]  /*24100*/  LDL.LU R21, [R1+0x1140] ;  /* 0x0011400001157983 */ /* 0x000ea20000300800 */
[----:B------:R-:W2:Y:S03]  /*24110*/  LDL.LU R19, [R1+0x113c] ;  /* 0x00113c0001137983 */ /* 0x000ea60000300800 */
[----:B------:R0:W-:Y:S01]  /*24120*/  STS.U16 [R15+0x4700], R17 ;  /* 0x004700110f007388 */ /* 0x0001e20000000400 */
[----:B------:R1:W-:Y:S02]  /*24130*/  STS.U16 [R15+0x4b00], R13 ;  /* 0x004b000d0f007388 */ /* 0x0003e40000000400 */
[----:B------:R1:W-:Y:S02]  /*24140*/  STS.U16 [R15+0x4f00], R12 ;  /* 0x004f000c0f007388 */ /* 0x0003e40000000400 */
[----:B------:R1:W-:Y:S01]  /*24150*/  STS.U16 [R15+0x5300], R11 ;  /* 0x0053000b0f007388 */ /* 0x0003e20000000400 */
[----:B------:R1:W-:Y:S01]  /*24160*/  STS.U16 [R15+0x5700], R10 ;  /* 0x0057000a0f007388 */ /* 0x0003e20000000400 */
[----:B------:R1:W-:Y:S03]  /*24170*/  STS.U16 [R15+0x5b00], R8 ;  /* 0x005b00080f007388 */ /* 0x0003e60000000400 */
[----:B0-----:R-:W2:Y:S01]  /*24180*/  LDL.LU R17, [R1+0x1138] ;  /* 0x0011380001117983 */ /* 0x001ea20000300800 */
[----:B-1----:R-:W2:Y:S03]  /*24190*/  LDL.LU R13, [R1+0x1134] ;  /* 0x00113400010d7983 */ /* 0x002ea60000300800 */
[----:B------:R-:W2:Y:S01]  /*241a0*/  LDL.LU R12, [R1+0x1130] ;  /* 0x00113000010c7983 */ /* 0x000ea20000300800 */
[----:B------:R-:W2:Y:S03]  /*241b0*/  LDL.LU R11, [R1+0x112c] ;  /* 0x00112c00010b7983 */ /* 0x000ea60000300800 */
        /* <DEDUP_REMOVED lines=26> */
[----:B------:R0:W-:Y:S04]  /*24360*/  STS.U16 [R15+0x8f00], R28 ;  /* 0x008f001c0f007388 */ /* 0x0001e80000000400 */
[----:B0-----:R-:W2:Y:S01]  /*24370*/  LDL.LU R28, [R1+0x10f0] ;  /* 0x0010f000011c7983 */ /* 0x001ea20000300800 */
[----:B------:R-:W-:Y:S02]  /*24380*/  STS.U16 [R15+0x9300], R9 ;  /* 0x009300090f007388 */ /* 0x000fe40000000400 */
[----:B------:R-:W-:Y:S02]  /*24390*/  STS.U16 [R15+0x9700], R14 ;  /* 0x0097000e0f007388 */ /* 0x000fe40000000400 */
[----:B------:R0:W-:Y:S02]  /*243a0*/  STS.U16 [R15+0x9b00], R0 ;  /* 0x009b00000f007388 */ /* 0x0001e40000000400 */
[----:B0-----:R-:W3:Y:S04]  /*243b0*/  LDL R0, [R1+0x270] ;  /* 0x0002700001007983 */ /* 0x001ee80000100800 */
[----:B--2---:R-:W-:Y:S01]  /*243c0*/  STS.U16 [R15+0x9f00], R28 ;  /* 0x009f001c0f007388 */ /* 0x004fe20000000400 */
[----:B------:R-:W-:Y:S02]  /*243d0*/  STS.U16 [R15+0xa300], R26 ;  /* 0x00a3001a0f007388 */ /* 0x000fe40000000400 */
[----:B------:R-:W-:Y:S02]  /*243e0*/  STS.U16 [R15+0xa700], R24 ;  /* 0x00a700180f007388 */ /* 0x000fe40000000400 */
[----:B------:R0:W-:Y:S02]  /*243f0*/  STS.U16 [R15+0xab00], R22 ;  /* 0x00ab00160f007388 */ /* 0x0001e40000000400 */
[----:B0-----:R-:W2:Y:S04]  /*24400*/  LDL R22, [R1+0x274] ;  /* 0x0002740001167983 */ /* 0x001ea80000100800 */
[----:B------:R-:W-:Y:S01]  /*24410*/  STS.U16 [R15+0xaf00], R20 ;  /* 0x00af00140f007388 */ /* 0x000fe20000000400 */
[----:B------:R-:W-:Y:S02]  /*24420*/  STS.U16 [R15+0xb300], R18 ;  /* 0x00b300120f007388 */ /* 0x000fe40000000400 */
[----:B------:R-:W-:Y:S02]  /*24430*/  STS.U16 [R15+0xb700], R16 ;  /* 0x00b700100f007388 */ /* 0x000fe40000000400 */
[----:B------:R-:W-:Y:S01]  /*24440*/  STS.U16 [R15+0xbb00], R2 ;  /* 0x00bb00020f007388 */ /* 0x000fe20000000400 */
        /* <DEDUP_REMOVED lines=10> */
[----:B------:R0:W-:Y:S02]  /*244f0*/  STS.U16 [R15+0xe700], R17 ;  /* 0x00e700110f007388 */ /* 0x0001e40000000400 */
[----:B------:R1:W-:Y:S01]  /*24500*/  STS.U16 [R15+0xeb00], R19 ;  /* 0x00eb00130f007388 */ /* 0x0003e20000000400 */
[----:B0-----:R-:W2:Y:S01]  /*24510*/  LDL.LU.64 R16, [R1+0x180] ;  /* 0x0001800001107983 */ /* 0x001ea20000300a00 */
[----:B-1----:R-:W2:Y:S03]  /*24520*/  LDL.LU.64 R18, [R1+0x188] ;  /* 0x0001880001127983 */ /* 0x002ea60000300a00 */
[----:B------:R-:W-:Y:S01]  /*24530*/  STS.U16 [R15+0xef00], R21 ;  /* 0x00ef00150f007388 */ /* 0x000fe20000000400 */
[----:B---3--:R-:W-:Y:S02]  /*24540*/  STS.U16 [R15+0xf300], R23 ;  /* 0x00f300170f007388 */ /* 0x008fe40000000400 */
[----:B------:R-:W-:Y:S02]  /*24550*/  STS.U16 [R15+0xf700], R25 ;  /* 0x00f700190f007388 */ /* 0x000fe40000000400 */
[----:B----4-:R-:W-:Y:S01]  /*24560*/  STS.U16 [R15+0xfb00], R27 ;  /* 0x00fb001b0f007388 */ /* 0x010fe20000000400 */
[----:B------:R-:W-:Y:S01]  /*24570*/  STS.U16 [R15+0xff00], R29 ;  /* 0x00ff001d0f007388 */ /* 0x000fe20000000400 */
[----:B------:R-:W-:Y:S06]  /*24580*/  BAR.SYNC.DEFER_BLOCKING 0x0 ;  /* 0x0000000000007b1d */ /* 0x000fec0000010000 */
[----:B------:R-:W0:Y:S04]  /*24590*/  LDSM.16.M88.4 R8, [R0] ;  /* 0x000000000008783b */ /* 0x000e280000000200 */
[----:B------:R-:W1:Y:S04]  /*245a0*/  LDSM.16.M88.4 R12, [R0+0x1000] ;  /* 0x00100000000c783b */ /* 0x000e680000000200 */
[----:B------:R-:W3:Y:S04]  /*245b0*/  LDSM.16.M88.4 R24, [R0+0x2000] ;  /* 0x002000000018783b */ /* 0x000ee80000000200 */
[----:B0-----:R-:W-:Y:S01]  /*245c0*/  STL [R1+0x108c], R10 ;  /* 0x00108c0a01007387 */ /* 0x001fe20000100800 */
[----:B------:R-:W-:Y:S02]  /*245d0*/  STL [R1+0x1088], R11 ;  /* 0x0010880b01007387 */ /* 0x000fe40000100800 */
[----:B-1----:R-:W-:Y:S02]  /*245e0*/  STL [R1+0x10a4], R14 ;  /* 0x0010a40e01007387 */ /* 0x002fe40000100800 */
[----:B------:R-:W-:Y:S01]  /*245f0*/  STL [R1+0x10a0], R15 ;  /* 0x0010a00f01007387 */ /* 0x000fe20000100800 */
[----:B---3--:R-:W-:Y:S01]  /*24600*/  STL.64 [R1+0x28], R26 ;  /* 0x0000281a01007387 */ /* 0x008fe20000100a00 */
[----:B------:R-:W-:-:S02]  /*24610*/  IMAD.MOV.U32 R21, RZ, RZ, R24 ;  /* 0x000000ffff157224 */ /* 0x000fc400078e0018 */
[----:B------:R-:W-:Y:S01]  /*24620*/  IMAD.MOV.U32 R20, RZ, RZ, R25 ;  /* 0x000000ffff147224 */ /* 0x000fe200078e0019 */
[----:B--2---:R-:W0:Y:S02]  /*24630*/  LDSM.16.MT88.4 R4, [R22+0x10000] ;  /* 0x010000001604783b */ /* 0x004e240000004200 */
[----:B0-----:R-:W-:Y:S02]  /*24640*/  HMMA.16816.F32.BF16 R16, R4, R8, R16 ;  /* 0x000000080410723c */ /* 0x001fe40000041810 */
[----:B------:R-:W-:Y:S01]  /*24650*/  STL.64 [R1+0x10e8], R6 ;  /* 0x0010e80601007387 */ /* 0x000fe20000100a00 */
[----:B------:R-:W-:Y:S11]  /*24660*/  STL.64 [R1+0x10e0], R4 ;  /* 0x0010e00401007387 */ /* 0x000ff60000100a00 */
[----:B------:R-:W-:Y:S09]  /*24670*/  @!UPT UIADD3 URZ, URZ, URZ, URZ ;  /* 0x0000003f3f3ff290 */ /* 0x000ff2000fffe03f */
[----:B------:R0:W-:Y:S02]  /*24680*/  STL.64 [R1+0x1038], R18 ;  /* 0x0010381201007387 */ /* 0x0001e40000100a00 */
[----:B0-----:R-:W-:-:S05]  /*24690*/  IMAD.MOV.U32 R19, RZ, RZ, R0 ;  /* 0x000000ffff137224 */ /* 0x001fca00078e0000 */
[----:B------:R-:W0:Y:S04]  /*246a0*/  LDSM.16.M88.4 R8, [R19+0x3000] ;  /* 0x003000001308783b */ /* 0x000e280000000200 */
[----:B------:R-:W1:Y:S04]  /*246b0*/  LDSM.16.M88.4 R24, [R19+0x4000] ;  /* 0x004000001318783b */ /* 0x000e680000000200 */
[----:B------:R-:W-:Y:S01]  /*246c0*/  STL.64 [R1+0x1030], R16 ;  /* 0x0010301001007387 */ /* 0x000fe20000100a00 */
[----:B0-----:R-:W-:-:S03]  /*246d0*/  IMAD.MOV.U32 R4, RZ, RZ, R8 ;  /* 0x000000ffff047224 */ /* 0x001fc600078e0008 */
[----:B------:R-:W-:Y:S01]  /*246e0*/  STL.64 [R1+0x188], R10 ;  /* 0x0001880a01007387 */ /* 0x000fe20000100a00 */
[----:B------:R-:W-:Y:S02]  /*246f0*/  IMAD.MOV.U32 R23, RZ, RZ, R9 ;  /* 0x000000ffff177224 */ /* 0x000fe400078e0009 */
[----:B-1----:R-:W-:Y:S02]  /*24700*/  IMAD.MOV.U32 R9, RZ, RZ, R24 ;  /* 0x000000ffff097224 */ /* 0x002fe400078e0018 */
[----:B------:R-:W-:Y:S02]  /*24710*/  STL.64 [R1+0x178], R26 ;  /* 0x0001781a01007387 */ /* 0x000fe40000100a00 */
[----:B------:R-:W-:Y:S02]  /*24720*/  IMAD.MOV.U32 R8, RZ, RZ, R25 ;  /* 0x000000ffff087224 */ /* 0x000fe400078e0019 */
[----:B------:R-:W0:Y:S02]  /*24730*/  LDSM.16.M88.4 R24, [R19+0x5000] ;  /* 0x005000001318783b */ /* 0x000e240000000200 */
[----:B0-----:R-:W-:-:S02]  /*24740*/  IMAD.MOV.U32 R3, RZ, RZ, R24 ;  /* 0x000000ffff037224 */ /* 0x001fc400078e0018 */
[----:B------:R-:W-:Y:S01]  /*24750*/  STL.64 [R1+0x168], R26 ;  /* 0x0001681a01007387 */ /* 0x000fe20000100a00 */
[----:B------:R-:W-:Y:S02]  /*24760*/  IMAD.MOV.U32 R2, RZ, RZ, R25 ;  /* 0x000000ffff027224 */ /* 0x000fe400078e0019 */
[----:B------:R-:W0:Y:S02]  /*24770*/  LDSM.16.M88.4 R24, [R19+0x6000] ;  /* 0x006000001318783b */ /* 0x000e240000000200 */
[----:B0-----:R-:W-:Y:S02]  /*24780*/  STL [R1+0x150], R24 ;  /* 0x0001501801007387 */ /* 0x001fe40000100800 */
[----:B------:R-:W-:Y:S02]  /*24790*/  STL.64 [R1+0x158], R26 ;  /* 0x0001581a01007387 */ /* 0x000fe40000100a00 */
[----:B------:R-:W-:Y:S02]  /*247a0*/  IMAD.MOV.U32 R0, RZ, RZ, R25 ;  /* 0x000000ffff007224 */ /* 0x000fe400078e0019 */
[----:B------:R-:W0:Y:S04]  /*247b0*/  LDSM.16.M88.4 R24, [R19+0x7000] ;  /* 0x007000001318783b */ /* 0x000e280000000200 */
[----:B------:R-:W-:Y:S01]  /*247c0*/  STL [R1+0x10b8], R0 ;  /* 0x0010b80001007387 */ /* 0x000fe20000100800 */
[----:B0-----:R-:W-:-:S03]  /*247d0*/  IMAD.MOV.U32 R29, RZ, RZ, R24 ;  /* 0x000000ffff1d7224 */ /* 0x001fc600078e0018 */
[----:B------:R-:W-:Y:S01]  /*247e0*/  STL.64 [R1+0x148], R26 ;  /* 0x0001481a01007387 */ /* 0x000fe20000100a00 */
[----:B------:R-:W-:Y:S02]  /*247f0*/  IMAD.MOV.U32 R28, RZ, RZ, R25 ;  /* 0x000000ffff1c7224 */ /* 0x000fe400078e0019 */
[----:B------:R-:W0:Y:S02]  /*24800*/  LDSM.16.M88.4 R24, [R19+0x8000] ;  /* 0x008000001318783b */ /* 0x000e240000000200 */
[----:B0-----:R-:W-:Y:S02]  /*24810*/  STL [R1+0x130], R24 ;  /* 0x0001301801007387 */ /* 0x001fe40000100800 */
[----:B------:R-:W-:Y:S02]  /*24820*/  STL.64 [R1+0x138], R26 ;  /* 0x0001381a01007387 */ /* 0x000fe40000100a00 */
[----:B------:R-:W-:Y:S02]  /*24830*/  IMAD.MOV.U32 R0, RZ, RZ, R25 ;  /* 0x000000ffff007224 */ /* 0x000fe400078e0019 */
[----:B------:R-:W0:Y:S04]  /*24840*/  LDSM.16.M88.4 R24, [R19+0x9000] ;  /* 0x009000001318783b */ /* 0x000e280000000200 */
[----:B0-----:R-:W-:Y:S01]  /*24850*/  STL.64 [R1+0x120], R24 ;  /* 0x0001201801007387 */ /* 0x001fe20000100a00 */
[----:B------:R-:W-:Y:S02]  /*24860*/  STL.64 [R1+0x128], R26 ;  /* 0x0001281a01007387 */ /* 0x000fe40000100a00 */
[----:B------:R-:W0:Y:S04]  /*24870*/  LDSM.16.M88.4 R24, [R19+0xa000] ;  /* 0x00a000001318783b */ /* 0x000e280000000200 */
[----:B0-----:R-:W-:Y:S01]  /*24880*/  IMAD.MOV.U32 R14, RZ, RZ, R24 ;  /* 0x000000ffff0e7224 */ /* 0x001fe200078e0018 */
[----:B------:R-:W-:Y:S01]  /*24890*/  STL.64 [R1+0x118], R26 ;  /* 0x0001181a01007387 */ /* 0x000fe20000100a00 */
[----:B------:R-:W-:-:S02]  /*248a0*/  IMAD.MOV.U32 R15, RZ, RZ, R25 ;  /* 0x000000ffff0f7224 */ /* 0x000fc400078e0019 */
[----:B------:R-:W0:Y:S02]  /*248b0*/  LDSM.16.M88.4 R24, [R19+0xb000] ;  /* 0x00b000001318783b */ /* 0x000e240000000200 */
[----:B0-----:R-:W-:Y:S02]  /*248c0*/  STL.64 [R1+0x100], R24 ;  /* 0x0001001801007387 */ /* 0x001fe40000100a00 */
[----:B------:R-:W-:Y:S02]  /*248d0*/  STL.64 [R1+0x108], R26 ;  /* 0x0001081a01007387 */ /* 0x000fe40000100a00 */
[----:B------:R-:W0:Y:S02]  /*248e0*/  LDSM.16.M88.4 R24, [R19+0xc000] ;  /* 0x00c000001318783b */ /* 0x000e240000000200 */
[----:B0-----:R-:W-:Y:S02]  /*248f0*/  STL.64 [R1+0xf0], R24 ;  /* 0x0000f01801007387 */ /* 0x001fe40000100a00 */
[----:B------:R-:W-:Y:S02]  /*24900*/  STL.64 [R1+0xf8], R26 ;  /* 0x0000f81a01007387 */ /* 0x000fe40000100a00 */
[----:B------:R-:W0:Y:S04]  /*24910*/  LDSM.16.M88.4 R24, [R19+0xd000] ;  /* 0x00d000001318783b */ /* 0x000e280000000200 */
[----:B0-----:R-:W-:-:S02]  /*24920*/  IMAD.MOV.U32 R10, RZ, RZ, R24 ;  /* 0x000000ffff0a7224 */ /* 0x001fc400078e0018 */
[----:B------:R-:W-:Y:S01]  /*24930*/  IMAD.MOV.U32 R11, RZ, RZ, R25 ;  /* 0x000000ffff0b7224 */ /* 0x000fe200078e0019 */
[----:B------:R0:W-:Y:S01]  /*24940*/  STL.64 [R1+0xe8], R26 ;  /* 0x0000e81a01007387 */ /* 0x0001e20000100a00 */
[----:B------:R-:W2:Y:S03]  /*24950*/  LDL.LU.64 R24, [R1+0x2a0] ;  /* 0x0002a00001187983 */ /* 0x000ea60000300a00 */
[----:B0-----:R-:W2:Y:S01]  /*24960*/  LDL.LU.64 R26, [R1+0x2a8] ;  /* 0x0002a800011a7983 */ /* 0x001ea20000300a00 */
[----:B------:R0:W-:Y:S02]  /*24970*/  STL.64 [R1+0x10c0], R10 ;  /* 0x0010c00a01007387 */ /* 0x0001e40000100a00 */
[----:B0-----:R-:W-:Y:S02]  /*24980*/  IMAD.MOV.U32 R11, RZ, RZ, R4 ;  /* 0x000000ffff0b7224 */ /* 0x001fe400078e0004 */
[----:B------:R-:W0:Y:S02]  /*24990*/  LDSM.16.M88.4 R4, [R19+0xe000] ;  /* 0x00e000001304783b */ /* 0x000e240000000200 */
[----:B------:R-:W1:Y:S02]  /*249a0*/  LDSM.16.M88.4 R16, [R19+0xf000] ;  /* 0x00f000001310783b */ /* 0x000e640000000200 */
[----:B0-----:R-:W-:Y:S02]  /*249b0*/  STL.64 [R1+0x1a0], R4 ;  /* 0x0001a00401007387 */ /* 0x001fe40000100a00 */
[----:B------:R0:W-:Y:S02]  /*249c0*/  STL.64 [R1+0x1a8], R6 ;  /* 0x0001a80601007387 */ /* 0x0001e40000100a00 */
[----:B0-----:R-:W2:Y:S01]  /*249d0*/  LDL.LU.64 R6, [R1+0x10e8] ;  /* 0x0010e80001067983 */ /* 0x001ea20000300a00 */
[----:B------:R-:W2:Y:S02]  /*249e0*/  LDL.LU.64 R4, [R1+0x10e0] ;  /* 0x0010e00001047983 */ /* 0x000ea40000300a00 */
[----:B-1----:R0:W-:Y:S02]  /*249f0*/  STL.64 [R1+0x10d0], R18 ;  /* 0x0010d01201007387 */ /* 0x0021e40000100a00 */
[----:B------:R1:W-:Y:S02]  /*24a00*/  STL.64 [R1+0x10c8], R16 ;  /* 0x0010c81001007387 */ /* 0x0003e40000100a00 */
[----:B0-----:R-:W-:-:S02]  /*24a10*/  IMAD.MOV.U32 R19, RZ, RZ, R23 ;  /* 0x000000ffff137224 */ /* 0x001fc400078e0017 */
[----:B-1----:R-:W-:Y:S02]  /*24a20*/  IMAD.MOV.U32 R16, RZ, RZ, R21 ;  /* 0x000000ffff107224 */ /* 0x002fe400078e0015 */
[----:B------:R-:W-:Y:S02]  /*24a30*/  IMAD.MOV.U32 R17, RZ, RZ, R20 ;  /* 0x000000ffff117224 */ /* 0x000fe400078e0014 */
[----:B------:R-:W0:Y:S04]  /*24a40*/  LDSM.16.MT88.4 R20, [R22+0x10200] ;  /* 0x010200001614783b */ /* 0x000e280000004200 */
[----:B0-----:R-:W-:Y:S01]  /*24a50*/  STL.64 [R1+0x1048], R22 ;  /* 0x0010481601007387 */ /* 0x001fe20000100a00 */
[----:B------:R0:W-:Y:S02]  /*24a60*/  STL.64 [R1+0x1040], R20 ;  /* 0x0010401401007387 */ /* 0x0001e40000100a00 */
[----:B0-----:R-:W-:-:S02]  /*24a70*/  IMAD.MOV.U32 R20, RZ, RZ, R9 ;  /* 0x000000ffff147224 */ /* 0x001fc400078e0009 */
[----:B------:R-:W-:-:S05]  /*24a80*/  IMAD.MOV.U32 R21, RZ, RZ, R8 ;  /* 0x000000ffff157224 */ /* 0x000fca00078e0008 */
[----:B------:R0:W-:Y:S04]  /*24a90*/  STL.64 [R1+0x10d8], R20 ;  /* 0x0010d81401007387 */ /* 0x0001e80000100a00 */
[----:B0-----:R-:W3:Y:S01]  /*24aa0*/  LDL.LU.64 R20, [R1+0x290] ;  /* 0x0002900001147983 */ /* 0x001ee20000300a00 */
[----:B------:R-:W3:Y:S02]  /*24ab0*/  LDL.LU.64 R22, [R1+0x298] ;  /* 0x0002980001167983 */ /* 0x000ee40000300a00 */
[----:B------:R-:W-:Y:S02]  /*24ac0*/  IMAD.MOV.U32 R18, RZ, RZ, R11 ;  /* 0x000000ffff127224 */ /* 0x000fe400078e000b */
[----:B------:R-:W4:Y:S01]  /*24ad0*/  LDL.LU.64 R8, [R1+0x280] ;  /* 0x0002800001087983 */ /* 0x000f220000300a00 */
[----:B------:R-:W4:Y:S01]  /*24ae0*/  LDL.LU.64 R10, [R1+0x288] ;  /* 0x00028800010a7983 */ /* 0x000f220000300a00 */
[C---:B--2---:R-:W-:Y:S11]  /*24af0*/  HMMA.16816.F32.BF16 R24, R4.reuse, R12, R24 ;  /* 0x0000000c0418723c */ /* 0x044ff60000041818 */
[----:B------:R-:W-:Y:S11]  /*24b00*/  @!UPT UIADD3 URZ, URZ, URZ, URZ ;  /* 0x0000003f3f3ff290 */ /* 0x000ff6000fffe03f */
[----:B------:R-:W-:Y:S01]  /*24b10*/  @!UPT UIADD3 URZ, URZ, URZ, URZ ;  /* 0x0000003f3f3ff290 */ /* 0x000fe2000fffe03f */
[----:B------:R-:W-:Y:S01]  /*24b20*/  STL.64 [R1+0x1058], R26 ;  /* 0x0010581a01007387 */ /* 0x000fe20000100a00 */
[----:B------:R0:W-:Y:S02]  /*24b30*/  STL.64 [R1+0x1050], R24 ;  /* 0x0010501801007387 */ /* 0x0001e40000100a00 */
[----:B0-----:R-:W-:Y:S02]  /*24b40*/  IMAD.MOV.U32 R24, RZ, RZ, R18 ;  /* 0x000000ffff187224 */ /* 0x001fe400078e0012 */
[----:B------:R-:W-:Y:S02]  /*24b50*/  IMAD.MOV.U32 R25, RZ, RZ, R19 ;  /* 0x000000ffff197224 */ /* 0x000fe400078e0013 */
[C---:B---3--:R-:W-:Y:S01]  /*24b60*/  HMMA.16816.F32.BF16 R16, R4.reuse, R16, R20 ;  /* 0x000000100410723c */ /* 0x048fe20000041814 */
[----:B------:R-:W2:Y:S11]  /*24b70*/  LDL.LU.64 R20, [R1+0x10d8] ;  /* 0x0010d80001147983 */ /* 0x000eb60000300a00 */
[----:B------:R-:W-:Y:S11]  /*24b80*/  @!UPT UIADD3 URZ, URZ, URZ, URZ ;  /* 0x0000003f3f3ff290 */ /* 0x000ff6000fffe03f */
[----:B------:R0:W-:Y:S01]  /*24b90*/  STL.64 [R1+0x18], R18 ;  /* 0x0000181201007387 */ /* 0x0001e20000100a00 */
[----:B------:R-:W-:Y:S02]  /*24ba0*/  IMAD.MOV.U32 R12, RZ, RZ, R16 ;  /* 0x000000ffff0c7224 */ /* 0x000fe400078e0010 */
[----:B------:R-:W-:Y:S01]  /*24bb0*/  IMAD.MOV.U32 R13, RZ, RZ, R17 ;  /* 0x000000ffff0d7224 */ /* 0x000fe200078e0011 */
[----:B0-----:R-:W3:Y:S01]  /*24bc0*/  LDL.LU.64 R18, [R1+0x10d0] ;  /* 0x0010d00001127983 */ /* 0x001ee20000300a00 */
[----:B------:R-:W2:Y:S01]  /*24bd0*/  LDL.LU.64 R16, [R1+0x10c8] ;  /* 0x0010c80001107983 */ /* 0x000ea20000300a00 */
[----:B----4-:R-:W-:Y:S02]  /*24be0*/  HMMA.16816.F32.BF16 R24, R4, R24, R8 ;  /* 0x000000180418723c */ /* 0x010fe40000041808 */
[----:B---3--:R-:W-:Y:S01]  /*24bf0*/  STL.64 [R1+0x1c8], R18 ;  /* 0x0001c81201007387 */ /* 0x008fe20000100a00 */
[----:B--2---:R-:W-:Y:S02]  /*24c00*/  STL.64 [R1+0x1060], R16 ;  /* 0x0010601001007387 */ /* 0x004fe40000100a00 */
[----:B------:R-:W-:Y:S02]  /*24c10*/  STL [R1+0xfac], R13 ;  /* 0x000fac0d01007387 */ /* 0x000fe40000100800 */
[----:B------:R0:W-:Y:S01]  /*24c20*/  STL [R1+0xfa8], R12 ;  /* 0x000fa80c01007387 */ /* 0x0001e20000100800 */
[----:B------:R1:W-:Y:S04]  /*24c30*/  STL.64 [R1+0x10a8], R14 ;  /* 0x0010a80e01007387 */ /* 0x0003e80000100a00 */
[----:B0-----:R-:W2:Y:S01]  /*24c40*/  LDL.LU.64 R12, [R1+0x260] ;  /* 0x00026000010c7983 */ /* 0x001ea20000300a00 */
[----:B-1----:R-:W2:Y:S11]  /*24c50*/  LDL.LU.64 R14, [R1+0x268] ;  /* 0x00026800010e7983 */ /* 0x002eb60000300a00 */
[----:B------:R-:W-:-:S02]  /*24c60*/  IMAD.MOV.U32 R9, RZ, RZ, R24 ;  /* 0x000000ffff097224 */ /* 0x000fc400078e0018 */
[----:B------:R-:W-:Y:S02]  /*24c70*/  IMAD.MOV.U32 R8, RZ, RZ, R25 ;  /* 0x000000ffff087224 */ /* 0x000fe400078e0019 */
[----:B------:R-:W-:Y:S02]  /*24c80*/  IMAD.MOV.U32 R24, RZ, RZ, R29 ;  /* 0x000000ffff187224 */ /* 0x000fe400078e001d */
[----:B------:R-:W-:Y:S01]  /*24c90*/  IMAD.MOV.U32 R25, RZ, RZ, R28 ;  /* 0x000000ffff197224 */ /* 0x000fe200078e001c */
[----:B------:R-:W3:Y:S01]  /*24ca0*/  LDL.LU.64 R10, [R1+0x10c0] ;  /* 0x0010c000010a7983 */ /* 0x000ee20000300a00 */
[----:B------:R-:W-:Y:S02]  /*24cb0*/  IMAD.MOV.U32 R16, RZ, RZ, R3 ;  /* 0x000000ffff107224 */ /* 0x000fe400078e0003 */
[----:B------:R-:W-:Y:S02]  /*24cc0*/  IMAD.MOV.U32 R17, RZ, RZ, R2 ;  /* 0x000000ffff117224 */ /* 0x000fe400078e0002 */
[----:B------:R-:W-:Y:S01]  /*24cd0*/  IMAD.MOV.U32 R3, RZ, RZ, R26 ;  /* 0x000000ffff037224 */ /* 0x000fe200078e001a */
[----:B------:R0:W-:Y:S01]  /*24ce0*/  STL.64 [R1+0x10b0], R24 ;  /* 0x0010b01801007387 */ /* 0x0001e20000100a00 */
[----:B------:R-:W-:-:S03]  /*24cf0*/  IMAD.MOV.U32 R2, RZ, RZ, R27 ;  /* 0x000000ffff027224 */ /* 0x000fc600078e001b */
[----:B0-----:R-:W4:Y:S01]  /*24d00*/  LDL.LU.64 R24, [R1+0x250] ;  /* 0x0002500001187983 */ /* 0x001f220000300a00 */
[----:B------:R-:W4:Y:S02]  /*24d10*/  LDL.LU.64 R26, [R1+0x258] ;  /* 0x00025800011a7983 */ /* 0x000f240000300a00 */
[----:B------:R-:W-:Y:S02]  /*24d20*/  STL [R1+0xf94], R2 ;  /* 0x000f940201007387 */ /* 0x000fe40000100800 */
[----:B------:R-:W-:Y:S01]  /*24d30*/  STL [R1+0xf90], R3 ;  /* 0x000f900301007387 */ /* 0x000fe20000100800 */
[----:B------:R-:W-:Y:S01]  /*24d40*/  STL [R1+0xf8c], R8 ;  /* 0x000f8c0801007387 */ /* 0x000fe20000100800 */
[----:B------:R0:W-:Y:S01]  /*24d50*/  STL [R1+0xf88], R9 ;  /* 0x000f880901007387 */ /* 0x0001e20000100800 */
[C---:B--2---:R-:W-:Y:S11]  /*24d60*/  HMMA.16816.F32.BF16 R12, R4.reuse, R20, R12 ;  /* 0x00000014040c723c */ /* 0x044ff6000004180c */
[----:B------:R-:W-:Y:S11]  /*24d70*/  @!UPT UIADD3 URZ, URZ, URZ, URZ ;  /* 0x0000003f3f3ff290 */ /* 0x000ff6000fffe03f */
[----:B------:R-:W-:Y:S01]  /*24d80*/  @!UPT UIADD3 URZ, URZ, URZ, URZ ;  /* 0x0000003f3f3ff290 */ /* 0x000fe2000fffe03f */
[----:B------:R-:W-:Y:S01]  /*24d90*/  STL.64 [R1+0xc0], R12 ;  /* 0x0000c00c01007387 */ /* 0x000fe20000100a00 */
[----:B------:R-:W2:Y:S02]  /*24da0*/  LDL.LU R20, [R1+0x120] ;  /* 0x0001200001147983 */ /* 0x000ea40000300800 */
[----:B------:R-:W2:Y:S01]  /*24db0*/  LDL.LU R21, [R1+0x124] ;  /* 0x0001240001157983 */ /* 0x000ea20000300800 */
[----:B----4-:R-:W-:Y:S01]  /*24dc0*/  HMMA.16816.F32.BF16 R16, R4, R16, R24 ;  /* 0x000000100410723c */ /* 0x010fe20000041818 */
[----:B------:R-:W-:Y:S02]  /*24dd0*/  IMAD.MOV.U32 R28, RZ, RZ, R15 ;  /* 0x000000ffff1c7224 */ /* 0x000fe400078e000f */
[----:B------:R-:W-:Y:S11]  /*24de0*/  IMAD.MOV.U32 R29, RZ, RZ, R14 ;  /* 0x000000ffff1d7224 */ /* 0x000ff600078e000e */
[----:B------:R-:W-:Y:S10]  /*24df0*/  @!UPT UIADD3 URZ, URZ, URZ, URZ ;  /* 0x0000003f3f3ff290 */ /* 0x000ff4000fffe03f */
[----:B0-----:R-:W-:Y:S02]  /*24e00*/  IMAD.MOV.U32 R9, RZ, RZ, R19 ;  /* 0x000000ffff097224 */ /* 0x001fe400078e0013 */
[----:B------:R-:W-:Y:S02]  /*24e10*/  IMAD.MOV.U32 R8, RZ, RZ, R18 ;  /* 0x000000ffff087224 */ /* 0x000fe400078e0012 */
[----:B------:R-:W-:Y:S02]  /*24e20*/  IMAD.MOV.U32 R2, RZ, RZ, R16 ;  /* 0x000000ffff027224 */ /* 0x000fe400078e0010 */
[----:B------:R-:W-:Y:S01]  /*24e30*/  IMAD.MOV.U32 R3, RZ, RZ, R17 ;  /* 0x000000ffff037224 */ /* 0x000fe200078e0011 */
[----:B--2---:R0:W-:Y:S04]  /*24e40*/  STL.64 [R1+0x1090], R20 ;  /* 0x0010901401007387 */ /* 0x0041e80000100a00 */
[----:B0-----:R-:W2:Y:S01]  /*24e50*/  LDL.LU R20, [R1+0x130] ;  /* 0x0001300001147983 */ /* 0x001ea20000300800 */
[----:B------:R-:W-:-:S02]  /*24e60*/  IMAD.MOV.U32 R21, RZ, RZ, R0 ;  /* 0x000000ffff157224 */ /* 0x000fc400078e0000 */
[----:B------:R-:W4:Y:S02]  /*24e70*/  LDL.LU R0, [R1+0x10b8] ;  /* 0x0010b80001007983 */ /* 0x000f240000300800 */
[----:B------:R-:W2:Y:S01]  /*24e80*/  LDL.LU.64 R12, [R1+0x240] ;  /* 0x00024000010c7983 */ /* 0x000ea20000300a00 */
[----:B------:R-:W2:Y:S01]  /*24e90*/  LDL.LU.64 R14, [R1+0x248] ;  /* 0x00024800010e7983 */ /* 0x000ea20000300a00 */
[----:B------:R-:W-:Y:S02]  /*24ea0*/  STL [R1+0xf9c], R28 ;  /* 0x000f9c1c01007387 */ /* 0x000fe40000100800 */
[----:B------:R-:W-:Y:S02]  /*24eb0*/  STL [R1+0xf98], R29 ;  /* 0x000f981d01007387 */ /* 0x000fe40000100800 */
[----:B------:R-:W2:Y:S01]  /*24ec0*/  LDL.LU.64 R24, [R1+0x10b0] ;  /* 0x0010b00001187983 */ /* 0x000ea20000300a00 */
[----:B------:R-:W2:Y:S01]  /*24ed0*/  LDL.LU.64 R16, [R1+0x230] ;  /* 0x0002300001107983 */ /* 0x000ea20000300a00 */
[----:B------:R-:W2:Y:S02]  /*24ee0*/  LDL.LU.64 R18, [R1+0x238] ;  /* 0x0002380001127983 */ /* 0x000ea40000300a00 */
[----:B------:R-:W-:Y:S02]  /*24ef0*/  STL [R1+0xfb4], R9 ;  /* 0x000fb40901007387 */ /* 0x000fe40000100800 */
[----:B------:R0:W-:Y:S01]  /*24f00*/  STL [R1+0xfb0], R8 ;  /* 0x000fb00801007387 */ /* 0x0001e20000100800 */
[----:B---3--:R2:W-:Y:S04]  /*24f10*/  STL.64 [R1+0x1098], R10 ;  /* 0x0010980a01007387 */ /* 0x0085e80000100a00 */
[----:B0-----:R-:W2:Y:S01]  /*24f20*/  LDL.LU R8, [R1+0x150] ;  /* 0x0001500001087983 */ /* 0x001ea20000300800 */
[----:B------:R-:W-:Y:S02]  /*24f30*/  STL [R1+0xfa4], R3 ;  /* 0x000fa40301007387 */ /* 0x000fe40000100800 */
[----:B------:R-:W-:Y:S02]  /*24f40*/  STL [R1+0xfa0], R2 ;  /* 0x000fa00201007387 */ /* 0x000fe40000100800 */
[----:B----4-:R-:W-:-:S07]  /*24f50*/  IMAD.MOV.U32 R9, RZ, RZ, R0 ;  /* 0x000000ffff097224 */ /* 0x010fce00078e0000 */
[C---:B--2---:R-:W-:Y:S01]  /*24f60*/  HMMA.16816.F32.BF16 R8, R4.reuse, R8, R12 ;  /* 0x000000080408723c */ /* 0x044fe2000004180c */
[----:B------:R-:W2:Y:S11]  /*24f70*/  LDL.LU.64 R14, [R1+0x10a8] ;  /* 0x0010a800010e7983 */ /* 0x000eb60000300a00 */
[----:B------:R-:W-:Y:S11]  /*24f80*/  @!UPT UIADD3 URZ, URZ, URZ, URZ ;  /* 0x0000003f3f3ff290 */ /* 0x000ff6000fffe03f */
[----:B------:R0:W-:Y:S01]  /*24f90*/  STL.64 [R1+0xa0], R8 ;  /* 0x0000a00801007387 */ /* 0x0001e20000100a00 */
[----:B------:R-:W-:Y:S02]  /*24fa0*/  IMAD.MOV.U32 R28, RZ, RZ, R10 ;  /* 0x000000ffff1c7224 */ /* 0x000fe400078e000a */
[----:B------:R-:W-:Y:S01]  /*24fb0*/  IMAD.MOV.U32 R29, RZ, RZ, R11 ;  /* 0x000000ffff1d7224 */ /* 0x000fe200078e000b */
[----:B0-----:R-:W3:Y:S01]  /*24fc0*/  LDL.LU.64 R8, [R1+0x220] ;  /* 0x0002200001087983 */ /* 0x001ee20000300a00 */
[----:B------:R-:W3:Y:S01]  /*24fd0*/  LDL.LU.64 R10, [R1+0x228] ;  /* 0x00022800010a7983 */ /* 0x000ee20000300a00 */
[----:B------:R-:W-:Y:S02]  /*24fe0*/  HMMA.16816.F32.BF16 R16, R4, R24, R16 ;  /* 0x000000180410723c */ /* 0x000fe40000041810 */
[----:B------:R-:W-:Y:S01]  /*24ff0*/  STL [R1+0xfbc], R29 ;  /* 0x000fbc1d01007387 */ /* 0x000fe20000100800 */
[----:B------:R0:W-:Y:S11]  /*25000*/  STL [R1+0xfb8], R28 ;  /* 0x000fb81c01007387 */ /* 0x0001f60000100800 */
[----:B------:R-:W-:Y:S10]  /*25010*/  @!UPT UIADD3 URZ, URZ, URZ, URZ ;  /* 0x0000003f3f3ff290 */ /* 0x000ff4000fffe03f */
[----:B------:R-:W-:Y:S02]  /*25020*/  IMAD.MOV.U32 R12, RZ, RZ, R16 ;  /* 0x000000ffff0c7224 */ /* 0x000fe400078e0010 */
[----:B------:R-:W-:Y:S02]  /*25030*/  IMAD.MOV.U32 R3, RZ, RZ, R17 ;  /* 0x000000ffff037224 */ /* 0x000fe400078e0011 */
[----:B------:R-:W-:Y:S02]  /*25040*/  IMAD.MOV.U32 R0, RZ, RZ, R19 ;  /* 0x000000ffff007224 */ /* 0x000fe400078e0013 */
[----:B------:R-:W-:Y:S01]  /*25050*/  IMAD.MOV.U32 R2, RZ, RZ, R18 ;  /* 0x000000ffff027224 */ /* 0x000fe200078e0012 */
[----:B------:R-:W4:Y:S01]  /*25060*/  LDL.LU.64 R16, [R1+0x210] ;  /* 0x0002100001107983 */ /* 0x000f220000300a00 */
[----:B------:R-:W4:Y:S02]  /*25070*/  LDL.LU.64 R18, [R1+0x218] ;  /* 0x0002180001127983 */ /* 0x000f240000300a00 */
[----:B--2---:R-:W-:-:S02]  /*25080*/  IMAD.MOV.U32 R24, RZ, RZ, R14 ;  /* 0x000000ffff187224 */ /* 0x004fc400078e000e */
[----:B------:R-:W-:Y:S01]  /*25090*/  IMAD.MOV.U32 R25, RZ, RZ, R15 ;  /* 0x000000ffff197224 */ /* 0x000fe200078e000f */
[----:B------:R-:W2:Y:S01]  /*250a0*/  LDL.LU R14, [R1+0x10a4] ;  /* 0x0010a400010e7983 */ /* 0x000ea20000300800 */
[----:B------:R-:W2:Y:S02]  /*250b0*/  LDL.LU R15, [R1+0x10a0] ;  /* 0x0010a000010f7983 */ /* 0x000ea40000300800 */
[----:B------:R-:W-:Y:S02]  /*250c0*/  STL [R1+0xfcc], R0 ;  /* 0x000fcc0001007387 */ /* 0x000fe40000100800 */
[----:B------:R1:W-:Y:S01]  /*250d0*/  STL [R1+0xfc8], R2 ;  /* 0x000fc80201007387 */ /* 0x0003e20000100800 */
[----:B------:R0:W-:Y:S01]  /*250e0*/  STL [R1+0xfc4], R3 ;  /* 0x000fc40301007387 */ /* 0x0001e20000100800 */
[----:B------:R0:W-:Y:S01]  /*250f0*/  STL [R1+0xfc0], R12 ;  /* 0x000fc00c01007387 */ /* 0x0001e20000100800 */
[----:B---3--:R-:W-:Y:S02]  /*25100*/  HMMA.16816.F32.BF16 R20, R4, R20, R8 ;  /* 0x000000140414723c */ /* 0x008fe40000041808 */
[----:B------:R-:W3:Y:S11]  /*25110*/  LDL.LU.64 R10, [R1+0x1098] ;  /* 0x00109800010a7983 */ /* 0x000ef60000300a00 */
[----:B------:R-:W-:Y:S11]  /*25120*/  @!UPT UIADD3 URZ, URZ, URZ, URZ ;  /* 0x0000003f3f3ff290 */ /* 0x000ff6000fffe03f */
[----:B0-----:R-:W-:Y:S02]  /*25130*/  IMAD.MOV.U32 R28, RZ, RZ, R20 ;  /* 0x000000ffff1c7224 */ /* 0x001fe400078e0014 */
[----:B------:R-:W-:Y:S02]  /*25140*/  IMAD.MOV.U32 R9, RZ, RZ, R21 ;  /* 0x000000ffff097224 */ /* 0x000fe400078e0015 */
[----:B------:R-:W4:Y:S01]  /*25150*/  LDL.LU.64 R20, [R1+0x1090] ;  /* 0x0010900001147983 */ /* 0x000f220000300a00 */
[----:B------:R-:W-:Y:S02]  /*25160*/  IMAD.MOV.U32 R13, RZ, RZ, R23 ;  /* 0x000000ffff0d7224 */ /* 0x000fe400078e0017 */
[----:B------:R-:W-:-:S03]  /*25170*/  IMAD.MOV.U32 R8, RZ, RZ, R22 ;  /* 0x000000ffff087224 */ /* 0x000fc600078e0016 */
[----:B------:R-:W-:Y:S02]  /*25180*/  STL [R1+0xfdc], R13 ;  /* 0x000fdc0d01007387 */ /* 0x000fe40000100800 */
[----:B------:R-:W-:Y:S02]  /*25190*/  STL [R1+0xfd8], R8 ;  /* 0x000fd80801007387 */ /* 0x000fe40000100800 */
[----:B------:R-:W-:Y:S02]  /*251a0*/  STL [R1+0xfd4], R9 ;  /* 0x000fd40901007387 */ /* 0x000fe40000100800 */
[----:B------:R-:W-:Y:S01]  /*251b0*/  STL [R1+0xfd0], R28 ;  /* 0x000fd01c01007387 */ /* 0x000fe20000100800 */
[C---:B----4-:R-:W-:Y:S11]  /*251c0*/  HMMA.16816.F32.BF16 R16, R4.reuse, R20, R16 ;  /* 0x000000140410723c */ /* 0x050ff60000041810 */
[----:B------:R-:W-:Y:S11]  /*251d0*/  @!UPT UIADD3 URZ, URZ, URZ, URZ ;  /* 0x0000003f3f3ff290 */ /* 0x000ff6000fffe03f */
[----:B------:R-:W-:Y:S02]  /*251e0*/  @!UPT UIADD3 URZ, URZ, URZ, URZ ;  /* 0x0000003f3f3ff290 */ /* 0x000fe4000fffe03f */
[----:B-1----:R-:W-:Y:S02]  /*251f0*/  IMAD.MOV.U32 R2, RZ, RZ, R16 ;  /* 0x000000ffff027224 */ /* 0x002fe400078e0010 */
[----:B------:R-:W-:Y:S02]  /*25200*/  IMAD.MOV.U32 R3, RZ, RZ, R17 ;  /* 0x000000ffff037224 */ /* 0x000fe400078e0011 */
[----:B------:R-:W-:Y:S02]  /*25210*/  IMAD.MOV.U32 R12, RZ, RZ, R18 ;  /* 0x000000ffff0c7224 */ /* 0x000fe400078e0012 */
[----:B------:R-:W-:Y:S01]  /*25220*/  IMAD.MOV.U32 R29, RZ, RZ, R19 ;  /* 0x000000ffff1d7224 */ /* 0x000fe200078e0013 */
[----:B------:R-:W4:Y:S01]  /*25230*/  LDL.LU.64 R16, [R1+0x200] ;  /* 0x0002000001107983 */ /* 0x000f220000300a00 */
[----:B------:R-:W4:Y:S02]  /*25240*/  LDL.LU.64 R18, [R1+0x208] ;  /* 0x0002080001127983 */ /* 0x000f240000300a00 */
[----:B------:R-:W2:Y:S02]  /*25250*/  LDL.LU R20, [R1+0xf0] ;  /* 0x0000f00001147983 */ /* 0x000ea40000300800 */
[----:B------:R-:W2:Y:S02]  /*25260*/  LDL.LU R21, [R1+0xf4] ;  /* 0x0000f40001157983 */ /* 0x000ea40000300800 */
[----:B--2---:R0:W-:Y:S01]  /*25270*/  STL.64 [R1+0x1078], R20 ;  /* 0x0010781401007387 */ /* 0x0041e20000100a00 */
[----:B----4-:R-:W-:Y:S03]  /*25280*/  HMMA.16816.F32.BF16 R16, R4, R24, R16 ;  /* 0x000000180410723c */ /* 0x010fe60000041810 */
[----:B0-----:R-:W2:Y:S01]  /*25290*/  LDL.LU R20, [R1+0x100] ;  /* 0x0001000001147983 */ /* 0x001ea20000300800 */
[----:B------:R-:W2:Y:S02]  /*252a0*/  LDL.LU R21, [R1+0x104] ;  /* 0x0001040001157983 */ /* 0x000ea40000300800 */
[----:B------:R-:W-:Y:S02]  /*252b0*/  STL [R1+0xfec], R29 ;  /* 0x000fec1d01007387 */ /* 0x000fe40000100800 */
[----:B------:R0:W-:Y:S01]  /*252c0*/  STL [R1+0xfe8], R12 ;  /* 0x000fe80c01007387 */ /* 0x0001e20000100800 */
[----:B------:R1:W-:Y:S04]  /*252d0*/  STL.64 [R1+0x1080], R14 ;  /* 0x0010800e01007387 */ /* 0x0003e80000100a00 */
[----:B0-----:R-:W2:Y:S01]  /*252e0*/  LDL.LU.64 R12, [R1+0x1f0] ;  /* 0x0001f000010c7983 */ /* 0x001ea20000300a00 */
[----:B-1----:R-:W2:Y:S03]  /*252f0*/  LDL.LU.64 R14, [R1+0x1f8] ;  /* 0x0001f800010e7983 */ /* 0x002ea60000300a00 */
[----:B------:R-:W-:Y:S01]  /*25300*/  STL [R1+0xfe4], R3 ;  /* 0x000fe40301007387 */ /* 0x000fe20000100800 */
[----:B------:R-:W-:Y:S03]  /*25310*/  STL [R1+0xfe0], R2 ;  /* 0x000fe00201007387 */ /* 0x000fe60000100800 */
[----:B------:R-:W4:Y:S01]  /*25320*/  LDL.LU R24, [R1+0x1a0] ;  /* 0x0001a00001187983 */ /* 0x000f220000300800 */
[----:B------:R-:W4:Y:S02]  /*25330*/  LDL.LU R25, [R1+0x1a4] ;  /* 0x0001a40001197983 */ /* 0x000f240000300800 */
[----:B------:R-:W-:-:S02]  /*25340*/  IMAD.MOV.U32 R0, RZ, RZ, R19 ;  /* 0x000000ffff007224 */ /* 0x000fc400078e0013 */
[----:B------:R-:W-:Y:S02]  /*25350*/  IMAD.MOV.U32 R28, RZ, RZ, R18 ;  /* 0x000000ffff1c7224 */ /* 0x000fe400078e0012 */
[----:B------:R-:W-:Y:S02]  /*25360*/  IMAD.MOV.U32 R8, RZ, RZ, R16 ;  /* 0x000000ffff087224 */ /* 0x000fe400078e0010 */
[----:B------:R-:W-:Y:S01]  /*25370*/  IMAD.MOV.U32 R9, RZ, RZ, R17 ;  /* 0x000000ffff097224 */ /* 0x000fe200078e0011 */
[----:B----4-:R3:W-:Y:S01]  /*25380*/  STL.64 [R1+0x1068], R24 ;  /* 0x0010681801007387 */ /* 0x0107e20000100a00 */
[----:B--2---:R-:W-:Y:S01]  /*25390*/  HMMA.16816.F32.BF16 R20, R4, R20, R12 ;  /* 0x000000140414723c */ /* 0x004fe2000004180c */
[----:B---3--:R-:W-:Y:S02]  /*253a0*/  IMAD.MOV.U32 R24, RZ, RZ, R10 ;  /* 0x000000ffff187224 */ /* 0x008fe400078e000a */
[----:B------:R-:W-:Y:S01]  /*253b0*/  IMAD.MOV.U32 R25, RZ, RZ, R11 ;  /* 0x000000ffff197224 */ /* 0x000fe200078e000b */
[----:B------:R-:W2:Y:S01]  /*253c0*/  LDL.LU R10, [R1+0x108c] ;  /* 0x00108c00010a7983 */ /* 0x000ea20000300800 */
[----:B------:R-:W2:Y:S02]  /*253d0*/  LDL.LU R11, [R1+0x1088] ;  /* 0x00108800010b7983 */ /* 0x000ea40000300800 */
[----:B------:R-:W3:Y:S02]  /*253e0*/  LDL.LU.64 R16, [R1+0x1e0] ;  /* 0x0001e00001107983 */ /* 0x000ee40000300a00 */
[----:B------:R-:W3:Y:S01]  /*253f0*/  LDL.LU.64 R18, [R1+0x1e8] ;  /* 0x0001e80001127983 */ /* 0x000ee20000300a00 */
[----:B------:R-:W-:Y:S01]  /*25400*/  STL [R1+0xffc], R0 ;  /* 0x000ffc0001007387 */ /* 0x000fe20000100800 */
[----:B------:R-:W-:Y:S02]  /*25410*/  STL [R1+0xff8], R28 ;  /* 0x000ff81c01007387 */ /* 0x000fe40000100800 */
[----:B------:R-:W-:Y:S02]  /*25420*/  STL [R1+0xff4], R9 ;  /* 0x000ff40901007387 */ /* 0x000fe40000100800 */
[----:B------:R-:W-:Y:S01]  /*25430*/  STL [R1+0xff0], R8 ;  /* 0x000ff00801007387 */ /* 0x000fe20000100800 */
[----:B------:R-:W4:Y:S08]  /*25440*/  LDL.LU.64 R14, [R1+0x1080] ;  /* 0x00108000010e7983 */ /* 0x000f300000300a00 */
[----:B------:R-:W-:-:S02]  /*25450*/  IMAD.MOV.U32 R13, RZ, RZ, R23 ;  /* 0x000000ffff0d7224 */ /* 0x000fc400078e0017 */
[----:B------:R-:W-:Y:S02]  /*25460*/  IMAD.MOV.U32 R12, RZ, RZ, R20 ;  /* 0x000000ffff0c7224 */ /* 0x000fe400078e0014 */
[----:B------:R-:W-:Y:S02]  /*25470*/  IMAD.MOV.U32 R3, RZ, RZ, R21 ;  /* 0x000000ffff037224 */ /* 0x000fe400078e0015 */
[----:B------:R-:W-:Y:S01]  /*25480*/  IMAD.MOV.U32 R2, RZ, RZ, R22 ;  /* 0x000000ffff027224 */ /* 0x000fe200078e0016 */
[----:B------:R-:W3:Y:S01]  /*25490*/  LDL.LU.64 R20, [R1+0x1078] ;  /* 0x0010780001147983 */ /* 0x000ee20000300a00 */
[----:B------:R-:W-:Y:S03]  /*254a0*/  STL [R1+0x100c], R13 ;  /* 0x00100c0d01007387 */ /* 0x000fe60000100800 */
[----:B------:R-:W-:Y:S01]  /*254b0*/  STL [R1+0x1008], R2 ;  /* 0x0010080201007387 */ /* 0x000fe20000100800 */
[----:B------:R-:W-:Y:S02]  /*254c0*/  STL [R1+0x1004], R3 ;  /* 0x0010040301007387 */ /* 0x000fe40000100800 */
[----:B------:R0:W-:Y:S01]  /*254d0*/  STL [R1+0x1000], R12 ;  /* 0x0010000c01007387 */ /* 0x0001e20000100800 */
[----:B----4-:R1:W-:Y:S01]  /*254e0*/  STL.64 [R1+0x1070], R14 ;  /* 0x0010700e01007387 */ /* 0x0103e20000100a00 */
[----:B0-----:R-:W4:Y:S03]  /*254f0*/  LDL.LU.64 R12, [R1+0x1d0] ;  /* 0x0001d000010c7983 */ /* 0x001f260000300a00 */
[----:B-1----:R-:W4:Y:S01]  /*25500*/  LDL.LU.64 R14, [R1+0x1d8] ;  /* 0x0001d800010e7983 */ /* 0x002f220000300a00 */
[C---:B---3--:R-:W-:Y:S11]  /*25510*/  HMMA.16816.F32.BF16 R16, R4.reuse, R20, R16 ;  /* 0x000000140410723c */ /* 0x048ff60000041810 */
[----:B------:R-:W-:Y:S11]  /*25520*/  @!UPT UIADD3 URZ, URZ, URZ, URZ ;  /* 0x0000003f3f3ff290 */ /* 0x000ff6000fffe03f */
[----:B------:R-:W-:Y:S02]  /*25530*/  @!UPT UIADD3 URZ, URZ, URZ, URZ ;  /* 0x0000003f3f3ff290 */ /* 0x000fe4000fffe03f */
[----:B------:R-:W-:Y:S02]  /*25540*/  IMAD.MOV.U32 R28, RZ, RZ, R16 ;  /* 0x000000ffff1c7224 */ /* 0x000fe400078e0010 */
[----:B------:R-:W-:Y:S02]  /*25550*/  IMAD.MOV.U32 R9, RZ, RZ, R17 ;  /* 0x000000ffff097224 */ /* 0x000fe400078e0011 */
[----:B------:R-:W-:Y:S02]  /*25560*/  IMAD.MOV.U32 R29, RZ, RZ, R19 ;  /* 0x000000ffff1d7224 */ /* 0x000fe400078e0013 */
[----:B------:R-:W-:Y:S01]  /*25570*/  IMAD.MOV.U32 R8, RZ, RZ, R18 ;  /* 0x000000ffff087224 */ /* 0x000fe200078e0012 */
[----:B------:R-:W3:Y:S01]  /*25580*/  LDL.LU.64 R16, [R1+0x190] ;  /* 0x0001900001107983 */ /* 0x000ee20000300a00 */
[----:B------:R-:W3:Y:S02]  /*25590*/  LDL.LU.64 R18, [R1+0x198] ;  /* 0x0001980001127983 */ /* 0x000ee40000300a00 */
[----:B------:R-:W2:Y:S02]  /*255a0*/  LDL.LU.64 R20, [R1+0x1b0] ;  /* 0x0001b00001147983 */ /* 0x000ea40000300a00 */
[----:B------:R-:W2:Y:S01]  /*255b0*/  LDL.LU.64 R22, [R1+0x1b8] ;  /* 0x0001b80001167983 */ /* 0x000ea20000300a00 */
[----:B------:R-:W-:Y:S01]  /*255c0*/  STL [R1+0x101c], R29 ;  /* 0x00101c1d01007387 */ /* 0x000fe20000100800 */
[----:B------:R-:W-:Y:S02]  /*255d0*/  STL [R1+0x1018], R8 ;  /* 0x0010180801007387 */ /* 0x000fe40000100800 */
[----:B------:R-:W-:Y:S02]  /*255e0*/  STL [R1+0x1014], R9 ;  /* 0x0010140901007387 */ /* 0x000fe40000100800 */
[----:B------:R0:W-:Y:S01]  /*255f0*/  STL [R1+0x1010], R28 ;  /* 0x0010101c01007387 */ /* 0x0001e20000100800 */
[----:B----4-:R-:W-:Y:S01]  /*25600*/  HMMA.16816.F32.BF16 R24, R4, R24, R12 ;  /* 0x000000180418723c */ /* 0x010fe2000004180c */
[----:B------:R-:W4:Y:S11]  /*25610*/  LDL.LU.64 R14, [R1+0x1070] ;  /* 0x00107000010e7983 */ /* 0x000f360000300a00 */
[----:B------:R-:W-:Y:S11]  /*25620*/  @!UPT UIADD3 URZ, URZ, URZ, URZ ;  /* 0x0000003f3f3ff290 */ /* 0x000ff6000fffe03f */
[----:B------:R-:W-:Y:S01]  /*25630*/  @!UPT UIADD3 URZ, URZ, URZ, URZ ;  /* 0x0000003f3f3ff290 */ /* 0x000fe2000fffe03f */
[----:B------:R-:W-:Y:S02]  /*25640*/  IMAD.MOV.U32 R2, RZ, RZ, R24 ;  /* 0x000000ffff027224 */ /* 0x000fe400078e0018 */
[----:B------:R-:W-:Y:S02]  /*25650*/  IMAD.MOV.U32 R3, RZ, RZ, R25 ;  /* 0x000000ffff037224 */ /* 0x000fe400078e0019 */
[----:B------:R-:W3:Y:S01]  /*25660*/  LDL.LU.64 R24, [R1+0x1068] ;  /* 0x0010680001187983 */ /* 0x000ee20000300a00 */
[----:B------:R-:W-:Y:S02]  /*25670*/  IMAD.MOV.U32 R12, RZ, RZ, R26 ;  /* 0x000000ffff0c7224 */ /* 0x000fe400078e001a */
[----:B------:R-:W-:-:S03]  /*25680*/  IMAD.MOV.U32 R0, RZ, RZ, R27 ;  /* 0x000000ffff007224 */ /* 0x000fc600078e001b */
[----:B------:R-:W-:Y:S01]  /*25690*/  STL [R1+0x1028], R12 ;  /* 0x0010280c01007387 */ /* 0x000fe20000100800 */
[----:B------:R-:W-:Y:S02]  /*256a0*/  STL [R1+0x1024], R3 ;  /* 0x0010240301007387 */ /* 0x000fe40000100800 */
[----:B------:R-:W-:Y:S01]  /*256b0*/  STL [R1+0x1020], R2 ;  /* 0x0010200201007387 */ /* 0x000fe20000100800 */
[C---:B---3--:R-:W-:Y:S01]  /*256c0*/  HMMA.16816.F32.BF16 R24, R4.reuse, R24, R16 ;  /* 0x000000180418723c */ /* 0x048fe20000041810 */
[----:B------:R-:W2:Y:S11]  /*256d0*/  LDL.LU.64 R16, [R1+0x1060] ;  /* 0x0010600001107983 */ /* 0x000eb60000300a00 */
[----:B------:R-:W-:Y:S11]  /*256e0*/  @!UPT UIADD3 URZ, URZ, URZ, URZ ;  /* 0x0000003f3f3ff290 */ /* 0x000ff6000fffe03f */
[----:B------:R-:W-:Y:S01]  /*256f0*/  @!UPT UIADD3 URZ, URZ, URZ, URZ ;  /* 0x0000003f3f3ff290 */ /* 0x000fe2000fffe03f */
[----:B0-----:R-:W-:Y:S02]  /*25700*/  IMAD.MOV.U32 R28, RZ, RZ, R26 ;  /* 0x000000ffff1c7224 */ /* 0x001fe400078e001a */
[----:B------:R-:W-:Y:S02]  /*25710*/  IMAD.MOV.U32 R13, RZ, RZ, R27 ;  /* 0x000000ffff0d7224 */ /* 0x000fe400078e001b */
[----:B------:R-:W-:Y:S02]  /*25720*/  IMAD.MOV.U32 R8, RZ, RZ, R24 ;  /* 0x000000ffff087224 */ /* 0x000fe400078e0018 */
[----:B------:R-:W-:Y:S01]  /*25730*/  IMAD.MOV.U32 R9, RZ, RZ, R25 ;  /* 0x000000ffff097224 */ /* 0x000fe200078e0019 */
[----:B------:R-:W4:Y:S01]  /*25740*/  LDL.LU.64 R26, [R1+0x1058] ;  /* 0x00105800011a7983 */ /* 0x000f220000300a00 */
[----:B------:R-:W4:Y:S01]  /*25750*/  LDL.LU.64 R24, [R1+0x1050] ;  /* 0x0010500001187983 */ /* 0x000f220000300a00 */
[----:B--2---:R-:W-:Y:S02]  /*25760*/  HMMA.16816.F32.BF16 R4, R4, R16, R20 ;  /* 0x000000100404723c */ /* 0x004fe40000041814 */
[----:B------:R-:W2:Y:S01]  /*25770*/  LDL.LU.64 R22, [R1+0x1048] ;  /* 0x0010480001167983 */ /* 0x000ea20000300a00 */
[----:B------:R-:W2:Y:S02]  /*25780*/  LDL.LU.64 R20, [R1+0x1040] ;  /* 0x0010400001147983 */ /* 0x000ea40000300a00 */
[----:B------:R-:W2:Y:S02]  /*25790*/  LDL.LU.64 R18, [R1+0x1038] ;  /* 0x0010380001127983 */ /* 0x000ea40000300a00 */
[----:B------:R-:W2:Y:S11]  /*257a0*/  LDL.LU.64 R16, [R1+0x1030] ;  /* 0x0010300001107983 */ /* 0x000eb60000300a00 */
[----:B------:R-:W-:Y:S06]  /*257b0*/  @!UPT UIADD3 URZ, URZ, URZ, URZ ;  /* 0x0000003f3f3ff290 */ /* 0x000fec000fffe03f */
[----:B------:R-:W-:Y:S02]  /*257c0*/  IMAD.MOV.U32 R29, RZ, RZ, R7 ;  /* 0x000000ffff1d7224 */ /* 0x000fe400078e0007 */
[----:B------:R-:W3:Y:S01]  /*257d0*/  LDL R7, [R1+0x274] ;  /* 0x0002740001077983 */ /* 0x000ee20000100800 */
[C---:B--2---:R-:W-:Y:S11]  /*257e0*/  HMMA.16816.F32.BF16 R16, R20.reuse, R10, R16 ;  /* 0x0000000a1410723c */ /* 0x044ff60000041810 */
[----:B------:R-:W-:Y:S11]  /*257f0*/  @!UPT UIADD3 URZ, URZ, URZ, URZ ;  /* 0x0000003f3f3ff290 */ /* 0x000ff6000fffe03f */
[----:B------:R-:W-:Y:S01]  /*25800*/  @!UPT UIADD3 URZ, URZ, URZ, URZ ;  /* 0x0000003f3f3ff290 */ /* 0x000fe2000fffe03f */
[----:B------:R0:W-:Y:S01]  /*25810*/  STL.64 [R1+0xe40], R18 ;  /* 0x000e401201007387 */ /* 0x0001e20000100a00 */
[----:B------:R-:W-:Y:S03]  /*25820*/  STL.64 [R1+0xe38], R16 ;  /* 0x000e381001007387 */ /* 0x000fe60000100a00 */
[----:B0-----:R-:W2:Y:S01]  /*25830*/  LDL.LU R18, [R1+0x1c8] ;  /* 0x0001c80001127983 */ /* 0x001ea20000300800 */
[----:B------:R-:W2:Y:S01]  /*25840*/  LDL.LU R19, [R1+0x1cc] ;  /* 0x0001cc0001137983 */ /* 0x000ea20000300800 */
[----:B----4-:R-:W-:Y:S01]  /*25850*/  HMMA.16816.F32.BF16 R24, R20, R14, R24 ;  /* 0x0000000e1418723c */ /* 0x010fe20000041818 */
[----:B------:R-:W-:Y:S02]  /*25860*/  IMAD.MOV.U32 R12, RZ, RZ, R4 ;  /* 0x000000ffff0c7224 */ /* 0x000fe400078e0004 */
[----:B------:R-:W-:Y:S02]  /*25870*/  IMAD.MOV.U32 R3, RZ, RZ, R5 ;  /* 0x000000ffff037224 */ /* 0x000fe400078e0005 */
[----:B------:R-:W-:-:S02]  /*25880*/  IMAD.MOV.U32 R2, RZ, RZ, R6 ;  /* 0x000000ffff027224 */ /* 0x000fc400078e0006 */
[----:B---3--:R-:W0:Y:S04]  /*25890*/  LDSM.16.MT88.4 R4, [R7+0x10400] ;  /* 0x010400000704783b */ /* 0x008e280000004200 */
[----:B--2---:R1:W-:Y:S01]  /*258a0*/  STL.64 [R1+0xe58], R18 ;  /* 0x000e581201007387 */ /* 0x0043e20000100a00 */
[----:B------:R-:W-:Y:S02]  /*258b0*/  STL.64 [R1+0xf80], R22 ;  /* 0x000f801601007387 */ /* 0x000fe40000100a00 */
[----:B------:R-:W-:Y:S09]  /*258c0*/  STL.64 [R1+0xf78], R20 ;  /* 0x000f781401007387 */ /* 0x000ff20000100a00 */
[----:B------:R-:W-:Y:S01]  /*258d0*/  STL.64 [R1+0xe30], R26 ;  /* 0x000e301a01007387 */ /* 0x000fe20000100a00 */
[----:B------:R-:W-:Y:S04]  /*258e0*/  STL.64 [R1+0xe28], R24 ;  /* 0x000e281801007387 */ /* 0x000fe80000100a00 */
[----:B-1----:R-:W2:Y:S01]  /*258f0*/  LDL.LU R18, [R1+0x1a8] ;  /* 0x0001a80001127983 */ /* 0x002ea20000300800 */
[----:B------:R-:W2:Y:S02]  /*25900*/  LDL.LU R19, [R1+0x1ac] ;  /* 0x0001ac0001137983 */ /* 0x000ea40000300800 */
[----:B------:R-:W3:Y:S02]  /*25910*/  LDL.LU R14, [R1+0xe8] ;  /* 0x0000e800010e7983 */ /* 0x000ee40000300800 */
[----:B------:R-:W3:Y:S02]  /*25920*/  LDL.LU R15, [R1+0xec] ;  /* 0x0000ec00010f7983 */ /* 0x000ee40000300800 */
[----:B---3--:R-:W-:Y:S01]  /*25930*/  STL.64 [R1+0xe80], R14 ;  /* 0x000e800e01007387 */ /* 0x008fe20000100a00 */
[----:B0-----:R-:W-:Y:S02]  /*25940*/  STL.64 [R1+0xe50], R6 ;  /* 0x000e500601007387 */ /* 0x001fe40000100a00 */
[----:B------:R0:W-:Y:S02]  /*25950*/  STL.64 [R1+0xe48], R4 ;  /* 0x000e480401007387 */ /* 0x0001e40000100a00 */
[----:B0-----:R-:W-:-:S02]  /*25960*/  IMAD.MOV.U32 R4, RZ, RZ, R12 ;  /* 0x000000ffff047224 */ /* 0x001fc400078e000c */
[----:B------:R-:W-:Y:S01]  /*25970*/  IMAD.MOV.U32 R5, RZ, RZ, R3 ;  /* 0x000000ffff057224 */ /* 0x000fe200078e0003 */
[----:B------:R-:W3:Y:S01]  /*25980*/  LDL.LU R12, [R1+0x1028] ;  /* 0x00102800010c7983 */ /* 0x000ee20000300800 */
[----:B------:R-:W4:Y:S02]  /*25990*/  LDL.LU R3, [R1+0x1024] ;  /* 0x0010240001037983 */ /* 0x000f240000300800 */
[----:B------:R-:W-:Y:S02]  /*259a0*/  IMAD.MOV.U32 R6, RZ, RZ, R2 ;  /* 0x000000ffff067224 */ /* 0x000fe400078e0002 */
[----:B------:R-:W-:Y:S01]  /*259b0*/  IMAD.MOV.U32 R7, RZ, RZ, R29 ;  /* 0x000000ffff077224 */ /* 0x000fe200078e001d */
[----:B------:R-:W2:Y:S01]  /*259c0*/  LDL.LU R2, [R1+0x1020] ;  /* 0x0010200001027983 */ /* 0x000ea20000300800 */
[----:B------:R-:W2:Y:S02]  /*259d0*/  LDL.LU R29, [R1+0x101c] ;  /* 0x00101c00011d7983 */ /* 0x000ea40000300800 */
[----:B------:R-:W2:Y:S02]  /*259e0*/  LDL.LU R14, [R1+0xf8] ;  /* 0x0000f800010e7983 */ /* 0x000ea40000300800 */
[----:B------:R-:W2:Y:S02]  /*259f0*/  LDL.LU R15, [R1+0xfc] ;  /* 0x0000fc00010f7983 */ /* 0x000ea40000300800 */
[----:B--2---:R0:W-:Y:S04]  /*25a00*/  STL.64 [R1+0xe98], R14 ;  /* 0x000e980e01007387 */ /* 0x0041e80000100a00 */
[----:B0-----:R-:W2:Y:S01]  /*25a10*/  LDL.LU R14, [R1+0x108] ;  /* 0x00010800010e7983 */ /* 0x001ea20000300800 */
[----:B------:R-:W2:Y:S03]  /*25a20*/  LDL.LU R15, [R1+0x10c] ;  /* 0x00010c00010f7983 */ /* 0x000ea60000300800 */
[----:B--2---:R-:W-:Y:S01]  /*25a30*/  STL.64 [R1+0xeb0], R14 ;  /* 0x000eb00e01007387 */ /* 0x004fe20000100a00 */
[----:B------:R-:W-:Y:S02]  /*25a40*/  STL.64 [R1+0xe68], R6 ;  /* 0x000e680601007387 */ /* 0x000fe40000100a00 */
[----:B------:R0:W-:Y:S02]  /*25a50*/  STL.64 [R1+0xe60], R4 ;  /* 0x000e600401007387 */ /* 0x0001e40000100a00 */
[----:B0-----:R-:W-:-:S02]  /*25a60*/  IMAD.MOV.U32 R4, RZ, RZ, R8 ;  /* 0x000000ffff047224 */ /* 0x001fc400078e0008 */
[----:B------:R-:W-:Y:S01]  /*25a70*/  IMAD.MOV.U32 R5, RZ, RZ, R9 ;  /* 0x000000ffff057224 */ /* 0x000fe200078e0009 */
[----:B------:R-:W2:Y:S01]  /*25a80*/  LDL.LU R8, [R1+0x1018] ;  /* 0x0010180001087983 */ /* 0x000ea20000300800 */
[----:B------:R-:W2:Y:S02]  /*25a90*/  LDL.LU R9, [R1+0x1014] ;  /* 0x0010140001097983 */ /* 0x000ea40000300800 */
[----:B------:R-:W-:Y:S02]  /*25aa0*/  IMAD.MOV.U32 R6, RZ, RZ, R28 ;  /* 0x000000ffff067224 */ /* 0x000fe400078e001c */
[----:B------:R-:W-:Y:S01]  /*25ab0*/  IMAD.MOV.U32 R7, RZ, RZ, R13 ;  /* 0x000000ffff077224 */ /* 0x000fe200078e000d */
[----:B------:R-:W2:Y:S01]  /*25ac0*/  LDL.LU R28, [R1+0x1010] ;  /* 0x00101000011c7983 */ /* 0x000ea20000300800 */
[----:B------:R-:W2:Y:S02]  /*25ad0*/  LDL.LU R13, [R1+0x100c] ;  /* 0x00100c00010d7983 */ /* 0x000ea40000300800 */
[----:B------:R-:W2:Y:S02]  /*25ae0*/  LDL.LU R14, [R1+0x118] ;  /* 0x00011800010e7983 */ /* 0x000ea40000300800 */
[----:B------:R-:W2:Y:S02]  /*25af0*/  LDL.LU R15, [R1+0x11c] ;  /* 0x00011c00010f7983 */ /* 0x000ea40000300800 */
[----:B--2---:R-:W-:Y:S01]  /*25b00*/  STL.64 [R1+0xec8], R14 ;  /* 0x000ec80e01007387 */ /* 0x004fe20000100a00 */
[----:B------:R-:W-:Y:S02]  /*25b10*/  STL.64 [R1+0xe78], R6 ;  /* 0x000e780601007387 */ /* 0x000fe40000100a00 */
[----:B------:R0:W-:Y:S02]  /*25b20*/  STL.64 [R1+0xe70], R4 ;  /* 0x000e700401007387 */ /* 0x0001e40000100a00 */
[----:B0-----:R-:W-:-:S02]  /*25b30*/  IMAD.MOV.U32 R4, RZ, RZ, R2 ;  /* 0x000000ffff047224 */ /* 0x001fc400078e0002 */
[----:B----4-:R-:W-:Y:S01]  /*25b40*/  IMAD.MOV.U32 R5, RZ, RZ, R3 ;  /* 0x000000ffff057224 */ /* 0x010fe200078e0003 */
[----:B------:R-:W2:Y:S01]  /*25b50*/  LDL.LU R2, [R1+0x1008] ;  /* 0x0010080001027983 */ /* 0x000ea20000300800 */
[----:B------:R-:W4:Y:S02]  /*25b60*/  LDL.LU R3, [R1+0x1004] ;  /* 0x0010040001037983 */ /* 0x000f240000300800 */
[----:B---3--:R-:W-:Y:S02]  /*25b70*/  IMAD.MOV.U32 R6, RZ, RZ, R12 ;  /* 0x000000ffff067224 */ /* 0x008fe400078e000c */
[----:B------:R-:W-:Y:S01]  /*25b80*/  IMAD.MOV.U32 R7, RZ, RZ, R0 ;  /* 0x000000ffff077224 */ /* 0x000fe200078e0000 */
[----:B------:R-:W3:Y:S01]  /*25b90*/  LDL.LU R12, [R1+0x1000] ;  /* 0x00100000010c7983 */ /* 0x000ee20000300800 */
[----:B------:R-:W2:Y:S02]  /*25ba0*/  LDL.LU R0, [R1+0xffc] ;  /* 0x000ffc0001007983 */ /* 0x000ea40000300800 */
[----:B------:R-:W2:Y:S02]  /*25bb0*/  LDL.LU R14, [R1+0x128] ;  /* 0x00012800010e7983 */ /* 0x000ea40000300800 */
[----:B------:R-:W2:Y:S02]  /*25bc0*/  LDL.LU R15, [R1+0x12c] ;  /* 0x00012c00010f7983 */ /* 0x000ea40000300800 */
        /* <DEDUP_REMOVED lines=16> */
[----:B---3--:R-:W-:-:S02]  /*25cd0*/  IMAD.MOV.U32 R4, RZ, RZ, R12 ;  /* 0x000000ffff047224 */ /* 0x008fc400078e000c */
[----:B----4-:R-:W-:Y:S01]  /*25ce0*/  IMAD.MOV.U32 R5, RZ, RZ, R3 ;  /* 0x000000ffff057224 */ /* 0x010fe200078e0003 */
[----:B------:R-:W2:Y:S01]  /*25cf0*/  LDL.LU R12, [R1+0xfe8] ;  /* 0x000fe800010c7983 */ /* 0x000ea20000300800 */
[----:B------:R-:W3:Y:S02]  /*25d00*/  LDL.LU R3, [R1+0xfe4] ;  /* 0x000fe40001037983 */ /* 0x000ee40000300800 */
[----:B------:R-:W-:Y:S02]  /*25d10*/  IMAD.MOV.U32 R6, RZ, RZ, R2 ;  /* 0x000000ffff067224 */ /* 0x000fe400078e0002 */
[----:B------:R-:W-:Y:S01]  /*25d20*/  IMAD.MOV.U32 R7, RZ, RZ, R13 ;  /* 0x000000ffff077224 */ /* 0x000fe200078e000d */
[----:B------:R-:W4:Y:S01]  /*25d30*/  LDL.LU R2, [R1+0xfe0] ;  /* 0x000fe00001027983 */ /* 0x000f220000300800 */
        /* <DEDUP_REMOVED lines=22> */
[----:B----4-:R-:W-:-:S02]  /*25ea0*/  IMAD.MOV.U32 R4, RZ, RZ, R2 ;  /* 0x000000ffff047224 */ /* 0x010fc400078e0002 */
[----:B---3--:R-:W-:Y:S01]  /*25eb0*/  IMAD.MOV.U32 R5, RZ, RZ, R3 ;  /* 0x000000ffff057224 */ /* 0x008fe200078e0003 */
        /* <DEDUP_REMOVED lines=31> */
[----:B------:R-:W2:Y:S02]  /*260b0*/  LDL R0, [R1+0xb00] ;  /* 0x000b000001007983 */ /* 0x000ea40000100800 */
[----:B------:R-:W3:Y:S02]  /*260c0*/  LDL.LU R10, [R1+0x28] ;  /* 0x00002800010a7983 */ /* 0x000ee40000300800 */
[----:B------:R-:W3:Y:S01]  /*260d0*/  LDL.LU R11, [R1+0x2c] ;  /* 0x00002c00010b7983 */ /* 0x000ee20000300800 */
[----:B------:R-:W3:Y:S01]  /*260e0*/  LDL.LU R14, [R1+0x18] ;  /* 0x00001800010e7983 */ /* 0x000ee20000300800 */
[----:B------:R-:W3:Y:S02]  /*260f0*/  LDL.LU R15, [R1+0x1c] ;  /* 0x00001c00010f7983 */ /* 0x000ee40000300800 */
[----:B------:R-:W-:Y:S02]  /*26100*/  STL.64 [R1+0xf20], R6 ;  /* 0x000f200601007387 */ /* 0x000fe40000100a00 */
[----:B------:R0:W-:Y:S02]  /*26110*/  STL.64 [R1+0xf18], R4 ;  /* 0x000f180401007387 */ /* 0x0001e40000100a00 */
[----:B0-----:R-:W3:Y:S01]  /*26120*/  LDL.LU R4, [R1+0xa0] ;  /* 0x0000a00001047983 */ /* 0x001ee20000300800 */
[----:B------:R-:W3:Y:S02]  /*26130*/  LDL.LU R5, [R1+0xa4] ;  /* 0x0000a40001057983 */ /* 0x000ee40000300800 */
[----:B------:R-:W-:-:S02]  /*26140*/  IMAD.MOV.U32 R6, RZ, RZ, R28 ;  /* 0x000000ffff067224 */ /* 0x000fc400078e001c */
[----:B------:R-:W-:Y:S01]  /*26150*/  IMAD.MOV.U32 R7, RZ, RZ, R29 ;  /* 0x000000ffff077224 */ /* 0x000fe200078e001d */
[----:B------:R-:W4:Y:S01]  /*26160*/  LDL.LU R28, [R1+0xf9c] ;  /* 0x000f9c00011c7983 */ /* 0x000f220000300800 */
[----:B------:R-:W4:Y:S03]  /*26170*/  LDL.LU R29, [R1+0xf98] ;  /* 0x000f9800011d7983 */ /* 0x000f260000300800 */
[----:B------:R0:W-:Y:S02]  /*26180*/  STL.64 [R1+0xf38], R6 ;  /* 0x000f380601007387 */ /* 0x0001e40000100a00 */
[----:B0-----:R-:W-:Y:S02]  /*26190*/  IMAD.MOV.U32 R6, RZ, RZ, R8 ;  /* 0x000000ffff067224 */ /* 0x001fe400078e0008 */
[----:B------:R-:W-:Y:S01]  /*261a0*/  IMAD.MOV.U32 R7, RZ, RZ, R9 ;  /* 0x000000ffff077224 */ /* 0x000fe200078e0009 */
[----:B--2---:R-:W0:Y:S04]  /*261b0*/  LDSM.16.M88.4 R20, [R0+0x1000] ;  /* 0x001000000014783b */ /* 0x004e280000000200 */
[----:B------:R-:W-:Y:S04]  /*261c0*/  LDSM.16.M88.4 R24, [R0] ;  /* 0x000000000018783b */ /* 0x000fe80000000200 */
[----:B---3--:R4:W-:Y:S02]  /*261d0*/  STL.64 [R1+0xf30], R4 ;  /* 0x000f300401007387 */ /* 0x0089e40000100a00 */
[----:B----4-:R-:W-:-:S02]  /*261e0*/  IMAD.MOV.U32 R4, RZ, RZ, R2 ;  /* 0x000000ffff047224 */ /* 0x010fc400078e0002 */
[----:B------:R-:W-:Y:S01]  /*261f0*/  IMAD.MOV.U32 R5, RZ, RZ, R3 ;  /* 0x000000ffff057224 */ /* 0x000fe200078e0003 */
[----:B------:R-:W2:Y:S01]  /*26200*/  LDL.LU R2, [R1+0xf94] ;  /* 0x000f940001027983 */ /* 0x000ea20000300800 */
[----:B------:R-:W3:Y:S02]  /*26210*/  LDL.LU R3, [R1+0xf90] ;  /* 0x000f900001037983 */ /* 0x000ee40000300800 */
[----:B------:R-:W4:Y:S02]  /*26220*/  LDL.LU R8, [R1+0xf8c] ;  /* 0x000f8c0001087983 */ /* 0x000f240000300800 */
[----:B------:R-:W2:Y:S01]  /*26230*/  LDL.LU R9, [R1+0xf88] ;  /* 0x000f880001097983 */ /* 0x000ea20000300800 */
[----:B------:R-:W-:Y:S01]  /*26240*/  STL.64 [R1+0xf50], R6 ;  /* 0x000f500601007387 */ /* 0x000fe20000100a00 */
[----:B------:R1:W-:Y:S03]  /*26250*/  STL.64 [R1+0xf48], R4 ;  /* 0x000f480401007387 */ /* 0x0003e60000100a00 */
[----:B-1----:R-:W2:Y:S01]  /*26260*/  LDL.LU R4, [R1+0xc0] ;  /* 0x0000c00001047983 */ /* 0x002ea20000300800 */
[----:B------:R-:W2:Y:S02]  /*26270*/  LDL.LU R5, [R1+0xc4] ;  /* 0x0000c40001057983 */ /* 0x000ea40000300800 */
[----:B------:R-:W-:-:S02]  /*26280*/  IMAD.MOV.U32 R6, RZ, RZ, R29 ;  /* 0x000000ffff067224 */ /* 0x000fc400078e001d */
[----:B------:R-:W-:Y:S02]  /*26290*/  IMAD.MOV.U32 R7, RZ, RZ, R28 ;  /* 0x000000ffff077224 */ /* 0x000fe400078e001c */
[----:B0-----:R-:W-:-:S03]  /*262a0*/  IMAD.MOV.U32 R16, RZ, RZ, R20 ;  /* 0x000000ffff107224 */ /* 0x001fc600078e0014 */
[----:B------:R3:W-:Y:S02]  /*262b0*/  STL.64 [R1+0xf68], R6 ;  /* 0x000f680601007387 */ /* 0x0007e40000100a00 */
[----:B---3--:R-:W-:Y:S02]  /*262c0*/  IMAD.MOV.U32 R6, RZ, RZ, R3 ;  /* 0x000000ffff067224 */ /* 0x008fe400078e0003 */
[----:B------:R-:W-:Y:S01]  /*262d0*/  IMAD.MOV.U32 R3, RZ, RZ, R21 ;  /* 0x000000ffff037224 */ /* 0x000fe200078e0015 */
[----:B--2---:R-:W-:Y:S01]  /*262e0*/  STL.64 [R1+0xf60], R4 ;  /* 0x000f600401007387 */ /* 0x004fe20000100a00 */
[----:B------:R-:W-:Y:S02]  /*262f0*/  STL.64 [R1+0x258], R22 ;  /* 0x0002581601007387 */ /* 0x000fe40000100a00 */
[----:B------:R-:W0:Y:S04]  /*26300*/  LDSM.16.M88.4 R20, [R0+0x2000] ;  /* 0x002000000014783b */ /* 0x000e280000000200 */
[----:B------:R-:W-:Y:S01]  /*26310*/  IMAD.MOV.U32 R7, RZ, RZ, R2 ;  /* 0x000000ffff077224 */ /* 0x000fe200078e0002 */
[----:B0-----:R0:W-:Y:S01]  /*26320*/  STL.64 [R1+0x248], R22 ;  /* 0x0002481601007387 */ /* 0x0011e20000100a00 */
[----:B------:R-:W-:-:S02]  /*26330*/  IMAD.MOV.U32 R2, RZ, RZ, R20 ;  /* 0x000000ffff027224 */ /* 0x000fc400078e0014 */
[----:B------:R-:W-:Y:S01]  /*26340*/  IMAD.MOV.U32 R0, RZ, RZ, R21 ;  /* 0x000000ffff007224 */ /* 0x000fe200078e0015 */
[----:B0-----:R-:W2:Y:S01]  /*26350*/  LDL.LU.64 R22, [R1+0xf80] ;  /* 0x000f800001167983 */ /* 0x001ea20000300a00 */
[----:B------:R-:W2:Y:S02]  /*26360*/  LDL.LU.64 R20, [R1+0xf78] ;  /* 0x000f780001147983 */ /* 0x000ea40000300a00 */
[----:B------:R-:W-:Y:S02]  /*26370*/  IMAD.MOV.U32 R4, RZ, RZ, R9 ;  /* 0x000000ffff047224 */ /* 0x000fe400078e0009 */
[----:B----4-:R-:W-:Y:S01]  /*26380*/  IMAD.MOV.U32 R5, RZ, RZ, R8 ;  /* 0x000000ffff057224 */ /* 0x010fe200078e0008 */
[----:B------:R-:W-:Y:S01]  /*26390*/  STL.64 [R1+0x268], R26 ;  /* 0x0002681a01007387 */ /* 0x000fe20000100a00 */
[C---:B--2---:R-:W-:Y:S03]  /*263a0*/  HMMA.16816.F32.BF16 R8, R20.reuse, R10, R12 ;  /* 0x0000000a1408723c */ /* 0x044fe6000004180c */
[----:B------:R-:W2:Y:S05]  /*263b0*/  LDL.LU.64 R14, [R1+0xf70] ;  /* 0x000f7000010e7983 */ /* 0x000eaa0000300a00 */
[C---:B--2---:R-:W-:Y:S01]  /*263c0*/  HMMA.16816.F32.BF16 R12, R20.reuse, R14, R4 ;  /* 0x0000000e140c723c */ /* 0x044fe20000041804 */
[----:B------:R-:W2:Y:S01]  /*263d0*/  LDL.LU.64 R6, [R1+0xf68] ;  /* 0x000f680001067983 */ /* 0x000ea20000300a00 */
[----:B------:R-:W2:Y:S11]  /*263e0*/  LDL.LU.64 R4, [R1+0xf60] ;  /* 0x000f600001047983 */ /* 0x000eb60000300a00 */
[----:B------:R-:W-:Y:S10]  /*263f0*/  @!UPT UIADD3 URZ, URZ, URZ, URZ ;  /* 0x0000003f3f3ff290 */ /* 0x000ff4000fffe03f */
[----:B------:R-:W-:Y:S01]  /*26400*/  STL.64 [R1+0x230], R12 ;  /* 0x0002300c01007387 */ /* 0x000fe20000100a00 */
[----:B------:R0:W-:Y:S03]  /*26410*/  STL.64 [R1+0x238], R14 ;  /* 0x0002380e01007387 */ /* 0x0001e60000100a00 */
[----:B0-----:R-:W2:Y:S02]  /*26420*/  LDL.LU.64 R14, [R1+0xf58] ;  /* 0x000f5800010e7983 */ /* 0x001ea40000300a00 */
[C---:B--2---:R-:W-:Y:S02]  /*26430*/  HMMA.16816.F32.BF16 R12, R20.reuse, R14, R4 ;  /* 0x0000000e140c723c */ /* 0x044fe40000041804 */
[----:B------:R-:W2:Y:S01]  /*26440*/  LDL.LU.64 R6, [R1+0xf50] ;  /* 0x000f500001067983 */ /* 0x000ea20000300a00 */
[----:B------:R-:W2:Y:S11]  /*26450*/  LDL.LU.64 R4, [R1+0xf48] ;  /* 0x000f480001047983 */ /* 0x000eb60000300a00 */
[----:B------:R-:W-:Y:S09]  /*26460*/  @!UPT UIADD3 URZ, URZ, URZ, URZ ;  /* 0x0000003f3f3ff290 */ /* 0x000ff2000fffe03f */
        /* <DEDUP_REMOVED lines=63> */
[----:B------:R0:W-:Y:S02]  /*26860*/  STL [R1+0xd4c], R12 ;  /* 0x000d4c0c01007387 */ /* 0x0001e40000100800 */
[----:B0-----:R-:W-:Y:S02]  /*26870*/  IMAD.MOV.U32 R12, RZ, RZ, R16 ;  /* 0x000000ffff0c7224 */ /* 0x001fe400078e0010 */
[----:B------:R-:W-:Y:S01]  /*26880*/  STL [R1+0xd48], R13 ;  /* 0x000d480d01007387 */ /* 0x000fe20000100800 */
[----:B------:R-:W-:Y:S02]  /*26890*/  STL [R1+0xd44], R14 ;  /* 0x000d440e01007387 */ /* 0x000fe40000100800 */
[----:B------:R-:W-:Y:S01]  /*268a0*/  STL [R1+0xd40], R15 ;  /* 0x000d400f01007387 */ /* 0x000fe20000100800 */
[C---:B--2---:R-:W-:Y:S01]  /*268b0*/  HMMA.16816.F32.BF16 R16, R20.reuse, R18, R4 ;  /* 0x000000121410723c */ /* 0x044fe20000041804 */
[----:B------:R-:W2:Y:S01]  /*268c0*/  LDL.LU.64 R6, [R1+0xe68] ;  /* 0x000e680001067983 */ /* 0x000ea20000300a00 */
[----:B------:R-:W2:Y:S11]  /*268d0*/  LDL.LU.64 R4, [R1+0xe60] ;  /* 0x000e600001047983 */ /* 0x000eb60000300a00 */
[----:B------:R-:W-:Y:S10]  /*268e0*/  @!UPT UIADD3 URZ, URZ, URZ, URZ ;  /* 0x0000003f3f3ff290 */ /* 0x000ff4000fffe03f */
[----:B------:R-:W-:Y:S01]  /*268f0*/  STL.64 [R1+0x190], R16 ;  /* 0x0001901001007387 */ /* 0x000fe20000100a00 */
[----:B------:R0:W-:Y:S03]  /*26900*/  STL.64 [R1+0x198], R18 ;  /* 0x0001981201007387 */ /* 0x0001e60000100a00 */
[----:B0-----:R-:W2:Y:S02]  /*26910*/  LDL.LU.64 R18, [R1+0xe58] ;  /* 0x000e580001127983 */ /* 0x001ea40000300a00 */
[----:B--2---:R-:W-:Y:S02]  /*26920*/  HMMA.16816.F32.BF16 R20, R20, R18, R4 ;  /* 0x000000121414723c */ /* 0x004fe40000041804 */
[----:B------:R-:W2:Y:S01]  /*26930*/  LDL.LU.64 R6, [R1+0xe50] ;  /* 0x000e500001067983 */ /* 0x000ea20000300a00 */
[----:B------:R-:W2:Y:S02]  /*26940*/  LDL.LU.64 R4, [R1+0xe48] ;  /* 0x000e480001047983 */ /* 0x000ea40000300a00 */
[----:B------:R-:W2:Y:S02]  /*26950*/  LDL.LU.64 R18, [R1+0xe40] ;  /* 0x000e400001127983 */ /* 0x000ea40000300a00 */
[----:B------:R-:W2:Y:S11]  /*26960*/  LDL.LU.64 R16, [R1+0xe38] ;  /* 0x000e380001107983 */ /* 0x000eb60000300a00 */
[----:B------:R-:W-:Y:S05]  /*26970*/  @!UPT UIADD3 URZ, URZ, URZ, URZ ;  /* 0x0000003f3f3ff290 */ /* 0x000fea000fffe03f */
[----:B------:R-:W-:Y:S01]  /*26980*/  STL.64 [R1+0x180], R20 ;  /* 0x0001801401007387 */ /* 0x000fe20000100a00 */
[----:B------:R0:W-:Y:S03]  /*26990*/  STL.64 [R1+0x188], R22 ;  /* 0x0001881601007387 */ /* 0x0001e60000100a00 */
[----:B0-----:R-:W3:Y:S01]  /*269a0*/  LDL R22, [R1+0xb00] ;  /* 0x000b000001167983 */ /* 0x001ee20000100800 */
[----:B------:R-:W4:Y:S01]  /*269b0*/  LDL.LU.64 R26, [R1+0xe30] ;  /* 0x000e3000011a7983 */ /* 0x000f220000300a00 */
[----:B--2---:R-:W-:Y:S02]  /*269c0*/  HMMA.16816.F32.BF16 R16, R4, R24, R16 ;  /* 0x000000180410723c */ /* 0x004fe40000041810 */
[----:B------:R-:W4:Y:S01]  /*269d0*/  LDL.LU.64 R24, [R1+0xe28] ;  /* 0x000e280001187983 */ /* 0x000f220000300a00 */
[----:B------:R-:W-:Y:S11]  /*269e0*/  IMAD.MOV.U32 R13, RZ, RZ, R3 ;  /* 0x000000ffff0d7224 */ /* 0x000ff600078e0003 */
[----:B------:R-:W-:Y:S09]  /*269f0*/  @!UPT UIADD3 URZ, URZ, URZ, URZ ;  /* 0x0000003f3f3ff290 */ /* 0x000ff2000fffe03f */
[----:B------:R0:W-:Y:S02]  /*26a00*/  STL.64 [R1+0x170], R16 ;  /* 0x0001701001007387 */ /* 0x0001e40000100a00 */
[----:B0-----:R-:W-:Y:S02]  /*26a10*/  IMAD.MOV.U32 R16, RZ, RZ, R2 ;  /* 0x000000ffff107224 */ /* 0x001fe400078e0002 */
[----:B------:R-:W-:-:S07]  /*26a20*/  IMAD.MOV.U32 R17, RZ, RZ, R0 ;  /* 0x000000ffff117224 */ /* 0x000fce00078e0000 */
[C---:B------:R-:W-:Y:S01]  /*26a30*/  HMMA.16816.F32.BF16 R8, R4.reuse, R16, R8 ;  /* 0x000000100408723c */ /* 0x040fe20000041808 */
[----:B------:R-:W-:Y:S01]  /*26a40*/  IMAD.MOV.U32 R29, RZ, RZ, R19 ;  /* 0x000000ffff1d7224 */ /* 0x000fe200078e0013 */
[----:B------:R-:W-:Y:S04]  /*26a50*/  STL [R1+0x178], R18 ;  /* 0x0001781201007387 */ /* 0x000fe80000100800 */
[----:B------:R0:W-:Y:S11]  /*26a60*/  STL [R1+0xd50], R29 ;  /* 0x000d501d01007387 */ /* 0x0001f60000100800 */
[----:B------:R-:W-:Y:S07]  /*26a70*/  @!UPT UIADD3 URZ, URZ, URZ, URZ ;  /* 0x0000003f3f3ff290 */ /* 0x000fee000fffe03f */
[----:B0-----:R-:W-:Y:S01]  /*26a80*/  IMAD.MOV.U32 R29, RZ, RZ, R10 ;  /* 0x000000ffff1d7224 */ /* 0x001fe200078e000a */
[----:B----4-:R-:W-:Y:S07]  /*26a90*/  HMMA.16816.F32.BF16 R24, R4, R12, R24 ;  /* 0x0000000c0418723c */ /* 0x010fee0000041818 */
[----:B------:R-:W-:Y:S11]  /*26aa0*/  IMAD.MOV.U32 R12, RZ, RZ, R11 ;  /* 0x000000ffff0c7224 */ /* 0x000ff600078e000b */
[----:B------:R-:W-:Y:S06]  /*26ab0*/  @!UPT UIADD3 URZ, URZ, URZ, URZ ;  /* 0x0000003f3f3ff290 */ /* 0x000fec000fffe03f */
[----:B------:R-:W-:Y:S02]  /*26ac0*/  IMAD.MOV.U32 R15, RZ, RZ, R26 ;  /* 0x000000ffff0f7224 */ /* 0x000fe400078e001a */
[----:B------:R-:W-:Y:S02]  /*26ad0*/  IMAD.MOV.U32 R14, RZ, RZ, R25 ;  /* 0x000000ffff0e7224 */ /* 0x000fe400078e0019 */
[----:B------:R-:W-:Y:S01]  /*26ae0*/  IMAD.MOV.U32 R13, RZ, RZ, R24 ;  /* 0x000000ffff0d7224 */ /* 0x000fe200078e0018 */
[----:B------:R-:W-:Y:S01]  /*26af0*/  STL [R1+0x16c], R27 ;  /* 0x00016c1b01007387 */ /* 0x000fe20000100800 */
[----:B------:R-:W-:Y:S02]  /*26b00*/  STL [R1+0xd5c], R15 ;  /* 0x000d5c0f01007387 */ /* 0x000fe40000100800 */
[----:B------:R-:W-:Y:S02]  /*26b10*/  STL [R1+0xd58], R14 ;  /* 0x000d580e01007387 */ /* 0x000fe40000100800 */
[----:B---3--:R-:W-:Y:S01]  /*26b20*/  LDSM.16.M88.4 R24, [R22+0x6000] ;  /* 0x006000001618783b */ /* 0x008fe20000000200 */
[----:B------:R-:W-:Y:S03]  /*26b30*/  STL [R1+0xd54], R13 ;  /* 0x000d540d01007387 */ /* 0x000fe60000100800 */
[----:B------:R-:W-:Y:S02]  /*26b40*/  STL.64 [R1+0x80], R8 ;  /* 0x0000800801007387 */ /* 0x000fe40000100a00 */
[----:B------:R-:W0:Y:S04]  /*26b50*/  LDSM.16.M88.4 R8, [R22+0x3000] ;  /* 0x003000001608783b */ /* 0x000e280000000200 */
[----:B------:R1:W-:Y:S01]  /*26b60*/  STL [R1+0xd64], R12 ;  /* 0x000d640c01007387 */ /* 0x0003e20000100800 */
[----:B------:R-:W-:Y:S01]  /*26b70*/  STL [R1+0xd60], R29 ;  /* 0x000d601d01007387 */ /* 0x000fe20000100800 */
[----:B0-----:R-:W-:-:S03]  /*26b80*/  IMAD.MOV.U32 R13, RZ, RZ, R8 ;  /* 0x000000ffff0d7224 */ /* 0x001fc600078e0008 */
[----:B------:R-:W-:Y:S01]  /*26b90*/  STL.64 [R1+0x158], R10 ;  /* 0x0001580a01007387 */ /* 0x000fe20000100a00 */
[----:B-1----:R-:W-:Y:S02]  /*26ba0*/  IMAD.MOV.U32 R12, RZ, RZ, R9 ;  /* 0x000000ffff0c7224 */ /* 0x002fe400078e0009 */
[----:B------:R-:W0:Y:S04]  /*26bb0*/  LDSM.16.M88.4 R8, [R22+0x4000] ;  /* 0x004000001608783b */ /* 0x000e280000000200 */
[----:B0-----:R-:W-:Y:S01]  /*26bc0*/  IMAD.MOV.U32 R16, RZ, RZ, R8 ;  /* 0x000000ffff107224 */ /* 0x001fe200078e0008 */
[----:B------:R-:W-:Y:S01]  /*26bd0*/  STL.64 [R1+0x148], R10 ;  /* 0x0001480a01007387 */ /* 0x000fe20000100a00 */
[----:B------:R-:W-:Y:S02]  /*26be0*/  IMAD.MOV.U32 R14, RZ, RZ, R9 ;  /* 0x000000ffff0e7224 */ /* 0x000fe400078e0009 */
[----:B------:R-:W0:Y:S04]  /*26bf0*/  LDSM.16.M88.4 R8, [R22+0x5000] ;  /* 0x005000001608783b */ /* 0x000e280000000200 */
[----:B0-----:R-:W-:Y:S01]  /*26c00*/  IMAD.MOV.U32 R18, RZ, RZ, R8 ;  /* 0x000000ffff127224 */ /* 0x001fe200078e0008 */
[----:B------:R-:W-:Y:S01]  /*26c10*/  STL.64 [R1+0x138], R10 ;  /* 0x0001380a01007387 */ /* 0x000fe20000100a00 */
[----:B------:R-:W-:-:S02]  /*26c20*/  IMAD.MOV.U32 R17, RZ, RZ, R9 ;  /* 0x000000ffff117224 */ /* 0x000fc400078e0009 */
[----:B------:R-:W0:Y:S04]  /*26c30*/  LDSM.16.M88.4 R8, [R22+0x7000] ;  /* 0x007000001608783b */ /* 0x000e280000000200 */
[----:B------:R-:W-:Y:S01]  /*26c40*/  STL.64 [R1+0x120], R24 ;  /* 0x0001201801007387 */ /* 0x000fe20000100a00 */
[----:B------:R-:W-:Y:S02]  /*26c50*/  STL.64 [R1+0x128], R26 ;  /* 0x0001281a01007387 */ /* 0x000fe40000100a00 */
[----:B------:R-:W-:Y:S04]  /*26c60*/  LDSM.16.M88.4 R24, [R22+0x9000] ;  /* 0x009000001618783b */ /* 0x000fe80000000200 */
[----:B0-----:R-:W-:Y:S01]  /*26c70*/  IMAD.MOV.U32 R19, RZ, RZ, R8 ;  /* 0x000000ffff137224 */ /* 0x001fe200078e0008 */
[----:B------:R-:W-:Y:S01]  /*26c80*/  STL.64 [R1+0x118], R10 ;  /* 0x0001180a01007387 */ /* 0x000fe20000100a00 */
[----:B------:R-:W-:-:S02]  /*26c90*/  IMAD.MOV.U32 R15, RZ, RZ, R9 ;  /* 0x000000ffff0f7224 */ /* 0x000fc400078e0009 */
[----:B------:R-:W0:Y:S02]  /*26ca0*/  LDSM.16.M88.4 R8, [R22+0x8000] ;  /* 0x008000001608783b */ /* 0x000e240000000200 */
[----:B0-----:R-:W-:Y:S02]  /*26cb0*/  STL.64 [R1+0x100], R8 ;  /* 0x0001000801007387 */ /* 0x001fe40000100a00 */
[----:B------:R-:W-:Y:S02]  /*26cc0*/  STL.64 [R1+0x108], R10 ;  /* 0x0001080a01007387 */ /* 0x000fe40000100a00 */
        /* <DEDUP_REMOVED lines=8> */
[----:B0-----:R0:W-:Y:S02]  /*26d50*/  STL.64 [R1+0xdc8], R8 ;  /* 0x000dc80801007387 */ /* 0x0011e40000100a00 */
[----:B------:R-:W2:Y:S02]  /*26d60*/  LDL R23, [R1+0x274] ;  /* 0x0002740001177983 */ /* 0x000ea40000100800 */
[----:B------:R-:W-:Y:S02]  /*26d70*/  STL.64 [R1+0xd8], R26 ;  /* 0x0000d81a01007387 */ /* 0x000fe40000100a00 */
[----:B------:R-:W-:Y:S02]  /*26d80*/  STL.64 [R1+0xdd0], R24 ;  /* 0x000dd01801007387 */ /* 0x000fe40000100a00 */
[----:B------:R-:W1:Y:S01]  /*26d90*/  LDSM.16.M88.4 R24, [R22+0xd000] ;  /* 0x00d000001618783b */ /* 0x000e620000000200 */
[----:B------:R-:W-:-:S02]  /*26da0*/  IMAD.MOV.U32 R28, RZ, RZ, R10 ;  /* 0x000000ffff1c7224 */ /* 0x000fc400078e000a */
[----:B------:R-:W-:Y:S02]  /*26db0*/  IMAD.MOV.U32 R3, RZ, RZ, R11 ;  /* 0x000000ffff037224 */ /* 0x000fe400078e000b */
[----:B------:R-:W-:-:S03]  /*26dc0*/  IMAD.MOV.U32 R10, RZ, RZ, R15 ;  /* 0x000000ffff0a7224 */ /* 0x000fc600078e000f */
[----:B------:R-:W-:Y:S01]  /*26dd0*/  STL [R1+0xd6c], R3 ;  /* 0x000d6c0301007387 */ /* 0x000fe20000100800 */
[----:B------:R-:W-:Y:S02]  /*26de0*/  STL [R1+0xd68], R28 ;  /* 0x000d681c01007387 */ /* 0x000fe40000100800 */
[----:B0-----:R-:W-:Y:S02]  /*26df0*/  IMAD.MOV.U32 R8, RZ, RZ, R0 ;  /* 0x000000ffff087224 */ /* 0x001fe400078e0000 */
[----:B------:R-:W-:Y:S02]  /*26e00*/  IMAD.MOV.U32 R9, RZ, RZ, R2 ;  /* 0x000000ffff097224 */ /* 0x000fe400078e0002 */
[----:B-1----:R-:W-:Y:S02]  /*26e10*/  IMAD.MOV.U32 R29, RZ, RZ, R24 ;  /* 0x000000ffff1d7224 */ /* 0x002fe400078e0018 */
[----:B------:R-:W-:Y:S02]  /*26e20*/  IMAD.MOV.U32 R15, RZ, RZ, R25 ;  /* 0x000000ffff0f7224 */ /* 0x000fe400078e0019 */
[----:B------:R-:W-:-:S02]  /*26e30*/  IMAD.MOV.U32 R24, RZ, RZ, R18 ;  /* 0x000000ffff187224 */ /* 0x000fc400078e0012 */
[----:B------:R-:W-:Y:S02]  /*26e40*/  IMAD.MOV.U32 R25, RZ, RZ, R17 ;  /* 0x000000ffff197224 */ /* 0x000fe400078e0011 */
[----:B------:R-:W-:Y:S02]  /*26e50*/  IMAD.MOV.U32 R0, RZ, RZ, R27 ;  /* 0x000000ffff007224 */ /* 0x000fe400078e001b */
[----:B------:R-:W-:Y:S01]  /*26e60*/  IMAD.MOV.U32 R2, RZ, RZ, R26 ;  /* 0x000000ffff027224 */ /* 0x000fe200078e001a */
[----:B------:R0:W-:Y:S02]  /*26e70*/  STL.64 [R1+0xe18], R24 ;  /* 0x000e181801007387 */ /* 0x0001e40000100a00 */
[----:B0-----:R-:W-:Y:S02]  /*26e80*/  IMAD.MOV.U32 R24, RZ, RZ, R16 ;  /* 0x000000ffff187224 */ /* 0x001fe400078e0010 */
[----:B------:R-:W-:-:S05]  /*26e90*/  IMAD.MOV.U32 R25, RZ, RZ, R14 ;  /* 0x000000ffff197224 */ /* 0x000fca00078e000e */
[----:B------:R0:W-:Y:S01]  /*26ea0*/  STL.64 [R1+0xe20], R24 ;  /* 0x000e201801007387 */ /* 0x0001e20000100a00 */
[----:B------:R-:W-:Y:S02]  /*26eb0*/  STL [R1+0xd7c], R0 ;  /* 0x000d7c0001007387 */ /* 0x000fe40000100800 */
[----:B------:R-:W-:Y:S02]  /*26ec0*/  STL [R1+0xd78], R2 ;  /* 0x000d780201007387 */ /* 0x000fe40000100800 */
[----:B------:R-:W-:Y:S02]  /*26ed0*/  STL [R1+0xd74], R15 ;  /* 0x000d740f01007387 */ /* 0x000fe40000100800 */
[----:B0-----:R-:W-:Y:S02]  /*26ee0*/  IMAD.MOV.U32 R24, RZ, RZ, R13 ;  /* 0x000000ffff187224 */ /* 0x001fe400078e000d */
[----:B------:R-:W-:Y:S02]  /*26ef0*/  IMAD.MOV.U32 R25, RZ, RZ, R12 ;  /* 0x000000ffff197224 */ /* 0x000fe400078e000c */
[----:B------:R-:W0:Y:S04]  /*26f00*/  LDSM.16.M88.4 R12, [R22+0xf000] ;  /* 0x00f00000160c783b */ /* 0x000e280000000200 */
[----:B------:R-:W-:Y:S01]  /*26f10*/  STL [R1+0xd70], R29 ;  /* 0x000d701d01007387 */ /* 0x000fe20000100800 */
[----:B0-----:R-:W-:-:S02]  /*26f20*/  IMAD.MOV.U32 R28, RZ, RZ, R12 ;  /* 0x000000ffff1c7224 */ /* 0x001fc400078e000c */
[----:B------:R-:W-:Y:S01]  /*26f30*/  IMAD.MOV.U32 R12, RZ, RZ, R13 ;  /* 0x000000ffff0c7224 */ /* 0x000fe200078e000d */
[----:B------:R-:W-:Y:S04]  /*26f40*/  STL.64 [R1+0x98], R14 ;  /* 0x0000980e01007387 */ /* 0x000fe80000100a00 */
[----:B------:R0:W-:Y:S04]  /*26f50*/  STL [R1+0xd84], R12 ;  /* 0x000d840c01007387 */ /* 0x0001e80000100800 */
[----:B0-----:R-:W3:Y:S01]  /*26f60*/  LDL.LU R12, [R1+0x230] ;  /* 0x00023000010c7983 */ /* 0x001ee20000300800 */
[----:B------:R-:W3:Y:S02]  /*26f70*/  LDL.LU R13, [R1+0x234] ;  /* 0x00023400010d7983 */ /* 0x000ee40000300800 */
[----:B------:R-:W3:Y:S02]  /*26f80*/  LDL.LU R14, [R1+0x238] ;  /* 0x00023800010e7983 */ /* 0x000ee40000300800 */
[----:B------:R-:W3:Y:S02]  /*26f90*/  LDL.LU R15, [R1+0x23c] ;  /* 0x00023c00010f7983 */ /* 0x000ee40000300800 */
[----:B------:R-:W-:-:S02]  /*26fa0*/  IMAD.MOV.U32 R11, RZ, RZ, R19 ;  /* 0x000000ffff0b7224 */ /* 0x000fc400078e0013 */
[----:B------:R-:W-:Y:S04]  /*26fb0*/  LDSM.16.M88.4 R16, [R22+0xe000] ;  /* 0x00e000001610783b */ /* 0x000fe80000000200 */
[----:B------:R-:W-:Y:S04]  /*26fc0*/  STL [R1+0xd80], R28 ;  /* 0x000d801c01007387 */ /* 0x000fe80000100800 */
[----:B--2---:R-:W0:Y:S04]  /*26fd0*/  LDSM.16.MT88.4 R20, [R23+0x10600] ;  /* 0x010600001714783b */ /* 0x004e280000004200 */
[----:B0-----:R-:W-:Y:S01]  /*26fe0*/  STL.64 [R1+0xd20], R22 ;  /* 0x000d201601007387 */ /* 0x001fe20000100a00 */
[----:B------:R-:W-:Y:S02]  /*26ff0*/  STL.64 [R1+0xa8], R18 ;  /* 0x0000a81201007387 */ /* 0x000fe40000100a00 */
[----:B------:R-:W-:Y:S02]  /*27000*/  STL.64 [R1+0xd38], R16 ;  /* 0x000d381001007387 */ /* 0x000fe40000100a00 */
[----:B------:R0:W-:Y:S02]  /*27010*/  STL.64 [R1+0xd18], R20 ;  /* 0x000d181401007387 */ /* 0x0001e40000100a00 */
[----:B0-----:R-:W2:Y:S01]  /*27020*/  LDL.LU R20, [R1+0x220] ;  /* 0x0002200001147983 */ /* 0x001ea20000300800 */
[----:B------:R-:W2:Y:S02]  /*27030*/  LDL.LU R21, [R1+0x224] ;  /* 0x0002240001157983 */ /* 0x000ea40000300800 */
[----:B------:R-:W2:Y:S02]  /*27040*/  LDL.LU R22, [R1+0x228] ;  /* 0x0002280001167983 */ /* 0x000ea40000300800 */
[----:B------:R-:W2:Y:S01]  /*27050*/  LDL.LU R23, [R1+0x22c] ;  /* 0x00022c0001177983 */ /* 0x000ea20000300800 */
[----:B---3--:R-:W-:Y:S11]  /*27060*/  HMMA.16816.F32.BF16 R24, R4, R24, R12 ;  /* 0x000000180418723c */ /* 0x008ff6000004180c */
[----:B------:R-:W-:Y:S11]  /*27070*/  @!UPT UIADD3 URZ, URZ, URZ, URZ ;  /* 0x0000003f3f3ff290 */ /* 0x000ff6000fffe03f */
[----:B------:R-:W-:Y:S02]  /*27080*/  @!UPT UIADD3 URZ, URZ, URZ, URZ ;  /* 0x0000003f3f3ff290 */ /* 0x000fe4000fffe03f */
[----:B------:R-:W-:Y:S02]  /*27090*/  IMAD.MOV.U32 R14, RZ, RZ, R24 ;  /* 0x000000ffff0e7224 */ /* 0x000fe400078e0018 */
[----:B------:R-:W-:Y:S02]  /*270a0*/  IMAD.MOV.U32 R13, RZ, RZ, R25 ;  /* 0x000000ffff0d7224 */ /* 0x000fe400078e0019 */
[----:B------:R-:W2:Y:S01]  /*270b0*/  LDL.LU.64 R24, [R1+0xe20] ;  /* 0x000e200001187983 */ /* 0x000ea20000300a00 */
[----:B------:R-:W-:Y:S02]  /*270c0*/  IMAD.MOV.U32 R19, RZ, RZ, R26 ;  /* 0x000000ffff137224 */ /* 0x000fe400078e001a */
[----:B------:R-:W-:-:S05]  /*270d0*/  IMAD.MOV.U32 R18, RZ, RZ, R27 ;  /* 0x000000ffff127224 */ /* 0x000fca00078e001b */
[----:B------:R-:W-:Y:S01]  /*270e0*/  STL [R1+0xd94], R18 ;  /* 0x000d941201007387 */ /* 0x000fe20000100800 */
[----:B------:R-:W-:Y:S02]  /*270f0*/  STL [R1+0xd90], R19 ;  /* 0x000d901301007387 */ /* 0x000fe40000100800 */
[----:B------:R0:W-:Y:S02]  /*27100*/  STL [R1+0xd8c], R13 ;  /* 0x000d8c0d01007387 */ /* 0x0001e40000100800 */
[----:B------:R1:W-:Y:S01]  /*27110*/  STL [R1+0xd88], R14 ;  /* 0x000d880e01007387 */ /* 0x0003e20000100800 */
[----:B------:R-:W3:Y:S04]  /*27120*/  LDL.LU R12, [R1+0x210] ;  /* 0x00021000010c7983 */ /* 0x000ee80000300800 */
[----:B0-----:R-:W3:Y:S01]  /*27130*/  LDL.LU R13, [R1+0x214] ;  /* 0x00021400010d7983 */ /* 0x001ee20000300800 */
[----:B-1----:R-:W3:Y:S02]  /*27140*/  LDL.LU R14, [R1+0x218] ;  /* 0x00021800010e7983 */ /* 0x002ee40000300800 */
[----:B------:R-:W3:Y:S01]  /*27150*/  LDL.LU R15, [R1+0x21c] ;  /* 0x00021c00010f7983 */ /* 0x000ee20000300800 */
[----:B--2---:R-:W-:Y:S11]  /*27160*/  HMMA.16816.F32.BF16 R24, R4, R24, R20 ;  /* 0x000000180418723c */ /* 0x004ff60000041814 */
[----:B------:R-:W-:Y:S11]  /*27170*/  @!UPT UIADD3 URZ, URZ, URZ, URZ ;  /* 0x0000003f3f3ff290 */ /* 0x000ff6000fffe03f */
[----:B------:R-:W-:Y:S02]  /*27180*/  @!UPT UIADD3 URZ, URZ, URZ, URZ ;  /* 0x0000003f3f3ff290 */ /* 0x000fe4000fffe03f */
[----:B------:R-:W-:Y:S02]  /*27190*/  IMAD.MOV.U32 R21, RZ, RZ, R24 ;  /* 0x000000ffff157224 */ /* 0x000fe400078e0018 */
[----:B------:R-:W-:Y:S02]  /*271a0*/  IMAD.MOV.U32 R20, RZ, RZ, R25 ;  /* 0x000000ffff147224 */ /* 0x000fe400078e0019 */
[----:B------:R-:W3:Y:S01]  /*271b0*/  LDL.LU.64 R24, [R1+0xe18] ;  /* 0x000e180001187983 */ /* 0x000ee20000300a00 */
[----:B------:R-:W-:Y:S02]  /*271c0*/  IMAD.MOV.U32 R16, RZ, RZ, R27 ;  /* 0x000000ffff107224 */ /* 0x000fe400078e001b */
[----:B------:R-:W-:-:S03]  /*271d0*/  IMAD.MOV.U32 R17, RZ, RZ, R26 ;  /* 0x000000ffff117224 */ /* 0x000fc600078e001a */
[----:B------:R-:W-:Y:S02]  /*271e0*/  STL [R1+0xda4], R16 ;  /* 0x000da41001007387 */ /* 0x000fe40000100800 */
[----:B------:R-:W-:Y:S02]  /*271f0*/  STL [R1+0xda0], R17 ;  /* 0x000da01101007387 */ /* 0x000fe40000100800 */
[----:B------:R-:W-:Y:S02]  /*27200*/  STL [R1+0xd9c], R20 ;  /* 0x000d9c1401007387 */ /* 0x000fe40000100800 */
[----:B------:R-:W-:Y:S01]  /*27210*/  STL [R1+0xd98], R21 ;  /* 0x000d981501007387 */ /* 0x000fe20000100800 */
[----:B---3--:R-:W-:Y:S07]  /*27220*/  HMMA.16816.F32.BF16 R12, R4, R24, R12 ;  /* 0x00000018040c723c */ /* 0x008fee000004180c */
[----:B------:R-:W-:-:S02]  /*27230*/  IMAD.MOV.U32 R24, RZ, RZ, R8 ;  /* 0x000000ffff187224 */ /* 0x000fc400078e0008 */
[----:B------:R-:W-:-:S05]  /*27240*/  IMAD.MOV.U32 R25, RZ, RZ, R9 ;  /* 0x000000ffff197224 */ /* 0x000fca00078e0009 */
[----:B------:R0:W-:Y:S04]  /*27250*/  STL.64 [R1+0xde8], R24 ;  /* 0x000de81801007387 */ /* 0x0001e80000100a00 */
[----:B0-----:R-:W2:Y:S01]  /*27260*/  LDL.LU R24, [R1+0xf0] ;  /* 0x0000f00001187983 */ /* 0x001ea20000300800 */
[----:B------:R-:W2:Y:S02]  /*27270*/  LDL.LU R25, [R1+0xf4] ;  /* 0x0000f40001197983 */ /* 0x000ea40000300800 */
[----:B------:R-:W-:Y:S02]  /*27280*/  IMAD.MOV.U32 R16, RZ, RZ, R11 ;  /* 0x000000ffff107224 */ /* 0x000fe400078e000b */
[----:B------:R-:W-:Y:S02]  /*27290*/  IMAD.MOV.U32 R17, RZ, RZ, R10 ;  /* 0x000000ffff117224 */ /* 0x000fe400078e000a */
[----:B------:R-:W-:-:S02]  /*272a0*/  IMAD.MOV.U32 R29, RZ, RZ, R12 ;  /* 0x000000ffff1d7224 */ /* 0x000fc400078e000c */
[----:B------:R-:W-:Y:S01]  /*272b0*/  IMAD.MOV.U32 R3, RZ, RZ, R13 ;  /* 0x000000ffff037224 */ /* 0x000fe200078e000d */
[----:B--2---:R0:W-:Y:S04]  /*272c0*/  STL.64 [R1+0xe00], R24 ;  /* 0x000e001801007387 */ /* 0x0041e80000100a00 */
[----:B0-----:R-:W2:Y:S01]  /*272d0*/  LDL.LU R24, [R1+0x100] ;  /* 0x0001000001187983 */ /* 0x001ea20000300800 */
[----:B------:R-:W2:Y:S02]  /*272e0*/  LDL.LU R25, [R1+0x104] ;  /* 0x0001040001197983 */ /* 0x000ea40000300800 */
[----:B------:R-:W3:Y:S02]  /*272f0*/  LDL.LU R12, [R1+0x120] ;  /* 0x00012000010c7983 */ /* 0x000ee40000300800 */
[----:B------:R-:W3:Y:S01]  /*27300*/  LDL.LU R13, [R1+0x124] ;  /* 0x00012400010d7983 */ /* 0x000ee20000300800 */
[----:B------:R0:W-:Y:S04]  /*27310*/  STL.64 [R1+0xe10], R16 ;  /* 0x000e101001007387 */ /* 0x0001e80000100a00 */
[----:B0-----:R-:W3:Y:S01]  /*27320*/  LDL.LU R16, [R1+0x200] ;  /* 0x0002000001107983 */ /* 0x001ee20000300800 */
[----:B------:R-:W3:Y:S02]  /*27330*/  LDL.LU R17, [R1+0x204] ;  /* 0x0002040001117983 */ /* 0x000ee40000300800 */
[----:B------:R-:W3:Y:S02]  /*27340*/  LDL.LU R18, [R1+0x208] ;  /* 0x0002080001127983 */ /* 0x000ee40000300800 */
[----:B------:R-:W3:Y:S01]  /*27350*/  LDL.LU R19, [R1+0x20c] ;  /* 0x00020c0001137983 */ /* 0x000ee20000300800 */
[----:B--2---:R0:W-:Y:S04]  /*27360*/  STL.64 [R1+0xe08], R24 ;  /* 0x000e081801007387 */ /* 0x0041e80000100a00 */
[----:B0-----:R-:W2:Y:S01]  /*27370*/  LDL.LU R24, [R1+0x1f0] ;  /* 0x0001f00001187983 */ /* 0x001ea20000300800 */
[----:B------:R-:W2:Y:S02]  /*27380*/  LDL.LU R25, [R1+0x1f4] ;  /* 0x0001f40001197983 */ /* 0x000ea40000300800 */
[----:B------:R-:W2:Y:S02]  /*27390*/  LDL.LU R26, [R1+0x1f8] ;  /* 0x0001f800011a7983 */ /* 0x000ea40000300800 */
[----:B------:R-:W2:Y:S01]  /*273a0*/  LDL.LU R27, [R1+0x1fc] ;  /* 0x0001fc00011b7983 */ /* 0x000ea20000300800 */
[----:B------:R-:W4:Y:S01]  /*273b0*/  LDL.LU R8, [R1+0x1d0] ;  /* 0x0001d00001087983 */ /* 0x000f220000300800 */
[----:B------:R-:W4:Y:S02]  /*273c0*/  LDL.LU R9, [R1+0x1d4] ;  /* 0x0001d40001097983 */ /* 0x000f240000300800 */
[----:B------:R-:W2:Y:S02]  /*273d0*/  LDL.LU R10, [R1+0x1d8] ;  /* 0x0001d800010a7983 */ /* 0x000ea40000300800 */
[----:B------:R-:W2:Y:S02]  /*273e0*/  LDL.LU R11, [R1+0x1dc] ;  /* 0x0001dc00010b7983 */ /* 0x000ea40000300800 */
[----:B--2---:R-:W-:Y:S01]  /*273f0*/  STL.64 [R1+0xde0], R10 ;  /* 0x000de00a01007387 */ /* 0x004fe20000100a00 */
[----:B----4-:R0:W-:Y:S03]  /*27400*/  STL.64 [R1+0xdd8], R8 ;  /* 0x000dd80801007387 */ /* 0x0101e60000100a00 */
[----:B0-----:R-:W2:Y:S01]  /*27410*/  LDL.LU R8, [R1+0x1e0] ;  /* 0x0001e00001087983 */ /* 0x001ea20000300800 */
[----:B------:R-:W2:Y:S02]  /*27420*/  LDL.LU R9, [R1+0x1e4] ;  /* 0x0001e40001097983 */ /* 0x000ea40000300800 */
[----:B------:R-:W4:Y:S02]  /*27430*/  LDL.LU R10, [R1+0x1e8] ;  /* 0x0001e800010a7983 */ /* 0x000f240000300800 */
[----:B------:R-:W4:Y:S02]  /*27440*/  LDL.LU R11, [R1+0x1ec] ;  /* 0x0001ec00010b7983 */ /* 0x000f240000300800 */
[----:B------:R-:W-:-:S02]  /*27450*/  IMAD.MOV.U32 R22, RZ, RZ, R15 ;  /* 0x000000ffff167224 */ /* 0x000fc400078e000f */
[----:B------:R-:W-:Y:S02]  /*27460*/  IMAD.MOV.U32 R23, RZ, RZ, R14 ;  /* 0x000000ffff177224 */ /* 0x000fe400078e000e */
[----:B---3--:R-:W-:Y:S01]  /*27470*/  HMMA.16816.F32.BF16 R12, R4, R12, R16 ;  /* 0x0000000c040c723c */ /* 0x008fe20000041810 */
[----:B----4-:R-:W-:Y:S01]  /*27480*/  STL.64 [R1+0xdf8], R10 ;  /* 0x000df80a01007387 */ /* 0x010fe20000100a00 */
[----:B--2---:R0:W-:Y:S03]  /*27490*/  STL.64 [R1+0xdf0], R8 ;  /* 0x000df00801007387 */ /* 0x0041e60000100a00 */
[----:B0-----:R-:W2:Y:S01]  /*274a0*/  LDL.LU R8, [R1+0x10] ;  /* 0x0000100001087983 */ /* 0x001ea20000300800 */
[----:B------:R-:W2:Y:S02]  /*274b0*/  LDL.LU R9, [R1+0x14] ;  /* 0x0000140001097983 */ /* 0x000ea40000300800 */
[----:B------:R-:W2:Y:S02]  /*274c0*/  LDL.LU R10, [R1+0x18] ;  /* 0x00001800010a7983 */ /* 0x000ea40000300800 */
[----:B------:R-:W2:Y:S01]  /*274d0*/  LDL.LU R11, [R1+0x1c] ;  /* 0x00001c00010b7983 */ /* 0x000ea20000300800 */
[----:B------:R0:W-:Y:S01]  /*274e0*/  STL [R1+0xdb4], R22 ;  /* 0x000db41601007387 */ /* 0x0001e20000100800 */
[----:B------:R1:W-:Y:S02]  /*274f0*/  STL [R1+0xdb0], R23 ;  /* 0x000db01701007387 */ /* 0x0003e40000100800 */
[----:B------:R-:W3:Y:S02]  /*27500*/  LDL.LU R20, [R1+0x20] ;  /* 0x0000200001147983 */ /* 0x000ee40000300800 */
[----:B------:R-:W3:Y:S01]  /*27510*/  LDL.LU R21, [R1+0x24] ;  /* 0x0000240001157983 */ /* 0x000ee20000300800 */
[----:B0-----:R-:W3:Y:S01]  /*27520*/  LDL.LU R22, [R1+0x28] ;  /* 0x0000280001167983 */ /* 0x001ee20000300800 */
[----:B-1----:R-:W3:Y:S02]  /*27530*/  LDL.LU R23, [R1+0x2c] ;  /* 0x00002c0001177983 */ /* 0x002ee40000300800 */
[----:B------:R0:W-:Y:S02]  /*27540*/  STL [R1+0xdac], R3 ;  /* 0x000dac0301007387 */ /* 0x0001e40000100800 */
[----:B------:R1:W-:Y:S01]  /*27550*/  STL [R1+0xda8], R29 ;  /* 0x000da81d01007387 */ /* 0x0003e20000100800 */
[----:B------:R-:W4:Y:S01]  /*27560*/  LDL.LU.64 R16, [R1+0xe10] ;  /* 0x000e100001107983 */ /* 0x000f220000300a00 */
[----:B------:R-:W-:-:S02]  /*27570*/  IMAD.MOV.U32 R2, RZ, RZ, R14 ;  /* 0x000000ffff027224 */ /* 0x000fc400078e000e */
[----:B------:R-:W-:Y:S02]  /*27580*/  IMAD.MOV.U32 R0, RZ, RZ, R13 ;  /* 0x000000ffff007224 */ /* 0x000fe400078e000d */
[----:B------:R-:W-:Y:S01]  /*27590*/  IMAD.MOV.U32 R28, RZ, RZ, R12 ;  /* 0x000000ffff1c7224 */ /* 0x000fe200078e000c */
[----:B------:R0:W-:Y:S02]  /*275a0*/  STL [R1+0xdc0], R2 ;  /* 0x000dc00201007387 */ /* 0x0001e40000100800 */
[----:B------:R0:W-:Y:S02]  /*275b0*/  STL [R1+0xdbc], R0 ;  /* 0x000dbc0001007387 */ /* 0x0001e40000100800 */
[----:B------:R0:W-:Y:S01]  /*275c0*/  STL [R1+0xdb8], R28 ;  /* 0x000db81c01007387 */ /* 0x0001e20000100800 */
[C---:B----4-:R-:W-:Y:S11]  /*275d0*/  HMMA.16816.F32.BF16 R24, R4.reuse, R16, R24 ;  /* 0x000000100418723c */ /* 0x050ff60000041818 */
[----:B------:R-:W-:Y:S11]  /*275e0*/  @!UPT UIADD3 URZ, URZ, URZ, URZ ;  /* 0x0000003f3f3ff290 */ /* 0x000ff6000fffe03f */
[----:B------:R-:W-:Y:S02]  /*275f0*/  @!UPT UIADD3 URZ, URZ, URZ, URZ ;  /* 0x0000003f3f3ff290 */ /* 0x000fe4000fffe03f */
[----:B------:R-:W-:Y:S02]  /*27600*/  IMAD.MOV.U32 R19, RZ, RZ, R24 ;  /* 0x000000ffff137224 */ /* 0x000fe400078e0018 */
[----:B------:R-:W-:Y:S02]  /*27610*/  IMAD.MOV.U32 R13, RZ, RZ, R25 ;  /* 0x000000ffff0d7224 */ /* 0x000fe400078e0019 */
[----:B------:R-:W3:Y:S01]  /*27620*/  LDL.LU.64 R24, [R1+0xe08] ;  /* 0x000e080001187983 */ /* 0x000ee20000300a00 */
[----:B------:R-:W-:Y:S02]  /*27630*/  IMAD.MOV.U32 R14, RZ, RZ, R26 ;  /* 0x000000ffff0e7224 */ /* 0x000fe400078e001a */
[----:B------:R-:W-:Y:S02]  /*27640*/  IMAD.MOV.U32 R12, RZ, RZ, R27 ;  /* 0x000000ffff0c7224 */ /* 0x000fe400078e001b */
[C---:B---3--:R-:W-:Y:S11]  /*27650*/  HMMA.16816.F32.BF16 R24, R4.reuse, R24, R20 ;  /* 0x000000180418723c */ /* 0x048ff60000041814 */
[----:B------:R-:W-:Y:S11]  /*27660*/  @!UPT UIADD3 URZ, URZ, URZ, URZ ;  /* 0x0000003f3f3ff290 */ /* 0x000ff6000fffe03f */
[----:B------:R-:W-:Y:S02]  /*27670*/  @!UPT UIADD3 URZ, URZ, URZ, URZ ;  /* 0x0000003f3f3ff290 */ /* 0x000fe4000fffe03f */
[----:B------:R-:W-:Y:S02]  /*27680*/  IMAD.MOV.U32 R17, RZ, RZ, R24 ;  /* 0x000000ffff117224 */ /* 0x000fe400078e0018 */
[----:B------:R-:W-:Y:S02]  /*27690*/  IMAD.MOV.U32 R20, RZ, RZ, R25 ;  /* 0x000000ffff147224 */ /* 0x000fe400078e0019 */
[----:B------:R-:W2:Y:S01]  /*276a0*/  LDL.LU.64 R24, [R1+0xe00] ;  /* 0x000e000001187983 */ /* 0x000ea20000300a00 */
[----:B------:R-:W-:Y:S02]  /*276b0*/  IMAD.MOV.U32 R21, RZ, RZ, R26 ;  /* 0x000000ffff157224 */ /* 0x000fe400078e001a */
[----:B------:R-:W-:Y:S02]  /*276c0*/  IMAD.MOV.U32 R18, RZ, RZ, R27 ;  /* 0x000000ffff127224 */ /* 0x000fe400078e001b */
[C---:B--2---:R-:W-:Y:S01]  /*276d0*/  HMMA.16816.F32.BF16 R24, R4.reuse, R24, R8 ;  /* 0x000000180418723c */ /* 0x044fe20000041808 */
[----:B------:R-:W2:Y:S01]  /*276e0*/  LDL.LU.64 R10, [R1+0xdf8] ;  /* 0x000df800010a7983 */ /* 0x000ea20000300a00 */
[----:B------:R-:W2:Y:S11]  /*276f0*/  LDL.LU.64 R8, [R1+0xdf0] ;  /* 0x000df00001087983 */ /* 0x000eb60000300a00 */
[----:B------:R-:W-:Y:S11]  /*27700*/  @!UPT UIADD3 URZ, URZ, URZ, URZ ;  /* 0x0000003f3f3ff290 */ /* 0x000ff6000fffe03f */
[----:B------:R-:W-:Y:S02]  /*27710*/  IMAD.MOV.U32 R23, RZ, RZ, R24 ;  /* 0x000000ffff177224 */ /* 0x000fe400078e0018 */
[----:B0-----:R-:W-:Y:S02]  /*27720*/  IMAD.MOV.U32 R3, RZ, RZ, R25 ;  /* 0x000000ffff037224 */ /* 0x001fe400078e0019 */
[----:B------:R-:W2:Y:S01]  /*27730*/  LDL.LU.64 R24, [R1+0xde8] ;  /* 0x000de80001187983 */ /* 0x000ea20000300a00 */
[----:B-1----:R-:W-:Y:S02]  /*27740*/  IMAD.MOV.U32 R29, RZ, RZ, R26 ;  /* 0x000000ffff1d7224 */ /* 0x002fe400078e001a */
[----:B------:R-:W-:Y:S02]  /*27750*/  IMAD.MOV.U32 R16, RZ, RZ, R27 ;  /* 0x000000ffff107224 */ /* 0x000fe400078e001b */
[C---:B--2---:R-:W-:Y:S01]  /*27760*/  HMMA.16816.F32.BF16 R24, R4.reuse, R24, R8 ;  /* 0x000000180418723c */ /* 0x044fe20000041808 */
[----:B------:R-:W2:Y:S01]  /*27770*/  LDL.LU.64 R10, [R1+0xde0] ;  /* 0x000de000010a7983 */ /* 0x000ea20000300a00 */
[----:B------:R-:W2:Y:S11]  /*27780*/  LDL.LU.64 R8, [R1+0xdd8] ;  /* 0x000dd80001087983 */ /* 0x000eb60000300a00 */
[----:B------:R-:W-:Y:S11]  /*27790*/  @!UPT UIADD3 URZ, URZ, URZ, URZ ;  /* 0x0000003f3f3ff290 */ /* 0x000ff6000fffe03f */
[----:B------:R-:W-:Y:S02]  /*277a0*/  IMAD.MOV.U32 R2, RZ, RZ, R24 ;  /* 0x000000ffff027224 */ /* 0x000fe400078e0018 */
[----:B------:R-:W-:Y:S02]  /*277b0*/  IMAD.MOV.U32 R0, RZ, RZ, R25 ;  /* 0x000000ffff007224 */ /* 0x000fe400078e0019 */
[----:B------:R-:W2:Y:S01]  /*277c0*/  LDL.LU.64 R24, [R1+0xdd0] ;  /* 0x000dd00001187983 */ /* 0x000ea20000300a00 */
[----:B------:R-:W-:Y:S02]  /*277d0*/  IMAD.MOV.U32 R28, RZ, RZ, R26 ;  /* 0x000000ffff1c7224 */ /* 0x000fe400078e001a */
[----:B------:R-:W-:Y:S02]  /*277e0*/  IMAD.MOV.U32 R22, RZ, RZ, R27 ;  /* 0x000000ffff167224 */ /* 0x000fe400078e001b */
[C---:B--2---:R-:W-:Y:S01]  /*277f0*/  HMMA.16816.F32.BF16 R24, R4.reuse, R24, R8 ;  /* 0x000000180418723c */ /* 0x044fe20000041808 */
[----:B------:R-:W2:Y:S11]  /*27800*/  LDL.LU.64 R8, [R1+0xdc8] ;  /* 0x000dc80001087983 */ /* 0x000eb60000300a00 */
[----:B------:R-:W-:Y:S11]  /*27810*/  @!UPT UIADD3 URZ, URZ, URZ, URZ ;  /* 0x0000003f3f3ff290 */ /* 0x000ff6000fffe03f */
[----:B------:R-:W-:Y:S01]  /*27820*/  STL.64 [R1+0xc18], R26 ;  /* 0x000c181a01007387 */ /* 0x000fe20000100a00 */
[----:B------:R0:W-:Y:S03]  /*27830*/  STL.64 [R1+0xc10], R24 ;  /* 0x000c101801007387 */ /* 0x0001e60000100a00 */
[----:B0-----:R-:W2:Y:S01]  /*27840*/  LDL.LU R24, [R1+0x1b0] ;  /* 0x0001b00001187983 */ /* 0x001ea20000300800 */
[----:B------:R-:W2:Y:S02]  /*27850*/  LDL.LU R25, [R1+0x1b4] ;  /* 0x0001b40001197983 */ /* 0x000ea40000300800 */
[----:B------:R-:W2:Y:S02]  /*27860*/  LDL.LU R26, [R1+0x1b8] ;  /* 0x0001b800011a7983 */ /* 0x000ea40000300800 */
[----:B------:R-:W2:Y:S02]  /*27870*/  LDL.LU R27, [R1+0x1bc] ;  /* 0x0001bc00011b7983 */ /* 0x000ea40000300800 */
[----:B--2---:R-:W-:Y:S11]  /*27880*/  HMMA.16816.F32.BF16 R8, R4, R8, R24 ;  /* 0x000000080408723c */ /* 0x004ff60000041818 */
[----:B------:R-:W-:Y:S11]  /*27890*/  @!UPT UIADD3 URZ, URZ, URZ, URZ ;  /* 0x0000003f3f3ff290 */ /* 0x000ff6000fffe03f */
[----:B------:R-:W-:Y:S01]  /*278a0*/  @!UPT UIADD3 URZ, URZ, URZ, URZ ;  /* 0x0000003f3f3ff290 */ /* 0x000fe2000fffe03f */
[----:B------:R0:W-:Y:S01]  /*278b0*/  STL.64 [R1+0xc08], R10 ;  /* 0x000c080a01007387 */ /* 0x0001e20000100a00 */
[----:B------:R-:W-:Y:S03]  /*278c0*/  STL.64 [R1+0xc00], R8 ;  /* 0x000c000801007387 */ /* 0x000fe60000100a00 */
[----:B0-----:R-:W2:Y:S01]  /*278d0*/  LDL.LU R10, [R1+0xd8] ;  /* 0x0000d800010a7983 */ /* 0x001ea20000300800 */
[----:B------:R-:W2:Y:S03]  /*278e0*/  LDL.LU R11, [R1+0xdc] ;  /* 0x0000dc00010b7983 */ /* 0x000ea60000300800 */
[----:B--2---:R-:W-:Y:S01]  /*278f0*/  STL.64 [R1+0xc20], R10 ;  /* 0x000c200a01007387 */ /* 0x004fe20000100a00 */
[----:B------:R-:W2:Y:S02]  /*27900*/  LDL.LU R26, [R1+0xe8] ;  /* 0x0000e800011a7983 */ /* 0x000ea40000300800 */
[----:B------:R-:W2:Y:S02]  /*27910*/  LDL.LU R27, [R1+0xec] ;  /* 0x0000ec00011b7983 */ /* 0x000ea40000300800 */
[----:B--2---:R0:W-:Y:S04]  /*27920*/  STL.64 [R1+0xc28], R26 ;  /* 0x000c281a01007387 */ /* 0x0041e80000100a00 */
[----:B0-----:R-:W2:Y:S01]  /*27930*/  LDL.LU R26, [R1+0xf8] ;  /* 0x0000f800011a7983 */ /* 0x001ea20000300800 */
[----:B------:R-:W2:Y:S02]  /*27940*/  LDL.LU R27, [R1+0xfc] ;  /* 0x0000fc00011b7983 */ /* 0x000ea40000300800 */
[----:B------:R-:W-:-:S02]  /*27950*/  IMAD.MOV.U32 R8, RZ, RZ, R2 ;  /* 0x000000ffff087224 */ /* 0x000fc400078e0002 */
[----:B------:R-:W-:Y:S02]  /*27960*/  IMAD.MOV.U32 R9, RZ, RZ, R0 ;  /* 0x000000ffff097224 */ /* 0x000fe400078e0000 */
[----:B------:R-:W-:Y:S02]  /*27970*/  IMAD.MOV.U32 R10, RZ, RZ, R28 ;  /* 0x000000ffff0a7224 */ /* 0x000fe400078e001c */
[----:B------:R-:W-:Y:S01]  /*27980*/  IMAD.MOV.U32 R11, RZ, RZ, R22 ;  /* 0x000000ffff0b7224 */ /* 0x000fe200078e0016 */
[----:B--2---:R0:W-:Y:S01]  /*27990*/  STL.64 [R1+0xc40], R26 ;  /* 0x000c401a01007387 */ /* 0x0041e20000100a00 */
[----:B------:R-:W2:Y:S02]  /*279a0*/  LDL.LU R2, [R1+0xdc0] ;  /* 0x000dc00001027983 */ /* 0x000ea40000300800 */
[----:B------:R-:W3:Y:S02]  /*279b0*/  LDL.LU R0, [R1+0xdbc] ;  /* 0x000dbc0001007983 */ /* 0x000ee40000300800 */
[----:B------:R-:W4:Y:S01]  /*279c0*/  LDL.LU R28, [R1+0xdb8] ;  /* 0x000db800011c7983 */ /* 0x000f220000300800 */
[----:B------:R-:W2:Y:S04]  /*279d0*/  LDL.LU R22, [R1+0xdb4] ;  /* 0x000db40001167983 */ /* 0x000ea80000300800 */
        /* <DEDUP_REMOVED lines=67> */
[----:B------:R-:W2:Y:S02]  /*27e10*/  LDL.LU R26, [R1+0x258] ;  /* 0x00025800011a7983 */ /* 0x000ea40000300800 */
[----:B------:R-:W2:Y:S02]  /*27e20*/  LDL.LU R27, [R1+0x25c] ;  /* 0x00025c00011b7983 */ /* 0x000ea40000300800 */
[----:B------:R-:W-:Y:S02]  /*27e30*/  IMAD.MOV.U32 R10, RZ, RZ, R23 ;  /* 0x000000ffff0a7224 */ /* 0x000fe400078e0017 */
[----:B------:R-:W-:Y:S01]  /*27e40*/  IMAD.MOV.U32 R11, RZ, RZ, R22 ;  /* 0x000000ffff0b7224 */ /* 0x000fe200078e0016 */
[----:B--2---:R0:W-:Y:S04]  /*27e50*/  STL.64 [R1+0xd00], R26 ;  /* 0x000d001a01007387 */ /* 0x0041e80000100a00 */
[----:B0-----:R-:W2:Y:S01]  /*27e60*/  LDL.LU R26, [R1+0x268] ;  /* 0x00026800011a7983 */ /* 0x001ea20000300800 */
[----:B------:R-:W2:Y:S03]  /*27e70*/  LDL.LU R27, [R1+0x26c] ;  /* 0x00026c00011b7983 */ /* 0x000ea60000300800 */
[----:B--2---:R-:W-:Y:S01]  /*27e80*/  STL.64 [R1+0xd28], R26 ;  /* 0x000d281a01007387 */ /* 0x004fe20000100a00 */
[----:B------:R-:W-:Y:S02]  /*27e90*/  STL.64 [R1+0xcb0], R10 ;  /* 0x000cb00a01007387 */ /* 0x000fe40000100a00 */
[----:B------:R0:W-:Y:S02]  /*27ea0*/  STL.64 [R1+0xca8], R8 ;  /* 0x000ca80801007387 */ /* 0x0001e40000100a00 */
[----:B0-----:R-:W-:-:S02]  /*27eb0*/  IMAD.MOV.U32 R8, RZ, RZ, R21 ;  /* 0x000000ffff087224 */ /* 0x001fc400078e0015 */
[----:B------:R-:W-:Y:S02]  /*27ec0*/  IMAD.MOV.U32 R9, RZ, RZ, R20 ;  /* 0x000000ffff097224 */ /* 0x000fe400078e0014 */
[----:B------:R-:W-:Y:S02]  /*27ed0*/  IMAD.MOV.U32 R20, RZ, RZ, R28 ;  /* 0x000000ffff147224 */ /* 0x000fe400078e001c */
[----:B------:R-:W-:Y:S02]  /*27ee0*/  IMAD.MOV.U32 R21, RZ, RZ, R12 ;  /* 0x000000ffff157224 */ /* 0x000fe400078e000c */
[----:B------:R-:W-:Y:S01]  /*27ef0*/  IMAD.MOV.U32 R11, RZ, RZ, R16 ;  /* 0x000000ffff0b7224 */ /* 0x000fe200078e0010 */
[----:B------:R-:W2:Y:S01]  /*27f00*/  LDL.LU R28, [R1+0xd68] ;  /* 0x000d6800011c7983 */ /* 0x000ea20000300800 */
[----:B------:R-:W-:Y:S02]  /*27f10*/  IMAD.MOV.U32 R10, RZ, RZ, R17 ;  /* 0x000000ffff0a7224 */ /* 0x000fe400078e0011 */
[----:B------:R-:W2:Y:S02]  /*27f20*/  LDL.LU R12, [R1+0xd64] ;  /* 0x000d6400010c7983 */ /* 0x000ea40000300800 */
[----:B------:R-:W-:-:S02]  /*27f30*/  IMAD.MOV.U32 R16, RZ, RZ, R29 ;  /* 0x000000ffff107224 */ /* 0x000fc400078e001d */
[----:B------:R-:W-:Y:S01]  /*27f40*/  IMAD.MOV.U32 R17, RZ, RZ, R15 ;  /* 0x000000ffff117224 */ /* 0x000fe200078e000f */
[----:B------:R-:W3:Y:S01]  /*27f50*/  LDL.LU R29, [R1+0xd60] ;  /* 0x000d6000011d7983 */ /* 0x000ee20000300800 */
[----:B------:R-:W4:Y:S02]  /*27f60*/  LDL.LU R15, [R1+0xd5c] ;  /* 0x000d5c00010f7983 */ /* 0x000f240000300800 */
[----:B------:R0:W-:Y:S02]  /*27f70*/  STL.64 [R1+0xd30], R20 ;  /* 0x000d301401007387 */ /* 0x0001e40000100a00 */
[----:B0-----:R-:W4:Y:S01]  /*27f80*/  LDL.LU R20, [R1+0x190] ;  /* 0x0001900001147983 */ /* 0x001f220000300800 */
[----:B------:R-:W4:Y:S02]  /*27f90*/  LDL.LU R21, [R1+0x194] ;  /* 0x0001940001157983 */ /* 0x000f240000300800 */
[----:B------:R-:W4:Y:S02]  /*27fa0*/  LDL.LU R22, [R1+0x198] ;  /* 0x0001980001167983 */ /* 0x000f240000300800 */
[----:B------:R-:W4:Y:S01]  /*27fb0*/  LDL.LU R23, [R1+0x19c] ;  /* 0x00019c0001177983 */ /* 0x000f220000300800 */
[----:B------:R-:W4:Y:S01]  /*27fc0*/  LDL.LU R24, [R1+0x180] ;  /* 0x0001800001187983 */ /* 0x000f220000300800 */
[----:B------:R-:W4:Y:S02]  /*27fd0*/  LDL.LU R25, [R1+0x184] ;  /* 0x0001840001197983 */ /* 0x000f240000300800 */
[----:B------:R-:W4:Y:S02]  /*27fe0*/  LDL.LU R26, [R1+0x188] ;  /* 0x00018800011a7983 */ /* 0x000f240000300800 */
[----:B------:R-:W4:Y:S01]  /*27ff0*/  LDL.LU R27, [R1+0x18c] ;  /* 0x00018c00011b7983 */ /* 0x000f220000300800 */
[----:B------:R0:W-:Y:S01]  /*28000*/  STL.64 [R1+0xcc8], R10 ;  /* 0x000cc80a01007387 */ /* 0x0001e20000100a00 */
[----:B------:R1:W-:Y:S02]  /*28010*/  STL.64 [R1+0xcc0], R8 ;  /* 0x000cc00801007387 */ /* 0x0003e40000100a00 */
[----:B0-----:R-:W-:-:S02]  /*28020*/  IMAD.MOV.U32 R10, RZ, RZ, R19 ;  /* 0x000000ffff0a7224 */ /* 0x001fc400078e0013 */
[----:B------:R-:W-:Y:S02]  /*28030*/  IMAD.MOV.U32 R11, RZ, RZ, R18 ;  /* 0x000000ffff0b7224 */ /* 0x000fe400078e0012 */
[----:B-1----:R-:W-:Y:S02]  /*28040*/  IMAD.MOV.U32 R8, RZ, RZ, R14 ;  /* 0x000000ffff087224 */ /* 0x002fe400078e000e */
[----:B------:R-:W-:Y:S01]  /*28050*/  IMAD.MOV.U32 R9, RZ, RZ, R13 ;  /* 0x000000ffff097224 */ /* 0x000fe200078e000d */
[----:B------:R-:W4:Y:S01]  /*28060*/  LDL.LU R14, [R1+0xd58] ;  /* 0x000d5800010e7983 */ /* 0x000f220000300800 */
[----:B------:R-:W4:Y:S02]  /*28070*/  LDL.LU R13, [R1+0xd54] ;  /* 0x000d5400010d7983 */ /* 0x000f240000300800 */
[----:B------:R-:W-:Y:S01]  /*28080*/  STL.64 [R1+0xce0], R10 ;  /* 0x000ce00a01007387 */ /* 0x000fe20000100a00 */
[----:B------:R0:W-:Y:S04]  /*28090*/  STL.64 [R1+0xcd8], R8 ;  /* 0x000cd80801007387 */ /* 0x0001e80000100a00 */
[----:B0-----:R-:W4:Y:S01]  /*280a0*/  LDL.LU R8, [R1+0x80] ;  /* 0x0000800001087983 */ /* 0x001f220000300800 */
[----:B------:R-:W4:Y:S02]  /*280b0*/  LDL.LU R9, [R1+0x84] ;  /* 0x0000840001097983 */ /* 0x000f240000300800 */
[----:B--2---:R-:W-:-:S02]  /*280c0*/  IMAD.MOV.U32 R11, RZ, RZ, R12 ;  /* 0x000000ffff0b7224 */ /* 0x004fc400078e000c */
[----:B---3--:R-:W-:Y:S02]  /*280d0*/  IMAD.MOV.U32 R10, RZ, RZ, R29 ;  /* 0x000000ffff0a7224 */ /* 0x008fe400078e001d */
[----:B------:R-:W2:Y:S01]  /*280e0*/  LDL.LU R29, [R1+0xd50] ;  /* 0x000d5000011d7983 */ /* 0x000ea20000300800 */
[----:B------:R-:W3:Y:S02]  /*280f0*/  LDL.LU R12, [R1+0xd4c] ;  /* 0x000d4c00010c7983 */ /* 0x000ee40000300800 */
[----:B------:R4:W-:Y:S02]  /*28100*/  STL.64 [R1+0xcf8], R10 ;  /* 0x000cf80a01007387 */ /* 0x0009e40000100a00 */
[----:B----4-:R-:W-:Y:S01]  /*28110*/  IMAD.MOV.U32 R10, RZ, RZ, R15 ;  /* 0x000000ffff0a7224 */ /* 0x010fe200078e000f */
[----:B------:R0:W-:Y:S02]  /*28120*/  STL.64 [R1+0xcf0], R8 ;  /* 0x000cf00801007387 */ /* 0x0001e40000100a00 */
[----:B0-----:R-:W-:-:S02]  /*28130*/  IMAD.MOV.U32 R8, RZ, RZ, R13 ;  /* 0x000000ffff087224 */ /* 0x001fc400078e000d */
[----:B------:R-:W-:Y:S01]  /*28140*/  IMAD.MOV.U32 R9, RZ, RZ, R14 ;  /* 0x000000ffff097224 */ /* 0x000fe200078e000e */
[----:B------:R-:W3:Y:S01]  /*28150*/  LDL.LU R13, [R1+0xd48] ;  /* 0x000d4800010d7983 */ /* 0x000ee20000300800 */
[----:B------:R-:W3:Y:S02]  /*28160*/  LDL.LU R14, [R1+0xd44] ;  /* 0x000d4400010e7983 */ /* 0x000ee40000300800 */
[----:B------:R-:W3:Y:S02]  /*28170*/  LDL.LU R15, [R1+0xd40] ;  /* 0x000d4000010f7983 */ /* 0x000ee40000300800 */
[----:B------:R-:W4:Y:S02]  /*28180*/  LDL.LU R11, [R1+0x16c] ;  /* 0x00016c00010b7983 */ /* 0x000f240000300800 */
[----:B----4-:R-:W-:Y:S01]  /*28190*/  STL.64 [R1+0xd10], R10 ;  /* 0x000d100a01007387 */ /* 0x010fe20000100a00 */
[----:B------:R0:W-:Y:S01]  /*281a0*/  STL.64 [R1+0xd08], R8 ;  /* 0x000d080801007387 */ /* 0x0001e20000100a00 */
[C---:B---3--:R-:W-:Y:S02]  /*281b0*/  HMMA.16816.F32.BF16 R12, R4.reuse, R16, R12 ;  /* 0x00000010040c723c */ /* 0x048fe4000004180c */
[----:B0-----:R-:W3:Y:S01]  /*281c0*/  LDL.LU R8, [R1+0x170] ;  /* 0x0001700001087983 */ /* 0x001ee20000300800 */
[----:B------:R-:W3:Y:S02]  /*281d0*/  LDL.LU R9, [R1+0x174] ;  /* 0x0001740001097983 */ /* 0x000ee40000300800 */
[----:B------:R-:W3:Y:S02]  /*281e0*/  LDL.LU R10, [R1+0x178] ;  /* 0x00017800010a7983 */ /* 0x000ee40000300800 */
[----:B------:R-:W4:Y:S11]  /*281f0*/  LDL.LU.64 R16, [R1+0xd38] ;  /* 0x000d380001107983 */ /* 0x000f360000300a00 */
[----:B------:R-:W-:Y:S05]  /*28200*/  @!UPT UIADD3 URZ, URZ, URZ, URZ ;  /* 0x0000003f3f3ff290 */ /* 0x000fea000fffe03f */
[----:B------:R-:W-:Y:S01]  /*28210*/  STL.64 [R1+0xbf8], R14 ;  /* 0x000bf80e01007387 */ /* 0x000fe20000100a00 */
[----:B------:R-:W-:Y:S01]  /*28220*/  STL.64 [R1+0xbf0], R12 ;  /* 0x000bf00c01007387 */ /* 0x000fe20000100a00 */
[C---:B----4-:R-:W-:Y:S02]  /*28230*/  HMMA.16816.F32.BF16 R16, R4.reuse, R16, R20 ;  /* 0x000000100410723c */ /* 0x050fe40000041814 */
[----:B------:R-:W4:Y:S11]  /*28240*/  LDL.LU.64 R20, [R1+0xd30] ;  /* 0x000d300001147983 */ /* 0x000f360000300a00 */
[----:B------:R-:W-:Y:S10]  /*28250*/  @!UPT UIADD3 URZ, URZ, URZ, URZ ;  /* 0x0000003f3f3ff290 */ /* 0x000ff4000fffe03f */
[----:B------:R-:W-:Y:S01]  /*28260*/  STL.64 [R1+0xbe8], R18 ;  /* 0x000be81201007387 */ /* 0x000fe20000100a00 */
[----:B------:R-:W-:Y:S01]  /*28270*/  STL.64 [R1+0xbe0], R16 ;  /* 0x000be01001007387 */ /* 0x000fe20000100a00 */
[----:B----4-:R-:W-:Y:S02]  /*28280*/  HMMA.16816.F32.BF16 R4, R4, R20, R24 ;  /* 0x000000140404723c */ /* 0x010fe40000041818 */
[----:B------:R-:W3:Y:S01]  /*28290*/  LDL.LU.64 R26, [R1+0xd28] ;  /* 0x000d2800011a7983 */ /* 0x000ee20000300a00 */
[----:B------:R-:W3:Y:S02]  /*282a0*/  LDL.LU.64 R22, [R1+0xd20] ;  /* 0x000d200001167983 */ /* 0x000ee40000300a00 */
[----:B------:R-:W3:Y:S02]  /*282b0*/  LDL.LU.64 R20, [R1+0xd18] ;  /* 0x000d180001147983 */ /* 0x000ee40000300a00 */
[----:B--2---:R-:W-:-:S07]  /*282c0*/  IMAD.MOV.U32 R11, RZ, RZ, R29 ;  /* 0x000000ffff0b7224 */ /* 0x004fce00078e001d */
[----:B---3--:R-:W-:Y:S01]  /*282d0*/  HMMA.16816.F32.BF16 R24, R20, R26, R8 ;  /* 0x0000001a1418723c */ /* 0x008fe20000041808 */
[----:B------:R-:W2:Y:S01]  /*282e0*/  LDL.LU.64 R10, [R1+0xd10] ;  /* 0x000d1000010a7983 */ /* 0x000ea20000300a00 */
[----:B------:R-:W2:Y:S11]  /*282f0*/  LDL.LU.64 R8, [R1+0xd08] ;  /* 0x000d080001087983 */ /* 0x000eb60000300a00 */
[----:B------:R-:W-:Y:S10]  /*28300*/  @!UPT UIADD3 URZ, URZ, URZ, URZ ;  /* 0x0000003f3f3ff290 */ /* 0x000ff4000fffe03f */
[----:B------:R-:W-:Y:S01]  /*28310*/  STL.64 [R1+0x180], R24 ;  /* 0x0001801801007387 */ /* 0x000fe20000100a00 */
[----:B------:R0:W-:Y:S03]  /*28320*/  STL.64 [R1+0x188], R26 ;  /* 0x0001881a01007387 */ /* 0x0001e60000100a00 */
[----:B0-----:R-:W2:Y:S01]  /*28330*/  LDL.LU.64 R26, [R1+0xd00] ;  /* 0x000d0000011a7983 */ /* 0x001ea20000300a00 */
[----:B------:R-:W-:Y:S02]  /*28340*/  IMAD.MOV.U32 R18, RZ, RZ, R2 ;  /* 0x000000ffff127224 */ /* 0x000fe400078e0002 */
[----:B------:R-:W-:-:S05]  /*28350*/  IMAD.MOV.U32 R2, RZ, RZ, R24 ;  /* 0x000000ffff027224 */ /* 0x000fca00078e0018 */
[----:B------:R-:W-:Y:S01]  /*28360*/  STL [R1+0xb34], R2 ;  /* 0x000b340201007387 */ /* 0x000fe20000100800 */
[----:B--2---:R-:W-:Y:S03]  /*28370*/  HMMA.16816.F32.BF16 R24, R20, R26, R8 ;  /* 0x0000001a1418723c */ /* 0x004fe60000041808 */
[----:B------:R-:W2:Y:S01]  /*28380*/  LDL.LU.64 R10, [R1+0xcf8] ;  /* 0x000cf800010a7983 */ /* 0x000ea20000300a00 */
[----:B------:R-:W2:Y:S11]  /*28390*/  LDL.LU.64 R8, [R1+0xcf0] ;  /* 0x000cf00001087983 */ /* 0x000eb60000300a00 */
[----:B------:R-:W-:Y:S08]  /*283a0*/  @!UPT UIADD3 URZ, URZ, URZ, URZ ;  /* 0x0000003f3f3ff290 */ /* 0x000ff0000fffe03f */
        /* <DEDUP_REMOVED lines=23> */
[----:B------:R-:W-:-:S05]  /*28520*/  IMAD.MOV.U32 R29, RZ, RZ, R24 ;  /* 0x000000ffff1d7224 */ /* 0x000fca00078e0018 */
[----:B------:R-:W-:Y:S01]  /*28530*/  STL [R1+0xb40], R29 ;  /* 0x000b401d01007387 */ /* 0x000fe20000100800 */
[C---:B--2---:R-:W-:Y:S03]  /*28540*/  HMMA.16816.F32.BF16 R24, R20.reuse, R26, R8 ;  /* 0x0000001a1418723c */ /* 0x044fe60000041808 */
[----:B------:R-:W2:Y:S01]  /*28550*/  LDL.LU.64 R10, [R1+0xcb0] ;  /* 0x000cb000010a7983 */ /* 0x000ea20000300a00 */
[----:B------:R-:W2:Y:S11]  /*28560*/  LDL.LU.64 R8, [R1+0xca8] ;  /* 0x000ca80001087983 */ /* 0x000eb60000300a00 */
[----:B------:R-:W-:Y:S08]  /*28570*/  @!UPT UIADD3 URZ, URZ, URZ, URZ ;  /* 0x0000003f3f3ff290 */ /* 0x000ff0000fffe03f */
        /* <DEDUP_REMOVED lines=30> */
[----:B0-----:R-:W2:Y:S01]  /*28760*/  LDL.LU.64 R26, [R1+0xc40] ;  /* 0x000c4000011a7983 */ /* 0x001ea20000300a00 */
[----:B------:R-:W-:Y:S02]  /*28770*/  IMAD.MOV.U32 R19, RZ, RZ, R0 ;  /* 0x000000ffff137224 */ /* 0x000fe400078e0000 */
[----:B------:R-:W3:Y:S01]  /*28780*/  LDL R0, [R1+0xaf8] ;  /* 0x000af80001007983 */ /* 0x000ee20000100800 */
        /* <DEDUP_REMOVED lines=8> */
[----:B------:R-:W2:Y:S11]  /*28810*/  LDL.LU.64 R10, [R1+0xc20] ;  /* 0x000c2000010a7983 */ /* 0x000eb60000300a00 */
[----:B------:R-:W-:Y:S10]  /*28820*/  @!UPT UIADD3 URZ, URZ, URZ, URZ ;  /* 0x0000003f3f3ff290 */ /* 0x000ff4000fffe03f */
[----:B------:R-:W-:Y:S01]  /*28830*/  STL.64 [R1+0x200], R24 ;  /* 0x0002001801007387 */ /* 0x000fe20000100a00 */
[----:B------:R0:W-:Y:S03]  /*28840*/  STL.64 [R1+0x208], R26 ;  /* 0x0002081a01007387 */ /* 0x0001e60000100a00 */
[----:B0-----:R-:W2:Y:S01]  /*28850*/  LDL.LU.64 R26, [R1+0xc18] ;  /* 0x000c1800011a7983 */ /* 0x001ea20000300a00 */
[----:B------:R-:W2:Y:S02]  /*28860*/  LDL.LU.64 R24, [R1+0xc10] ;  /* 0x000c100001187983 */ /* 0x000ea40000300a00 */
[C---:B--2---:R-:W-:Y:S01]  /*28870*/  HMMA.16816.F32.BF16 R24, R20.reuse, R10, R24 ;  /* 0x0000000a1418723c */ /* 0x044fe20000041818 */
[----:B------:R-:W2:Y:S01]  /*28880*/  LDL.LU.64 R10, [R1+0xc08] ;  /* 0x000c0800010a7983 */ /* 0x000ea20000300a00 */
[----:B------:R-:W2:Y:S11]  /*28890*/  LDL.LU.64 R8, [R1+0xc00] ;  /* 0x000c000001087983 */ /* 0x000eb60000300a00 */
[----:B------:R-:W-:Y:S10]  /*288a0*/  @!UPT UIADD3 URZ, URZ, URZ, URZ ;  /* 0x0000003f3f3ff290 */ /* 0x000ff4000fffe03f */
[----:B------:R-:W-:Y:S01]  /*288b0*/  STL.64 [R1+0x1f0], R24 ;  /* 0x0001f01801007387 */ /* 0x000fe20000100a00 */
[----:B------:R0:W-:Y:S03]  /*288c0*/  STL.64 [R1+0x1f8], R26 ;  /* 0x0001f81a01007387 */ /* 0x0001e60000100a00 */
[----:B0-----:R-:W4:Y:S01]  /*288d0*/  LDL.LU R26, [R1+0x98] ;  /* 0x00009800011a7983 */ /* 0x001f220000300800 */
[----:B------:R-:W4:Y:S01]  /*288e0*/  LDL.LU R27, [R1+0x9c] ;  /* 0x00009c00011b7983 */ /* 0x000f220000300800 */
[----:B--2---:R-:W-:Y:S02]  /*288f0*/  HMMA.16816.F32.BF16 R8, R20, R14, R8 ;  /* 0x0000000e1408723c */ /* 0x004fe40000041808 */
[----:B------:R-:W2:Y:S01]  /*28900*/  LDL.LU.64 R14, [R1+0xbf8] ;  /* 0x000bf800010e7983 */ /* 0x000ea20000300a00 */
[----:B------:R-:W2:Y:S11]  /*28910*/  LDL.LU.64 R12, [R1+0xbf0] ;  /* 0x000bf000010c7983 */ /* 0x000eb60000300a00 */
[----:B------:R-:W-:Y:S09]  /*28920*/  @!UPT UIADD3 URZ, URZ, URZ, URZ ;  /* 0x0000003f3f3ff290 */ /* 0x000ff2000fffe03f */
[----:B------:R-:W-:Y:S01]  /*28930*/  STL.64 [R1+0x1e0], R8 ;  /* 0x0001e00801007387 */ /* 0x000fe20000100a00 */
[----:B------:R0:W-:Y:S02]  /*28940*/  STL.64 [R1+0x1e8], R10 ;  /* 0x0001e80a01007387 */ /* 0x0001e40000100a00 */
[----:B0-----:R-:W-:-:S05]  /*28950*/  IMAD.MOV.U32 R10, RZ, RZ, R8 ;  /* 0x000000ffff0a7224 */ /* 0x001fca00078e0008 */
[----:B------:R0:W-:Y:S04]  /*28960*/  STL [R1+0xb44], R10 ;  /* 0x000b440a01007387 */ /* 0x0001e80000100800 */
[----:B0-----:R-:W3:Y:S01]  /*28970*/  LDL.LU R10, [R1+0xa8] ;  /* 0x0000a800010a7983 */ /* 0x001ee20000300800 */
[----:B------:R-:W3:Y:S01]  /*28980*/  LDL.LU R11, [R1+0xac] ;  /* 0x0000ac00010b7983 */ /* 0x000ee20000300800 */
[C---:B--2---:R-:W-:Y:S02]  /*28990*/  HMMA.16816.F32.BF16 R12, R20.reuse, R18, R12 ;  /* 0x00000012140c723c */ /* 0x044fe4000004180c */
[----:B------:R-:W3:Y:S01]  /*289a0*/  LDL.LU.64 R18, [R1+0xbe8] ;  /* 0x000be80001127983 */ /* 0x000ee20000300a00 */
[----:B------:R-:W3:Y:S05]  /*289b0*/  LDL.LU.64 R16, [R1+0xbe0] ;  /* 0x000be00001107983 */ /* 0x000eea0000300a00 */
[C---:B----4-:R-:W-:Y:S11]  /*289c0*/  HMMA.16816.F32.BF16 R4, R20.reuse, R26, R4 ;  /* 0x0000001a1404723c */ /* 0x050ff60000041804 */
[----:B------:R-:W-:Y:S04]  /*289d0*/  @!UPT UIADD3 URZ, URZ, URZ, URZ ;  /* 0x0000003f3f3ff290 */ /* 0x000fe8000fffe03f */
[----:B------:R-:W-:Y:S01]  /*289e0*/  STL.64 [R1+0x1d0], R12 ;  /* 0x0001d00c01007387 */ /* 0x000fe20000100a00 */
[----:B------:R-:W-:Y:S01]  /*289f0*/  STL.64 [R1+0x1d8], R14 ;  /* 0x0001d80e01007387 */ /* 0x000fe20000100a00 */
[----:B---3--:R-:W-:Y:S11]  /*28a00*/  HMMA.16816.F32.BF16 R16, R20, R10, R16 ;  /* 0x0000000a1410723c */ /* 0x008ff60000041810 */
[----:B------:R-:W-:Y:S11]  /*28a10*/  @!UPT UIADD3 URZ, URZ, URZ, URZ ;  /* 0x0000003f3f3ff290 */ /* 0x000ff6000fffe03f */
[----:B------:R-:W-:Y:S02]  /*28a20*/  @!UPT UIADD3 URZ, URZ, URZ, URZ ;  /* 0x0000003f3f3ff290 */ /* 0x000fe4000fffe03f */
[----:B------:R-:W-:Y:S02]  /*28a30*/  IMAD.MOV.U32 R11, RZ, RZ, R16 ;  /* 0x000000ffff0b7224 */ /* 0x000fe400078e0010 */
[----:B------:R-:W-:Y:S01]  /*28a40*/  IMAD.MOV.U32 R8, RZ, RZ, R19 ;  /* 0x000000ffff087224 */ /* 0x000fe200078e0013 */
[----:B------:R-:W-:Y:S01]  /*28a50*/  STL.64 [R1+0x190], R16 ;  /* 0x0001901001007387 */ /* 0x000fe20000100a00 */
[----:B------:R-:W-:Y:S02]  /*28a60*/  STL.64 [R1+0x198], R18 ;  /* 0x0001981201007387 */ /* 0x000fe40000100a00 */
[----:B------:R-:W-:Y:S01]  /*28a70*/  STL [R1+0xb4c], R11 ;  /* 0x000b4c0b01007387 */ /* 0x000fe20000100800 */
[----:B------:R-:W-:Y:S01]  /*28a80*/  STL [R1+0xb48], R8 ;  /* 0x000b480801007387 */ /* 0x000fe20000100800 */
[----:B------:R0:W-:Y:S02]  /*28a90*/  STL.64 [R1+0x1b0], R4 ;  /* 0x0001b00401007387 */ /* 0x0001e40000100a00 */
[----:B------:R-:W-:Y:S02]  /*28aa0*/  STL.64 [R1+0x1b8], R6 ;  /* 0x0001b80601007387 */ /* 0x000fe40000100a00 */
[----:B0-----:R-:W-:-:S05]  /*28ab0*/  IMAD.MOV.U32 R4, RZ, RZ, R7 ;  /* 0x000000ffff047224 */ /* 0x001fca00078e0007 */
[----:B------:R0:W-:Y:S04]  /*28ac0*/  STL [R1+0xb50], R4 ;  /* 0x000b500401007387 */ /* 0x0001e80000100800 */
[----:B0-----:R-:W2:Y:S04]  /*28ad0*/  LDL.LU R4, [R1+0x2f8] ;  /* 0x0002f80001047983 */ /* 0x001ea80000300800 */
[----:B--2---:R0:W-:Y:S04]  /*28ae0*/  STL [R1+0xbd4], R4 ;  /* 0x000bd40401007387 */ /* 0x0041e80000100800 */
[----:B0-----:R-:W2:Y:S01]  /*28af0*/  LDL.LU R4, [R1+0x300] ;  /* 0x0003000001047983 */ /* 0x001ea20000300800 */
[----:B------:R-:W-:-:S03]  /*28b00*/  UIADD3 UR4, UR4, 0x1, URZ ;  /* 0x0000000104047890 */ /* 0x000fc6000fffe03f */
[----:B--2---:R0:W-:Y:S04]  /*28b10*/  STL [R1+0xbd8], R4 ;  /* 0x000bd80401007387 */ /* 0x0041e80000100800 */
        /* <DEDUP_REMOVED lines=26> */
[----:B------:R-:W3:Y:S01]  /*28cc0*/  LDL.LU R3, [R1+0x2bc] ;  /* 0x0002bc0001037983 */ /* 0x000ee20000300800 */
[----:B------:R-:W-:Y:S01]  /*28cd0*/  ISETP.NE.U32.AND P0, PT, R0, UR4, PT ;  /* 0x0000000400007c0c */ /* 0x000fe2000bf05070 */
[----:B------:R-:W3:Y:S01]  /*28ce0*/  LDL.LU R2, [R1+0xac0] ;  /* 0x000ac00001027983 */ /* 0x000ee20000300800 */
[----:B------:R-:W3:Y:S01]  /*28cf0*/  LDL.LU R0, [R1+0x2b8] ;  /* 0x0002b80001007983 */ /* 0x000ee20000300800 */
[----:B--2---:R-:W-:-:S05]  /*28d00*/  IADD3 R4, P4, R4, UR12, RZ ;  /* 0x0000000c04047c10 */ /* 0x004fca000ff9e0ff */
[----:B------:R0:W-:Y:S04]  /*28d10*/  STL [R1+0x308], R4 ;  /* 0x0003080401007387 */ /* 0x0001e80000100800 */
[----:B0-----:R-:W2:Y:S02]  /*28d20*/  LDL.LU R4, [R1+0xbd8] ;  /* 0x000bd80001047983 */ /* 0x001ea40000300800 */
[----:B--2---:R-:W-:-:S05]  /*28d30*/  IADD3 R4, P5, R4, UR12, RZ ;  /* 0x0000000c04047c10 */ /* 0x004fca000ffbe0ff */
[----:B------:R0:W-:Y:S04]  /*28d40*/  STL [R1+0x300], R4 ;  /* 0x0003000401007387 */ /* 0x0001e80000100800 */
[----:B0-----:R-:W2:Y:S01]  /*28d50*/  LDL.LU R4, [R1+0xbd4] ;  /* 0x000bd40001047983 */ /* 0x001ea20000300800 */
[----:B---3--:R-:W-:Y:S02]  /*28d60*/  IADD3 R20, P1, R20, UR12, RZ ;  /* 0x0000000c14147c10 */ /* 0x008fe4000ff3e0ff */
[----:B----4-:R-:W-:Y:S02]  /*28d70*/  IADD3 R21, P2, R21, UR12, RZ ;  /* 0x0000000c15157c10 */ /* 0x010fe4000ff5e0ff */
[----:B------:R-:W-:Y:S02]  /*28d80*/  IADD3 R22, P3, R22, UR12, RZ ;  /* 0x0000000c16167c10 */ /* 0x000fe4000ff7e0ff */
[----:B------:R-:W-:Y:S01]  /*28d90*/  IADD3.X R23, R23, UR6, RZ, P4, !PT ;  /* 0x0000000617177c10 */ /* 0x000fe2000a7fe4ff */
[----:B------:R-:W-:Y:S01]  /*28da0*/  IADD3 R5, P4, R5, UR12, RZ ;  /* 0x0000000c05057c10 */ /* 0x000fe2000ff9e0ff */
        /* <DEDUP_REMOVED lines=16> */
[----:B--2---:R-:W-:-:S05]  /*28eb0*/  IADD3 R4, P6, R4, UR12, RZ ;  /* 0x0000000c04047c10 */ /* 0x004fca000ffde0ff */
[----:B------:R0:W-:Y:S01]  /*28ec0*/  STL [R1+0x2f8], R4 ;  /* 0x0002f80401007387 */ /* 0x0001e20000100800 */
[----:B------:R-:W-:Y:S02]  /*28ed0*/  STL [R1+0x2f0], R20 ;  /* 0x0002f01401007387 */ /* 0x000fe40000100800 */
[----:B------:R-:W-:Y:S02]  /*28ee0*/  STL [R1+0x2e8], R21 ;  /* 0x0002e81501007387 */ /* 0x000fe40000100800 */
[----:B------:R-:W-:Y:S01]  /*28ef0*/  STL [R1+0x2e0], R22 ;  /* 0x0002e01601007387 */ /* 0x000fe20000100800 */
[----:B------:R-:W-:Y:S01]  /*28f00*/  IADD3.X R8, R8, UR6, RZ, P6, !PT ;  /* 0x0000000608087c10 */ /* 0x000fe2000b7fe4ff */
[----:B------:R-:W-:Y:S01]  /*28f10*/  STL [R1+0x304], R23 ;  /* 0x0003041701007387 */ /* 0x000fe20000100800 */
[----:B------:R-:W-:Y:S01]  /*28f20*/  IADD3 R11, P6, R11, UR9, RZ ;  /* 0x000000090b0b7c10 */ /* 0x000fe2000ffde0ff */
[----:B------:R-:W-:Y:S02]  /*28f30*/  STL [R1+0x2d8], R5 ;  /* 0x0002d80501007387 */ /* 0x000fe40000100800 */
[----:B------:R-:W-:Y:S01]  /*28f40*/  STL [R1+0x2fc], R6 ;  /* 0x0002fc0601007387 */ /* 0x000fe20000100800 */
[----:B------:R-:W-:Y:S01]  /*28f50*/  STL [R1+0x2d0], R7 ;  /* 0x0002d00701007387 */ /* 0x000fe20000100800 */
[----:B------:R-:W-:Y:S02]  /*28f60*/  STL [R1+0x2f4], R8 ;  /* 0x0002f40801007387 */ /* 0x000fe40000100800 */
[----:B------:R-:W-:Y:S02]  /*28f70*/  STL [R1+0xae8], R11 ;  /* 0x000ae80b01007387 */ /* 0x000fe40000100800 */
[----:B------:R-:W-:Y:S01]  /*28f80*/  STL [R1+0x2ec], R16 ;  /* 0x0002ec1001007387 */ /* 0x000fe20000100800 */
[----:B------:R-:W-:Y:S01]  /*28f90*/  STL [R1+0x2c8], R17 ;  /* 0x0002c81101007387 */ /* 0x000fe20000100800 */
[----:B------:R-:W-:Y:S02]  /*28fa0*/  STL [R1+0x2e4], R18 ;  /* 0x0002e41201007387 */ /* 0x000fe40000100800 */
[----:B------:R-:W-:Y:S02]  /*28fb0*/  STL [R1+0xae0], R19 ;  /* 0x000ae01301007387 */ /* 0x000fe40000100800 */
[----:B------:R-:W-:Y:S01]  /*28fc0*/  STL [R1+0x2dc], R12 ;  /* 0x0002dc0c01007387 */ /* 0x000fe20000100800 */
[----:B------:R-:W-:Y:S01]  /*28fd0*/  STL [R1+0xadc], R13 ;  /* 0x000adc0d01007387 */ /* 0x000fe20000100800 */
[----:B------:R-:W-:Y:S01]  /*28fe0*/  IADD3.X R24, R24, UR7, RZ, P6, !PT ;  /* 0x0000000718187c10 */ /* 0x000fe2000b7fe4ff */
[----:B------:R-:W-:Y:S01]  /*28ff0*/  STL [R1+0x2d4], R14 ;  /* 0x0002d40e01007387 */ /* 0x000fe20000100800 */
[----:B------:R-:W-:Y:S01]  /*29000*/  IADD3 R25, P6, R25, UR9, RZ ;  /* 0x0000000919197c10 */ /* 0x000fe2000ffde0ff */
        /* <DEDUP_REMOVED lines=9> */
[----:B0-----:R-:W2:Y:S01]  /*290a0*/  LDL.LU R4, [R1+0xab0] ;  /* 0x000ab00001047983 */ /* 0x001ea20000300800 */
[----:B------:R-:W-:Y:S01]  /*290b0*/  IADD3.X R3, R3, UR7, RZ, P3, !PT ;  /* 0x0000000703037c10 */ /* 0x000fe20009ffe4ff */
[----:B------:R-:W-:-:S04]  /*290c0*/  IADD3 R2, P3, R2, UR9, RZ ;  /* 0x0000000902027c10 */ /* 0x000fc8000ff7e0ff */
[----:B------:R-:W-:Y:S04]  /*290d0*/  STL [R1+0x2bc], R3 ;  /* 0x0002bc0301007387 */ /* 0x000fe80000100800 */
[----:B--2---:R0:W-:Y:S01]  /*290e0*/  STL [R1+0xbcc], R4 ;  /* 0x000bcc0401007387 */ /* 0x0041e20000100800 */
[----:B------:R-:W-:Y:S03]  /*290f0*/  STL [R1+0xac0], R2 ;  /* 0x000ac00201007387 */ /* 0x000fe60000100800 */
[----:B0-----:R-:W2:Y:S01]  /*29100*/  LDL.LU R4, [R1+0x2b4] ;  /* 0x0002b40001047983 */ /* 0x001ea20000300800 */
[----:B------:R-:W-:-:S05]  /*29110*/  IADD3.X R0, R0, UR7, RZ, P4, !PT ;  /* 0x0000000700007c10 */ /* 0x000fca000a7fe4ff */
[----:B------:R-:W-:Y:S04]  /*29120*/  STL [R1+0x2b8], R0 ;  /* 0x0002b80001007387 */ /* 0x000fe80000100800 */
        /* <DEDUP_REMOVED lines=30> */
[----:B--2---:R-:W-:-:S05]  /*29310*/  IADD3 R4, P4, R4, UR9, RZ ;  /* 0x0000000904047c10 */ /* 0x004fca000ff9e0ff */
[----:B------:R0:W-:Y:S04]  /*29320*/  STL [R1+0xab8], R4 ;  /* 0x000ab80401007387 */ /* 0x0001e80000100800 */
[----:B0-----:R-:W2:Y:S02]  /*29330*/  LDL.LU R4, [R1+0xbd0] ;  /* 0x000bd00001047983 */ /* 0x001ea40000300800 */
[----:B--2---:R-:W-:-:S05]  /*29340*/  IADD3.X R4, R4, UR7, RZ, P5, !PT ;  /* 0x0000000704047c10 */ /* 0x004fca000affe4ff */
[----:B------:R0:W-:Y:S04]  /*29350*/  STL [R1+0x2b4], R4 ;  /* 0x0002b40401007387 */ /* 0x0001e80000100800 */
[----:B0-----:R-:W2:Y:S01]  /*29360*/  LDL.LU R4, [R1+0xbcc] ;  /* 0x000bcc0001047983 */ /* 0x001ea20000300800 */
[----:B---3--:R-:W-:Y:S01]  /*29370*/  IADD3.X R20, R20, UR7, RZ, P6, !PT ;  /* 0x0000000714147c10 */ /* 0x008fe2000b7fe4ff */
[----:B----4-:R-:W-:Y:S01]  /*29380*/  IADD3 R21, P6, R21, UR9, RZ ;  /* 0x0000000915157c10 */ /* 0x010fe2000ffde0ff */
        /* <DEDUP_REMOVED lines=18> */
[----:B------:R-:W-:-:S02]  /*294b0*/  IADD3.X R28, R28, UR7, RZ, P6, !PT ;  /* 0x000000071c1c7c10 */ /* 0x000fc4000b7fe4ff */
[----:B--2---:R-:W-:-:S05]  /*294c0*/  IADD3 R4, P5, R4, UR9, RZ ;  /* 0x0000000904047c10 */ /* 0x004fca000ffbe0ff */
[----:B------:R0:W-:Y:S01]  /*294d0*/  STL [R1+0xab0], R4 ;  /* 0x000ab00401007387 */ /* 0x0001e20000100800 */
[----:B------:R-:W-:Y:S02]  /*294e0*/  STL [R1+0x2b0], R20 ;  /* 0x0002b01401007387 */ /* 0x000fe40000100800 */
[----:B------:R-:W-:Y:S02]  /*294f0*/  STL [R1+0xaa8], R21 ;  /* 0x000aa81501007387 */ /* 0x000fe40000100800 */
[----:B------:R-:W-:Y:S01]  /*29500*/  STL [R1+0x27c], R22 ;  /* 0x00027c1601007387 */ /* 0x000fe20000100800 */
[----:B------:R-:W-:Y:S01]  /*29510*/  STL [R1+0xaa0], R23 ;  /* 0x000aa01701007387 */ /* 0x000fe20000100800 */
        /* <DEDUP_REMOVED lines=25> */
[----:B0-----:R-:W2:Y:S01]  /*296b0*/  LDL.LU R4, [R1+0xa5c] ;  /* 0x000a5c0001047983 */ /* 0x001ea20000300800 */
[----:B------:R-:W-:-:S02]  /*296c0*/  IADD3 R3, P6, R3, UR9, RZ ;  /* 0x0000000903037c10 */ /* 0x000fc4000ffde0ff */
[----:B------:R-:W-:-:S03]  /*296d0*/  IADD3.X R2, R2, UR7, RZ, P1, !PT ;  /* 0x0000000702027c10 */ /* 0x000fc60008ffe4ff */
[----:B------:R-:W-:Y:S04]  /*296e0*/  STL [R1+0xa48], R3 ;  /* 0x000a480301007387 */ /* 0x000fe80000100800 */
[----:B--2---:R0:W-:Y:S01]  /*296f0*/  STL [R1+0xbc4], R4 ;  /* 0x000bc40401007387 */ /* 0x0041e20000100800 */
[----:B------:R-:W-:Y:S03]  /*29700*/  STL [R1+0xa6c], R2 ;  /* 0x000a6c0201007387 */ /* 0x000fe60000100800 */
[----:B0-----:R-:W2:Y:S01]  /*29710*/  LDL.LU R4, [R1+0xa38] ;  /* 0x000a380001047983 */ /* 0x001ea20000300800 */
[----:B------:R-:W-:-:S05]  /*29720*/  IADD3 R0, P1, R0, UR9, RZ ;  /* 0x0000000900007c10 */ /* 0x000fca000ff3e0ff */
        /* <DEDUP_REMOVED lines=31> */
[----:B--2---:R-:W-:-:S05]  /*29920*/  IADD3.X R4, R4, UR7, RZ, P2, !PT ;  /* 0x0000000704047c10 */ /* 0x004fca00097fe4ff */
[----:B------:R0:W-:Y:S04]  /*29930*/  STL [R1+0xa64], R4 ;  /* 0x000a640401007387 */ /* 0x0001e80000100800 */
[----:B0-----:R-:W2:Y:S02]  /*29940*/  LDL.LU R4, [R1+0xbc8] ;  /* 0x000bc80001047983 */ /* 0x001ea40000300800 */
[----:B--2---:R-:W-:-:S05]  /*29950*/  IADD3 R4, P2, R4, UR9, RZ ;  /* 0x0000000904047c10 */ /* 0x004fca000ff5e0ff */
[----:B------:R0:W-:Y:S04]  /*29960*/  STL [R1+0xa38], R4 ;  /* 0x000a380401007387 */ /* 0x0001e80000100800 */
[----:B0-----:R-:W2:Y:S01]  /*29970*/  LDL.LU R4, [R1+0xbc4] ;  /* 0x000bc40001047983 */ /* 0x001ea20000300800 */
[----:B----4-:R-:W-:Y:S01]  /*29980*/  IADD3.X R21, R21, UR7, RZ, P4, !PT ;  /* 0x0000000715157c10 */ /* 0x010fe2000a7fe4ff */
[----:B---3--:R-:W-:Y:S01]  /*29990*/  IADD3 R22, P4, R22, UR9, RZ ;  /* 0x0000000916167c10 */ /* 0x008fe2000ff9e0ff */
        /* <DEDUP_REMOVED lines=18> */
[----:B--2---:R-:W-:Y:S01]  /*29ac0*/  IADD3.X R4, R4, UR7, RZ, P3, !PT ;  /* 0x0000000704047c10 */ /* 0x004fe20009ffe4ff */
[----:B------:R-:W-:-:S04]  /*29ad0*/  IADD3 R20, P3, R20, UR9, RZ ;  /* 0x0000000914147c10 */ /* 0x000fc8000ff7e0ff */
[----:B------:R0:W-:Y:S01]  /*29ae0*/  STL [R1+0xa5c], R4 ;  /* 0x000a5c0401007387 */ /* 0x0001e20000100800 */
[----:B------:R-:W-:Y:S02]  /*29af0*/  STL [R1+0xa30], R20 ;  /* 0x000a301401007387 */ /* 0x000fe40000100800 */
[----:B------:R-:W-:Y:S02]  /*29b00*/  STL [R1+0xa54], R21 ;  /* 0x000a541501007387 */ /* 0x000fe40000100800 */
[----:B------:R-:W-:Y:S01]  /*29b10*/  STL [R1+0xa28], R22 ;  /* 0x000a281601007387 */ /* 0x000fe20000100800 */
[----:B------:R-:W-:Y:S01]  /*29b20*/  STL [R1+0xa4c], R23 ;  /* 0x000a4c1701007387 */ /* 0x000fe20000100800 */
        /* <DEDUP_REMOVED lines=1337> */
[----:B------:R-:W-:-:S02]  /*2eec0*/  IADD3.X R0, R0, UR7, RZ, P2, !PT ;  /* 0x0000000700007c10 */ /* 0x000fc400097fe4ff */
[----:B--2---:R-:W-:Y:S01]  /*2eed0*/  IADD3.X R4, R4, UR7, RZ, P4, !PT ;  /* 0x0000000704047c10 */ /* 0x004fe2000a7fe4ff */
[----:B------:R-:W-:-:S04]  /*2eee0*/  IADD3 R11, P4, R11, UR9, RZ ;  /* 0x000000090b0b7c10 */ /* 0x000fc8000ff9e0ff */
[----:B------:R0:W-:Y:S04]  /*2eef0*/  STL [R1+0x394], R4 ;  /* 0x0003940401007387 */ /* 0x0001e80000100800 */
[----:B0-----:R0:W5:Y:S01]  /*2ef00*/  LDL.LU R4, [R1+0xb50] ;  /* 0x000b500001047983 */ /* 0x0011620000300800 */
[----:B------:R1:W-:Y:S03]  /*2ef10*/  STL [R1+0x368], R11 ;  /* 0x0003680b01007387 */ /* 0x0003e60000100800 */
[----:B-1----:R0:W5:Y:S01]  /*2ef20*/  LDL.LU R11, [R1+0xb4c] ;  /* 0x000b4c00010b7983 */ /* 0x0021620000300800 */
        /* <DEDUP_REMOVED lines=13> */
[----:B-1----:R-:W2:Y:S01]  /*2f000*/  LDL.LU R0, [R1+0xb30] ;  /* 0x000b300001007983 */ /* 0x002ea20000300800 */
[----:B------:R-:W-:-:S02]  /*2f010*/  IADD3 R20, P2, R20, UR9, RZ ;  /* 0x0000000914147c10 */ /* 0x000fc4000ff5e0ff */
[----:B------:R-:W-:Y:S01]  /*2f020*/  IADD3.X R21, R21, UR7, RZ, P3, !PT ;  /* 0x0000000715157c10 */ /* 0x000fe20009ffe4ff */
[----:B------:R-:W-:Y:S01]  /*2f030*/  IADD3 R22, P3, R22, UR9, RZ ;  /* 0x0000000916167c10 */ /* 0x000fe2000ff7e0ff */
[----:B------:R-:W-:Y:S01]  /*2f040*/  IADD3.X R23, R23, UR7, RZ, P4, !PT ;  /* 0x0000000717177c10 */ /* 0x000fe2000a7fe4ff */
[----:B------:R-:W-:Y:S01]  /*2f050*/  IADD3 R5, P4, R5, UR9, RZ ;  /* 0x0000000905057c10 */ /* 0x000fe2000ff9e0ff */
[----:B------:R-:W-:Y:S01]  /*2f060*/  STL [R1+0x348], R20 ;  /* 0x0003481401007387 */ /* 0x000fe20000100800 */
[----:B------:R-:W-:Y:S01]  /*2f070*/  IADD3.X R6, R6, UR7, RZ, P5, !PT ;  /* 0x0000000706067c10 */ /* 0x000fe2000affe4ff */
[----:B------:R-:W-:Y:S01]  /*2f080*/  STL [R1+0x36c], R21 ;  /* 0x00036c1501007387 */ /* 0x000fe20000100800 */
        /* <DEDUP_REMOVED lines=20> */
[----:B------:R-:W-:Y:S01]  /*2f1d0*/  IADD3.X R24, R24, UR7, RZ, P5, !PT ;  /* 0x0000000718187c10 */ /* 0x000fe2000affe4ff */
[----:B------:R-:W-:Y:S01]  /*2f1e0*/  STL [R1+0x318], R13 ;  /* 0x0003180d01007387 */ /* 0x000fe20000100800 */
[----:B------:R-:W-:Y:S01]  /*2f1f0*/  IADD3.X R25, R25, UR7, RZ, P6, !PT ;  /* 0x0000000719197c10 */ /* 0x000fe2000b7fe4ff */
[----:B------:R-:W-:Y:S02]  /*2f200*/  STL [R1+0x33c], R14 ;  /* 0x00033c0e01007387 */ /* 0x000fe40000100800 */
[----:B------:R-:W-:Y:S01]  /*2f210*/  STL [R1+0x310], R15 ;  /* 0x0003100f01007387 */ /* 0x000fe20000100800 */
[----:B------:R-:W-:Y:S01]  /*2f220*/  IADD3.X R26, R26, UR7, RZ, P1, !PT ;  /* 0x000000071a1a7c10 */ /* 0x000fe20008ffe4ff */
[----:B------:R-:W-:Y:S01]  /*2f230*/  STL [R1+0x334], R9 ;  /* 0x0003340901007387 */ /* 0x000fe20000100800 */
[----:B------:R-:W-:Y:S01]  /*2f240*/  IADD3.X R27, R27, UR7, RZ, P2, !PT ;  /* 0x000000071b1b7c10 */ /* 0x000fe200097fe4ff */
[----:B------:R-:W-:Y:S02]  /*2f250*/  STL [R1+0x32c], R24 ;  /* 0x00032c1801007387 */ /* 0x000fe40000100800 */
[----:B------:R-:W-:Y:S01]  /*2f260*/  STL [R1+0x324], R25 ;  /* 0x0003241901007387 */ /* 0x000fe20000100800 */
[----:B--2---:R-:W-:-:S05]  /*2f270*/  IADD3.X R0, R0, UR7, RZ, P3, !PT ;  /* 0x0000000700007c10 */ /* 0x004fca0009ffe4ff */
[----:B------:R1:W-:Y:S01]  /*2f280*/  STL [R1+0x30c], R0 ;  /* 0x00030c0001007387 */ /* 0x0003e20000100800 */
[----:B------:R0:W-:Y:S03]  /*2f290*/  STL [R1+0x31c], R26 ;  /* 0x00031c1a01007387 */ /* 0x0001e60000100800 */
[----:B-1----:R0:W5:Y:S01]  /*2f2a0*/  LDL.LU R0, [R1+0xb2c] ;  /* 0x000b2c0001007983 */ /* 0x0021620000300800 */
[----:B------:R0:W-:Y:S01]  /*2f2b0*/  STL [R1+0x314], R27 ;  /* 0x0003141b01007387 */ /* 0x0001e20000100800 */
[----:B------:R-:W-:Y:S01]  /*2f2c0*/  @!P0 CALL.REL.NOINC `(.L_x_2) ;  /* 0x0000001000008944 */ /* 0x000fe20003c00000 */
[----:B------:R-:W-:Y:S05]  /*2f2d0*/  BRA `(.L_x_3) ;  /* 0xfffea68000007947 */ /* 0x000fea000383ffff */
.L_x_2:
[----:B------:R-:W2:Y:S04]  /*2f2e0*/  LDL.LU R7, [R1+0x194] ;  /* 0x0001940001077983 */ /* 0x000ea80000300800 */
[----:B--2---:R1:W-:Y:S04]  /*2f2f0*/  STL [R1+0xb78], R7 ;  /* 0x000b780701007387 */ /* 0x0043e80000100800 */
[----:B-1----:R-:W2:Y:S04]  /*2f300*/  LDL.LU R7, [R1+0x228] ;  /* 0x0002280001077983 */ /* 0x002ea80000300800 */
        /* <DEDUP_REMOVED lines=13> */
[----:B------:R-:W2:Y:S01]  /*2f3e0*/  LDL.LU R6, [R1+0x1e4] ;  /* 0x0001e40001067983 */ /* 0x000ea20000300800 */
[----:B-1---5:R-:W-:-:S03]  /*2f3f0*/  IMAD.MOV.U32 R7, RZ, RZ, R8 ;  /* 0x000000ffff077224 */ /* 0x022fc600078e0008 */
        /* <DEDUP_REMOVED lines=16> */
[----:B--2---:R-:W-:Y:S04]  /*2f500*/  STL [R1+0xbb4], R6 ;  /* 0x000bb40601007387 */ /* 0x004fe80000100800 */
[----:B------:R-:W2:Y:S04]  /*2f510*/  LDL.LU R5, [R1+0x204] ;  /* 0x0002040001057983 */ /* 0x000ea80000300800 */
[----:B--2---:R1:W-:Y:S04]  /*2f520*/  STL [R1+0xb70], R5 ;  /* 0x000b700501007387 */ /* 0x0043e80000100800 */
[----:B-1----:R-:W2:Y:S04]  /*2f530*/  LDL.LU R5, [R1+0x1d4] ;  /* 0x0001d40001057983 */ /* 0x002ea80000300800 */
[----:B------:R1:W-:Y:S04]  /*2f540*/  STL [R1+0xb68], R11 ;  /* 0x000b680b01007387 */ /* 0x0003e80000100800 */
[----:B-1----:R-:W3:Y:S01]  /*2f550*/  LDL.LU R11, [R1+0x214] ;  /* 0x00021400010b7983 */ /* 0x002ee20000300800 */
[----:B------:R-:W-:-:S03]  /*2f560*/  IMAD.MOV.U32 R6, RZ, RZ, R4 ;  /* 0x000000ffff067224 */ /* 0x000fc600078e0004 */
[----:B---3--:R1:W-:Y:S04]  /*2f570*/  STL [R1+0xb6c], R11 ;  /* 0x000b6c0b01007387 */ /* 0x0083e80000100800 */
[----:B-1----:R-:W3:Y:S04]  /*2f580*/  LDL.LU R11, [R1+0x1f4] ;  /* 0x0001f400010b7983 */ /* 0x002ee80000300800 */
[----:B------:R-:W4:Y:S04]  /*2f590*/  LDL.LU R4, [R1+0x224] ;  /* 0x0002240001047983 */ /* 0x000f280000300800 */
[----:B------:R1:W-:Y:S04]  /*2f5a0*/  STL [R1+0xb64], R10 ;  /* 0x000b640a01007387 */ /* 0x0003e80000100800 */
[----:B-1----:R-:W2:Y:S04]  /*2f5b0*/  LDL.LU R10, [R1+0x1b0] ;  /* 0x0001b000010a7983 */ /* 0x002ea80000300800 */
[----:B------:R-:W2:Y:S04]  /*2f5c0*/  LDL.LU R9, [R1+0x200] ;  /* 0x0002000001097983 */ /* 0x000ea80000300800 */
[----:B--2---:R1:W-:Y:S04]  /*2f5d0*/  STL [R1+0xb60], R9 ;  /* 0x000b600901007387 */ /* 0x0043e80000100800 */
        /* <DEDUP_REMOVED lines=25> */
[----:B------:R1:W-:Y:S04]  /*2f770*/  STL [R1+0xb38], R28 ;  /* 0x000b381c01007387 */ /* 0x0003e80000100800 */
[----:B-1----:R-:W2:Y:S01]  /*2f780*/  LDL.LU R28, [R1+0x2a8] ;  /* 0x0002a800011c7983 */ /* 0x002ea20000300800 */
[----:B------:R-:W-:-:S03]  /*2f790*/  F2FP.BF16.PACK_AB R7, R6, R7 ;  /* 0x000000070607723e */ /* 0x000fc600000010ff */
[----:B--2---:R1:W-:Y:S04]  /*2f7a0*/  STL [R1+0xb3c], R28 ;  /* 0x000b3c1c01007387 */ /* 0x0043e80000100800 */
[----:B-1----:R-:W2:Y:S04]  /*2f7b0*/  LDL.LU R28, [R1+0x288] ;  /* 0x00028800011c7983 */ /* 0x002ea80000300800 */
[----:B------:R-:W2:Y:S04]  /*2f7c0*/  LDL.LU R16, [R1+0x188] ;  /* 0x0001880001107983 */ /* 0x000ea80000300800 */
[----:B------:R1:W-:Y:S04]  /*2f7d0*/  STL [R1+0xb34], R29 ;  /* 0x000b341d01007387 */ /* 0x0003e80000100800 */
        /* <DEDUP_REMOVED lines=8> */
[----:B------:R-:W2:Y:S04]  /*2f860*/  LDL.LU R0, [R1+0x2a4] ;  /* 0x0002a40001007983 */ /* 0x000ea80000300800 */
[----:B------:R-:W2:Y:S04]  /*2f870*/  LDL.LU R20, [R1+0x184] ;  /* 0x0001840001147983 */ /* 0x000ea80000300800 */
[----:B------:R-:W2:Y:S04]  /*2f880*/  LDL.LU R24, [R1+0x230] ;  /* 0x0002300001187983 */ /* 0x000ea80000300800 */
[----:B0-----:R-:W2:Y:S04]  /*2f890*/  LDL.LU R27, [R1+0x240] ;  /* 0x00024000011b7983 */ /* 0x001ea80000300800 */
[----:B------:R-:W2:Y:S04]  /*2f8a0*/  LDL.LU R25, [R1+0x250] ;  /* 0x0002500001197983 */ /* 0x000ea80000300800 */
[----:B------:R-:W2:Y:S04]  /*2f8b0*/  LDL.LU R26, [R1+0x260] ;  /* 0x00026000011a7983 */ /* 0x000ea80000300800 */
[----:B------:R-:W2:Y:S04]  /*2f8c0*/  LDL.LU R6, [R1+0xbb4] ;  /* 0x000bb40001067983 */ /* 0x000ea80000300800 */
[----:B------:R0:W-:Y:S04]  /*2f8d0*/  STL [R1+0x1c], R7 ;  /* 0x00001c0701007387 */ /* 0x0001e80000100800 */
[----:B0-----:R-:W2:Y:S02]  /*2f8e0*/  LDL.LU R7, [R1+0xbb0] ;  /* 0x000bb00001077983 */ /* 0x001ea40000300800 */
[----:B--2---:R-:W-:-:S02]  /*2f8f0*/  F2FP.BF16.PACK_AB R7, R6, R7 ;  /* 0x000000070607723e */ /* 0x004fc400000010ff */
        /* <DEDUP_REMOVED lines=25> */
[----:B------:R0:W-:Y:S04]  /*2fa90*/  STL [R1], R7 ;  /* 0x0000000701007387 */ /* 0x0001e80000100800 */
[----:B0-----:R-:W2:Y:S02]  /*2faa0*/  LDL.LU R7, [R1+0xb78] ;  /* 0x000b780001077983 */ /* 0x001ea40000300800 */
[----:B--2---:R-:W-:-:S02]  /*2fab0*/  F2FP.BF16.PACK_AB R7, R6, R7 ;  /* 0x000000070607723e */ /* 0x004fc400000010ff */
[----:B------:R-:W2:Y:S02]  /*2fac0*/  LDL.LU R6, [R1+0xb74] ;  /* 0x000b740001067983 */ /* 0x000ea40000300800 */
[----:B--2---:R-:W-:Y:S02]  /*2fad0*/  F2FP.BF16.PACK_AB R6, R5, R6 ;  /* 0x000000060506723e */ /* 0x004fe400000010ff */
[----:B------:R-:W3:Y:S02]  /*2fae0*/  LDL.LU R5, [R1+0xb70] ;  /* 0x000b700001057983 */ /* 0x000ee40000300800 */
[----:B---3--:R-:W-:Y:S02]  /*2faf0*/  F2FP.BF16.PACK_AB R5, R11, R5 ;  /* 0x000000050b05723e */ /* 0x008fe400000010ff */
[----:B------:R-:W4:Y:S02]  /*2fb00*/  LDL.LU R11, [R1+0xb6c] ;  /* 0x000b6c00010b7983 */ /* 0x000f240000300800 */
[----:B----4-:R-:W-:-:S02]  /*2fb10*/  F2FP.BF16.PACK_AB R4, R11, R4 ;  /* 0x000000040b04723e */ /* 0x010fc400000010ff */
[----:B------:R-:W2:Y:S02]  /*2fb20*/  LDL.LU R11, [R1+0xb68] ;  /* 0x000b6800010b7983 */ /* 0x000ea40000300800 */
[----:B--2---:R-:W-:Y:S02]  /*2fb30*/  F2FP.BF16.PACK_AB R11, R10, R11 ;  /* 0x0000000b0a0b723e */ /* 0x004fe400000010ff */
[----:B------:R-:W2:Y:S02]  /*2fb40*/  LDL.LU R10, [R1+0xb64] ;  /* 0x000b6400010a7983 */ /* 0x000ea40000300800 */
[----:B--2---:R-:W-:Y:S02]  /*2fb50*/  F2FP.BF16.PACK_AB R10, R9, R10 ;  /* 0x0000000a090a723e */ /* 0x004fe400000010ff */
[----:B------:R-:W2:Y:S02]  /*2fb60*/  LDL.LU R9, [R1+0xb60] ;  /* 0x000b600001097983 */ /* 0x000ea40000300800 */
[----:B--2---:R-:W-:-:S02]  /*2fb70*/  F2FP.BF16.PACK_AB R9, R8, R9 ;  /* 0x000000090809723e */ /* 0x004fc400000010ff */
        /* <DEDUP_REMOVED lines=16> */
[----:B------:R-:W2:Y:S01]  /*2fc80*/  LDL.LU R28, [R1+0xb3c] ;  /* 0x000b3c00011c7983 */ /* 0x000ea20000300800 */
[----:B------:R-:W-:Y:S02]  /*2fc90*/  F2FP.BF16.PACK_AB R23, R29, R23 ;  /* 0x000000171d17723e */ /* 0x000fe400000010ff */
[----:B------:R-:W-:-:S02]  /*2fca0*/  F2FP.BF16.PACK_AB R22, R2, R22 ;  /* 0x000000160216723e */ /* 0x000fc400000010ff */
[----:B------:R-:W-:Y:S02]  /*2fcb0*/  F2FP.BF16.PACK_AB R21, R3, R21 ;  /* 0x000000150315723e */ /* 0x000fe400000010ff */
[----:B--2---:R-:W-:Y:S02]  /*2fcc0*/  F2FP.BF16.PACK_AB R16, R28, R16 ;  /* 0x000000101c10723e */ /* 0x004fe400000010ff */
[----:B------:R-:W2:Y:S04]  /*2fcd0*/  LDL.LU R28, [R1+0xb38] ;  /* 0x000b3800011c7983 */ /* 0x000ea80000300800 */
[----:B------:R-:W2:Y:S04]  /*2fce0*/  LDL.LU R29, [R1+0xb34] ;  /* 0x000b3400011d7983 */ /* 0x000ea80000300800 */
[----:B------:R-:W3:Y:S04]  /*2fcf0*/  LDL.LU R2, [R1+0xb30] ;  /* 0x000b300001027983 */ /* 0x000ee80000300800 */
[----:B------:R-:W3:Y:S01]  /*2fd00*/  LDL.LU R3, [R1+0xb2c] ;  /* 0x000b2c0001037983 */ /* 0x000ee20000300800 */
[----:B------:R-:W-:-:S02]  /*2fd10*/  F2FP.BF16.PACK_AB R27, R24, R27 ;  /* 0x0000001b181b723e */ /* 0x000fc400000010ff */
[----:B------:R-:W-:Y:S02]  /*2fd20*/  F2FP.BF16.PACK_AB R26, R25, R26 ;  /* 0x0000001a191a723e */ /* 0x000fe400000010ff */
[----:B------:R-:W-:Y:S02]  /*2fd30*/  F2FP.BF16.PACK_AB R20, R0, R20 ;  /* 0x000000140014723e */ /* 0x000fe400000010ff */
[----:B--2---:R-:W-:Y:S02]  /*2fd40*/  F2FP.BF16.PACK_AB R25, R29, R28 ;  /* 0x0000001c1d19723e */ /* 0x004fe400000010ff */
[----:B---3--:R-:W-:Y:S02]  /*2fd50*/  F2FP.BF16.PACK_AB R24, R3, R2 ;  /* 0x000000020318723e */ /* 0x008fe400000010ff */
.L_x_1:
[----:B------:R1:W-:Y:S04]  /*2fd60*/  STL [R1+0xb70], R7 ;  /* 0x000b700701007387 */ /* 0x0003e80000100800 */
[----:B-1----:R-:W2:Y:S04]  /*2fd70*/  LDL.LU R7, [R1+0xb04] ;  /* 0x000b040001077983 */ /* 0x002ea80000300800 */
[----:B0-----:R-:W0:Y:S04]  /*2fd80*/  S2R R2, SR_TID.X ;  /* 0x0000000000027919 */ /* 0x001e280000002100 */
[----:B------:R-:W3:Y:S01]  /*2fd90*/  LDL.LU R29, [R1+0xb0c] ;  /* 0x000b0c00011d7983 */ /* 0x000ee20000300800 */
[C---:B0-----:R-:W-:Y:S01]  /*2fda0*/  IMAD.SHL.U32 R28, R2.reuse, 0x4, RZ ;  /* 0x00000004021c7824 */ /* 0x041fe200078e00ff */
[C---:B------:R-:W-:Y:S01]  /*2fdb0*/  LOP3.LUT R3, R2.reuse, 0x60, RZ, 0xc0, !PT ;  /* 0x0000006002037812 */ /* 0x040fe200078ec0ff */
[----:B------:R-:W-:-:S03]  /*2fdc0*/  IMAD.SHL.U32 R0, R2, 0x100, RZ ;  /* 0x0000010002007824 */ /* 0x000fc600078e00ff */
[----:B------:R-:W-:-:S05]  /*2fdd0*/  LOP3.LUT R28, R28, 0x70, RZ, 0xc0, !PT ;  /* 0x000000701c1c7812 */ /* 0x000fca00078ec0ff */
[----:B------:R-:W-:Y:S01]  /*2fde0*/  IMAD R28, R3, 0x10, R28 ;  /* 0x00000010031c7824 */ /* 0x000fe200078e021c */
[----:B------:R-:W-:Y:S01]  /*2fdf0*/  BAR.SYNC.DEFER_BLOCKING 0x0 ;  /* 0x0000000000007b1d */ /* 0x000fe20000010000 */
[----:B--2---:R-:W-:-:S05]  /*2fe00*/  LOP3.LUT R0, R7, 0x1800, R0, 0xf8, !PT ;  /* 0x0000180007007812 */ /* 0x004fca00078ef800 */
[----:B------:R-:W2:Y:S01]  /*2fe10*/  LDL.LU R7, [R1+0xb70] ;  /* 0x000b700001077983 */ /* 0x000ea20000300800 */
[----:B------:R-:W-:-:S03]  /*2fe20*/  IMAD.SHL.U32 R2, R2, 0x400, RZ ;  /* 0x0000040002027824 */ /* 0x000fc600078e00ff */
[----:B------:R-:W4:Y:S01]  /*2fe30*/  LDL.LU R3, [R1+0xb08] ;  /* 0x000b080001037983 */ /* 0x000f220000300800 */
[----:B------:R-:W-:Y:S02]  /*2fe40*/  LOP3.LUT R28, R0, R28, RZ, 0x3c, !PT ;  /* 0x0000001c001c7212 */ /* 0x000fe400078e3cff */
[----:B------:R-:W-:-:S04]  /*2fe50*/  LOP3.LUT R2, R2, 0x1800, RZ, 0xc0, !PT ;  /* 0x0000180002027812 */ /* 0x000fc800078ec0ff */
[----:B----4-:R-:W-:Y:S02]  /*2fe60*/  LOP3.LUT R0, R2, 0x1f0, R3, 0xf8, !PT ;  /* 0x000001f002007812 */ /* 0x010fe400078ef803 */
[----:B------:R-:W4:Y:S04]  /*2fe70*/  LDL.LU R2, [R1+0x278] ;  /* 0x0002780001027983 */ /* 0x000f280000300800 */
[----:B------:R-:W0:Y:S04]  /*2fe80*/  S2R R3, SR_TID.X ;  /* 0x0000000000037919 */ /* 0x000e280000002100 */
[----:B------:R0:W-:Y:S04]  /*2fe90*/  STS.128 [R28], R24 ;  /* 0x000000181c007388 */ /* 0x0001e80000000c00 */
[----:B------:R1:W-:Y:S04]  /*2fea0*/  STS.128 [R28+0x100], R20 ;  /* 0x000100141c007388 */ /* 0x0003e80000000c00 */
[----:B------:R4:W-:Y:S01]  /*2feb0*/  STS.128 [R28+0x180], R12 ;  /* 0x0001800c1c007388 */ /* 0x0009e20000000c00 */
[----:B0-----:R-:W-:-:S02]  /*2fec0*/  LEA.HI R27, R3, 0x38, RZ, 0x1c ;  /* 0x00000038031b7811 */ /* 0x001fc400078fe0ff */
[--C-:B-1----:R-:W-:Y:S02]  /*2fed0*/  SHF.R.U32.HI R23, RZ, 0x4, R3.reuse ;  /* 0x00000004ff177819 */ /* 0x102fe40000011603 */
[----:B------:R-:W-:Y:S02]  /*2fee0*/  LOP3.LUT R20, R0, 0x60, R3, 0x78, !PT ;  /* 0x0000006000147812 */ /* 0x000fe400078e7803 */
[----:B------:R-:W-:Y:S01]  /*2fef0*/  SGXT.U32 R23, R23, 0x3 ;  /* 0x000000031717781a */ /* 0x000fe20000000000 */
[----:B------:R-:W-:Y:S04]  /*2ff00*/  STS.128 [R28+0x80], R16 ;  /* 0x000080101c007388 */ /* 0x000fe80000000c00 */
[----:B------:R-:W-:Y:S01]  /*2ff10*/  BAR.SYNC.DEFER_BLOCKING 0x0 ;  /* 0x0000000000007b1d */ /* 0x000fe20000010000 */
[----:B----4-:R-:W-:Y:S01]  /*2ff20*/  IMAD.IADD R12, R2, 0x1, R27 ;  /* 0x00000001020c7824 */ /* 0x010fe200078e021b */
[----:B------:R-:W-:-:S04]  /*2ff30*/  LEA.HI R0, R3, R2, RZ, 0x1c ;  /* 0x0000000203007211 */ /* 0x000fc800078fe0ff */
[----:B------:R-:W-:Y:S04]  /*2ff40*/  LDS.128 R24, [R20+0x400] ;  /* 0x0004000014187984 */ /* 0x000fe80000000c00 */
[----:B------:R0:W-:Y:S01]  /*2ff50*/  STL [R1+0x38], R12 ;  /* 0x0000380c01007387 */ /* 0x0001e20000100800 */
[----:B------:R-:W-:-:S03]  /*2ff60*/  LOP3.LUT R14, R2, 0x1e0, R23, 0xfe, !PT ;  /* 0x000001e0020e7812 */ /* 0x000fc600078efe17 */
[----:B------:R-:W-:Y:S01]  /*2ff70*/  STL [R1+0x40], R0 ;  /* 0x0000400001007387 */ /* 0x000fe20000100800 */
[C-C-:B------:R-:W-:Y:S02]  /*2ff80*/  LOP3.LUT R13, R2.reuse, 0x1d8, R23.reuse, 0xfe, !PT ;  /* 0x000001d8020d7812 */ /* 0x140fe400078efe17 */
[C-C-:B0-----:R-:W-:Y:S01]  /*2ff90*/  LOP3.LUT R12, R2.reuse, 0x1f0, R23.reuse, 0xfe, !PT ;  /* 0x000001f0020c7812 */ /* 0x141fe200078efe17 */
[----:B------:R-:W-:Y:S04]  /*2ffa0*/  STL [R1+0x30], R20 ;  /* 0x0000301401007387 */ /* 0x000fe80000100800 */
[----:B------:R0:W-:Y:S04]  /*2ffb0*/  STL [R1+0xfc], R12 ;  /* 0x0000fc0c01007387 */ /* 0x0001e80000100800 */
[----:B------:R1:W-:Y:S01]  /*2ffc0*/  STL [R1+0xf8], R14 ;  /* 0x0000f80e01007387 */ /* 0x0003e20000100800 */
[----:B0-----:R-:W-:-:S03]  /*2ffd0*/  LOP3.LUT R12, R2, 0x1d0, R23, 0xfe, !PT ;  /* 0x000001d0020c7812 */ /* 0x001fc600078efe17 */
[----:B------:R0:W-:Y:S01]  /*2ffe0*/  STL [R1+0xf4], R13 ;  /* 0x0000f40d01007387 */ /* 0x0001e20000100800 */
[----:B-1----:R-:W-:-:S03]  /*2fff0*/  LOP3.LUT R14, R2, 0x1c8, R23, 0xfe, !PT ;  /* 0x000001c8020e7812 */ /* 0x002fc600078efe17 */
[----:B------:R1:W-:Y:S01]  /*30000*/  STL [R1+0xf0], R12 ;  /* 0x0000f00c01007387 */ /* 0x0003e20000100800 */
[----:B0-----:R-:W-:-:S03]  /*30010*/  LOP3.LUT R13, R2, 0x1c0, R23, 0xfe, !PT ;  /* 0x000001c0020d7812 */ /* 0x001fc600078efe17 */
[----:B------:R0:W-:Y:S01]  /*30020*/  STL [R1+0x94], R14 ;  /* 0x0000940e01007387 */ /* 0x0001e20000100800 */
[----:B-1----:R-:W-:-:S03]  /*30030*/  LOP3.LUT R12, R2, 0x1b0, R23, 0xfe, !PT ;  /* 0x000001b0020c7812 */ /* 0x002fc600078efe17 */
[----:B------:R1:W-:Y:S04]  /*30040*/  STL [R1+0xec], R13 ;  /* 0x0000ec0d01007387 */ /* 0x0003e80000100800 */
[----:B------:R4:W-:Y:S01]  /*30050*/  STL [R1+0xe8], R12 ;  /* 0x0000e80c01007387 */ /* 0x0009e20000100800 */
[C-C-:B0-----:R-:W-:Y:S02]  /*30060*/  LOP3.LUT R14, R2.reuse, 0x1a8, R23.reuse, 0xfe, !PT ;  /* 0x000001a8020e7812 */ /* 0x141fe400078efe17 */
[----:B-1----:R-:W-:-:S03]  /*30070*/  LOP3.LUT R13, R2, 0x1a0, R23, 0xfe, !PT ;  /* 0x000001a0020d7812 */ /* 0x002fc600078efe17 */
[----:B------:R0:W-:Y:S01]  /*30080*/  STL [R1+0xe4], R14 ;  /* 0x0000e40e01007387 */ /* 0x0001e20000100800 */
[----:B----4-:R-:W-:-:S03]  /*30090*/  LOP3.LUT R12, R2, 0x198, R23, 0xfe, !PT ;  /* 0x00000198020c7812 */ /* 0x010fc600078efe17 */
        /* <DEDUP_REMOVED lines=58> */
[----:B------:R-:W-:Y:S01]  /*30440*/  STL [R1+0x6c], R14 ;  /* 0x00006c0e01007387 */ /* 0x000fe20000100800 */
[----:B----4-:R-:W-:-:S03]  /*30450*/  LOP3.LUT R12, R2, 0x88, R23, 0xfe, !PT ;  /* 0x00000088020c7812 */ /* 0x010fc600078efe17 */
[----:B------:R-:W-:Y:S04]  /*30460*/  STL [R1+0x68], R13 ;  /* 0x0000680d01007387 */ /* 0x000fe80000100800 */
[----:B------:R-:W-:Y:S04]  /*30470*/  STL [R1+0x64], R12 ;  /* 0x0000640c01007387 */ /* 0x000fe80000100800 */
[----:B------:R-:W0:Y:S01]  /*30480*/  LDS.128 R12, [R20] ;  /* 0x00000000140c7984 */ /* 0x000e220000000c00 */
[----:B------:R-:W-:-:S05]  /*30490*/  LOP3.LUT R16, R2, 0x80, R23, 0xfe, !PT ;  /* 0x0000008002107812 */ /* 0x000fca00078efe17 */
[----:B------:R-:W-:Y:S04]  /*304a0*/  STL [R1+0x60], R16 ;  /* 0x0000601001007387 */ /* 0x000fe80000100800 */
[----:B------:R-:W1:Y:S04]  /*304b0*/  LDS.128 R16, [R20+0x200] ;  /* 0x0002000014107984 */ /* 0x000e680000000c00 */
[----:B0-----:R0:W-:Y:S04]  /*304c0*/  STL [R1+0xb3c], R13 ;  /* 0x000b3c0d01007387 */ /* 0x0011e80000100800 */
[----:B------:R-:W-:Y:S04]  /*304d0*/  STL [R1+0xb30], R14 ;  /* 0x000b300e01007387 */ /* 0x000fe80000100800 */
[----:B------:R4:W-:Y:S01]  /*304e0*/  STL [R1+0xb2c], R15 ;  /* 0x000b2c0f01007387 */ /* 0x0009e20000100800 */
[----:B0-----:R-:W-:-:S02]  /*304f0*/  LOP3.LUT R13, R2, 0x70, R23, 0xfe, !PT ;  /* 0x00000070020d7812 */ /* 0x001fc400078efe17 */
[C-C-:B----4-:R-:W-:Y:S02]  /*30500*/  LOP3.LUT R15, R2.reuse, 0x68, R23.reuse, 0xfe, !PT ;  /* 0x00000068020f7812 */ /* 0x150fe400078efe17 */
[----:B------:R-:W-:-:S03]  /*30510*/  LOP3.LUT R14, R2, 0x60, R23, 0xfe, !PT ;  /* 0x00000060020e7812 */ /* 0x000fc600078efe17 */
[----:B------:R0:W-:Y:S04]  /*30520*/  STL [R1+0xb34], R15 ;  /* 0x000b340f01007387 */ /* 0x0001e80000100800 */
[----:B------:R4:W-:Y:S04]  /*30530*/  STL [R1+0x5c], R13 ;  /* 0x00005c0d01007387 */ /* 0x0009e80000100800 */
[----:B-1----:R1:W-:Y:S01]  /*30540*/  STL [R1+0xb44], R17 ;  /* 0x000b441101007387 */ /* 0x0023e20000100800 */
[----:B0-----:R-:W-:-:S03]  /*30550*/  LOP3.LUT R15, R2, 0x50, R23, 0xfe, !PT ;  /* 0x00000050020f7812 */ /* 0x001fc600078efe17 */
[----:B------:R0:W-:Y:S01]  /*30560*/  STL [R1+0xb40], R18 ;  /* 0x000b401201007387 */ /* 0x0001e20000100800 */
[----:B----4-:R-:W-:-:S03]  /*30570*/  LOP3.LUT R13, R2, 0x58, R23, 0xfe, !PT ;  /* 0x00000058020d7812 */ /* 0x010fc600078efe17 */
[----:B------:R4:W-:Y:S01]  /*30580*/  STL [R1+0xb38], R19 ;  /* 0x000b381301007387 */ /* 0x0009e20000100800 */
[----:B-1----:R-:W-:-:S03]  /*30590*/  LOP3.LUT R17, R2, 0x28, R23, 0xfe, !PT ;  /* 0x0000002802117812 */ /* 0x002fc600078efe17 */
[----:B------:R-:W-:Y:S01]  /*305a0*/  STL [R1+0xb48], R14 ;  /* 0x000b480e01007387 */ /* 0x000fe20000100800 */
[C-C-:B0-----:R-:W-:Y:S02]  /*305b0*/  LOP3.LUT R18, R2.reuse, 0x30, R23.reuse, 0xfe, !PT ;  /* 0x0000003002127812 */ /* 0x141fe400078efe17 */
[C-C-:B----4-:R-:W-:Y:S01]  /*305c0*/  LOP3.LUT R19, R2.reuse, 0x48, R23.reuse, 0xfe, !PT ;  /* 0x0000004802137812 */ /* 0x150fe200078efe17 */
[----:B------:R-:W-:Y:S04]  /*305d0*/  STL [R1+0xb4c], R15 ;  /* 0x000b4c0f01007387 */ /* 0x000fe80000100800 */
[----:B------:R-:W-:Y:S04]  /*305e0*/  STL [R1+0x50], R13 ;  /* 0x0000500d01007387 */ /* 0x000fe80000100800 */
[----:B------:R-:W-:Y:S04]  /*305f0*/  STL.64 [R1+0xb58], R18 ;  /* 0x000b581201007387 */ /* 0x000fe80000100a00 */
[----:B------:R0:W-:Y:S04]  /*30600*/  STL.64 [R1+0xb50], R16 ;  /* 0x000b501001007387 */ /* 0x0001e80000100a00 */
[----:B0-----:R-:W4:Y:S04]  /*30610*/  LDL.LU R16, [R1+0x10] ;  /* 0x0000100001107983 */ /* 0x001f280000300800 */
[----:B------:R-:W4:Y:S04]  /*30620*/  LDL.LU R17, [R1+0x14] ;  /* 0x0000140001117983 */ /* 0x000f280000300800 */
[----:B------:R-:W5:Y:S04]  /*30630*/  LDL.LU R18, [R1+0x18] ;  /* 0x0000180001127983 */ /* 0x000f680000300800 */
[----:B------:R-:W5:Y:S01]  /*30640*/  LDL.LU R19, [R1+0x1c] ;  /* 0x00001c0001137983 */ /* 0x000f620000300800 */
[----:B------:R-:W-:-:S02]  /*30650*/  LOP3.LUT R21, R2, 0x18, R23, 0xfe, !PT ;  /* 0x0000001802157812 */ /* 0x000fc400078efe17 */
[C---:B------:R-:W-:Y:S02]  /*30660*/  LOP3.LUT R3, R2.reuse, R23, RZ, 0xfc, !PT ;  /* 0x0000001702037212 */ /* 0x040fe400078efcff */
[C-C-:B------:R-:W-:Y:S02]  /*30670*/  LOP3.LUT R0, R2.reuse, 0x1e8, R23.reuse, 0xfe, !PT ;  /* 0x000001e802007812 */ /* 0x140fe400078efe17 */
[C-C-:B------:R-:W-:Y:S02]  /*30680*/  LOP3.LUT R13, R2.reuse, 0x40, R23.reuse, 0xfe, !PT ;  /* 0x00000040020d7812 */ /* 0x140fe400078efe17 */
[C-C-:B------:R-:W-:Y:S02]  /*30690*/  LOP3.LUT R14, R2.reuse, 0x20, R23.reuse, 0xfe, !PT ;  /* 0x00000020020e7812 */ /* 0x140fe400078efe17 */
[C-C-:B------:R-:W-:Y:S02]  /*306a0*/  LOP3.LUT R15, R2.reuse, 0x10, R23.reuse, 0xfe, !PT ;  /* 0x00000010020f7812 */ /* 0x140fe400078efe17 */
[----:B------:R-:W-:Y:S01]  /*306b0*/  LOP3.LUT R2, R2, 0x8, R23, 0xfe, !PT ;  /* 0x0000000802027812 */ /* 0x000fe200078efe17 */
[----:B-----5:R-:W-:Y:S04]  /*306c0*/  STL.64 [R1+0xb68], R18 ;  /* 0x000b681201007387 */ /* 0x020fe80000100a00 */
[----:B----4-:R0:W-:Y:S04]  /*306d0*/  STL.64 [R1+0xb60], R16 ;  /* 0x000b601001007387 */ /* 0x0101e80000100a00 */
[----:B0-----:R-:W4:Y:S04]  /*306e0*/  LDL.LU R16, [R1] ;  /* 0x0000000001107983 */ /* 0x001f280000300800 */
[----:B------:R-:W4:Y:S04]  /*306f0*/  LDL.LU R17, [R1+0x4] ;  /* 0x0000040001117983 */ /* 0x000f280000300800 */
[----:B------:R-:W4:Y:S04]  /*30700*/  LDL.LU R18, [R1+0x8] ;  /* 0x0000080001127983 */ /* 0x000f280000300800 */
[----:B------:R-:W4:Y:S04]  /*30710*/  LDL.LU R19, [R1+0xc] ;  /* 0x00000c0001137983 */ /* 0x000f280000300800 */
[----:B------:R-:W-:Y:S04]  /*30720*/  STL [R1+0x24], R21 ;  /* 0x0000241501007387 */ /* 0x000fe80000100800 */
[----:B------:R-:W0:Y:S04]  /*30730*/  LDS.128 R20, [R20+0x600] ;  /* 0x0006000014147984 */ /* 0x000e280000000c00 */
[----:B------:R-:W-:Y:S06]  /*30740*/  BAR.SYNC.DEFER_BLOCKING 0x0 ;  /* 0x0000000000007b1d */ /* 0x000fec0000010000 */
[----:B------:R1:W-:Y:S04]  /*30750*/  STS.128 [R28], R8 ;  /* 0x000000081c007388 */ /* 0x0003e80000000c00 */
[----:B--2---:R2:W-:Y:S04]  /*30760*/  STS.128 [R28+0x100], R4 ;  /* 0x000100041c007388 */ /* 0x0045e80000000c00 */
[----:B-1----:R-:W5:Y:S04]  /*30770*/  LDL.LU R11, [R1+0x3c] ;  /* 0x00003c00010b7983 */ /* 0x002f680000300800 */
[----:B--2---:R-:W2:Y:S04]  /*30780*/  LDL.LU R7, [R1+0x24] ;  /* 0x0000240001077983 */ /* 0x004ea80000300800 */
[----:B----4-:R1:W-:Y:S04]  /*30790*/  STS.128 [R28+0x80], R16 ;  /* 0x000080101c007388 */ /* 0x0103e80000000c00 */
[----:B-1----:R-:W4:Y:S04]  /*307a0*/  LDL.LU.64 R18, [R1+0xb68] ;  /* 0x000b680001127983 */ /* 0x002f280000300a00 */
[----:B------:R-:W4:Y:S01]  /*307b0*/  LDL.LU.64 R16, [R1+0xb60] ;  /* 0x000b600001107983 */ /* 0x000f220000300a00 */
[C---:B---3--:R-:W-:Y:S01]  /*307c0*/  ISETP.GE.AND P0, PT, R29.reuse, c[0x0][0x178], PT ;  /* 0x00005e001d007a0c */ /* 0x048fe20003f06270 */
[----:B------:R-:W-:-:S02]  /*307d0*/  IMAD R29, R29, c[0x0][0x194], RZ ;  /* 0x000065001d1d7a24 */ /* 0x000fc400078e02ff */
[----:B------:R-:W-:Y:S01]  /*307e0*/  IMAD R6, R15, c[0x0][0x198], RZ ;  /* 0x000066000f067a24 */ /* 0x000fe200078e02ff */
[----:B------:R-:W-:Y:S02]  /*307f0*/  ISETP.LT.AND P2, PT, R0, c[0x0][0x17c], !P0 ;  /* 0x00005f0000007a0c */ /* 0x000fe40004741270 */
[C---:B------:R-:W-:Y:S01]  /*30800*/  ISETP.LT.AND P1, PT, R3.reuse, c[0x0][0x17c], !P0 ;  /* 0x00005f0003007a0c */ /* 0x040fe20004721270 */
[----:B------:R-:W-:Y:S01]  /*30810*/  IMAD R3, R3, c[0x0][0x198], RZ ;  /* 0x0000660003037a24 */ /* 0x000fe200078e02ff */
[----:B------:R-:W-:Y:S02]  /*30820*/  LEA R0, P4, R29, c[0x0][0x170], 0x1 ;  /* 0x00005c001d007a11 */ /* 0x000fe400078808ff */
[----:B------:R-:W-:Y:S01]  /*30830*/  ISETP.LT.AND P5, PT, R15, c[0x0][0x17c], !P0 ;  /* 0x00005f000f007a0c */ /* 0x000fe200047a1270 */
[C---:B------:R-:W-:Y:S01]  /*30840*/  IMAD R9, R2.reuse, c[0x0][0x198], RZ ;  /* 0x0000660002097a24 */ /* 0x040fe200078e02ff */
[----:B------:R-:W-:Y:S01]  /*30850*/  ISETP.LT.AND P3, PT, R2, c[0x0][0x17c], !P0 ;  /* 0x00005f0002007a0c */ /* 0x000fe20004761270 */
[----:B----4-:R1:W-:Y:S04]  /*30860*/  STS.128 [R28+0x180], R16 ;  /* 0x000180101c007388 */ /* 0x0103e80000000c00 */
[----:B-1----:R-:W3:Y:S04]  /*30870*/  LDL.LU.64 R18, [R1+0xb58] ;  /* 0x000b580001127983 */ /* 0x002ee80000300a00 */
[----:B------:R-:W4:Y:S04]  /*30880*/  LDL.LU.64 R16, [R1+0xb50] ;  /* 0x000b500001107983 */ /* 0x000f280000300a00 */
[----:B------:R-:W3:Y:S01]  /*30890*/  LDL.LU R10, [R1+0x38] ;  /* 0x00003800010a7983 */ /* 0x000ee20000300800 */
[----:B------:R-:W-:-:S03]  /*308a0*/  LEA.HI.X.SX32 R2, R29, c[0x0][0x174], 0x1, P4 ;  /* 0x00005d001d027a11 */ /* 0x000fc600020f0eff */
[----:B------:R-:W3:Y:S04]  /*308b0*/  LDL.LU R15, [R1+0xb4c] ;  /* 0x000b4c00010f7983 */ /* 0x000ee80000300800 */
[----:B------:R-:W-:Y:S01]  /*308c0*/  BAR.SYNC.DEFER_BLOCKING 0x0 ;  /* 0x0000000000007b1d */ /* 0x000fe20000010000 */
[-C--:B------:R-:W-:Y:S02]  /*308d0*/  LEA R4, P4, R3, R0.reuse, 0x1 ;  /* 0x0000000003047211 */ /* 0x080fe400078808ff */
[----:B------:R-:W-:Y:S02]  /*308e0*/  LEA R8, P6, R9, R0, 0x1 ;  /* 0x0000000009087211 */ /* 0x000fe400078c08ff */
[-C--:B------:R-:W-:Y:S02]  /*308f0*/  LEA.HI.X.SX32 R5, R3, R2.reuse, 0x1, P4 ;  /* 0x0000000203057211 */ /* 0x080fe400020f0eff */
[C---:B--2---:R-:W-:Y:S01]  /*30900*/  ISETP.LT.AND P4, PT, R7.reuse, c[0x0][0x17c], !P0 ;  /* 0x00005f0007007a0c */ /* 0x044fe20004781270 */
[----:B------:R-:W-:Y:S01]  /*30910*/  IMAD R7, R7, c[0x0][0x198], RZ ;  /* 0x0000660007077a24 */ /* 0x000fe200078e02ff */
[----:B------:R-:W-:Y:S01]  /*30920*/  LEA.HI.X.SX32 R9, R9, R2, 0x1, P6 ;  /* 0x0000000209097211 */ /* 0x000fe200030f0eff */
[----:B------:R1:W-:Y:S02]  /*30930*/  @P1 STG.E.U16 [R4.64], R12 ;  /* 0x0000000c04001986 */ /* 0x0003e4000c10150a */
[----:B-1----:R-:W-:-:S04]  /*30940*/  LEA R4, P1, R6, R0, 0x1 ;  /* 0x0000000006047211 */ /* 0x002fc800078208ff */
[----:B------:R-:W-:Y:S01]  /*30950*/  LEA.HI.X.SX32 R5, R6, R2, 0x1, P1 ;  /* 0x0000000206057211 */ /* 0x000fe200008f0eff */
[C---:B------:R-:W-:Y:S01]  /*30960*/  IMAD R6, R14.reuse, c[0x0][0x198], RZ ;  /* 0x000066000e067a24 */ /* 0x040fe200078e02ff */
[----:B------:R-:W-:Y:S02]  /*30970*/  ISETP.LT.AND P1, PT, R14, c[0x0][0x17c], !P0 ;  /* 0x00005f000e007a0c */ /* 0x000fe40004721270 */
[----:B------:R-:W2:Y:S04]  /*30980*/  LDL.LU R14, [R1+0xb48] ;  /* 0x000b4800010e7983 */ /* 0x000ea80000300800 */
[----:B----4-:R1:W-:Y:S01]  /*30990*/  @P3 STG.E.U16 [R8.64], R16 ;  /* 0x0000001008003986 */ /* 0x0103e2000c10150a */
[----:B-----5:R-:W-:-:S03]  /*309a0*/  ISETP.LT.AND P3, PT, R11, c[0x0][0x17c], !P0 ;  /* 0x00005f000b007a0c */ /* 0x020fc60004761270 */
[----:B------:R4:W-:Y:S01]  /*309b0*/  @P5 STG.E.U16 [R4.64], R24 ;  /* 0x0000001804005986 */ /* 0x0009e2000c10150a */
[----:B------:R-:W-:Y:S02]  /*309c0*/  ISETP.LT.AND P5, PT, R17, c[0x0][0x17c], !P0 ;  /* 0x00005f0011007a0c */ /* 0x000fe400047a1270 */
[----:B-1----:R-:W-:-:S04]  /*309d0*/  LEA R8, P6, R7, R0, 0x1 ;  /* 0x0000000007087211 */ /* 0x002fc800078c08ff */
[----:B------:R-:W-:Y:S01]  /*309e0*/  LEA.HI.X.SX32 R9, R7, R2, 0x1, P6 ;  /* 0x0000000207097211 */ /* 0x000fe200030f0eff */
[----:B------:R-:W-:Y:S02]  /*309f0*/  IMAD R7, R17, c[0x0][0x198], RZ ;  /* 0x0000660011077a24 */ /* 0x000fe400078e02ff */
[----:B------:R-:W5:Y:S04]  /*30a00*/  LDL.LU R17, [R1+0xb44] ;  /* 0x000b440001117983 */ /* 0x000f680000300800 */
[----:B------:R-:W2:Y:S01]  /*30a10*/  LDL.LU R11, [R1+0x50] ;  /* 0x00005000010b7983 */ /* 0x000ea20000300800 */
[----:B----4-:R-:W-:-:S03]  /*30a20*/  LEA R4, P6, R6, R0, 0x1 ;  /* 0x0000000006047211 */ /* 0x010fc600078c08ff */
[----:B0-----:R0:W-:Y:S01]  /*30a30*/  @P4 STG.E.U16 [R8.64], R20 ;  /* 0x0000001408004986 */ /* 0x0011e2000c10150a */
[----:B------:R-:W-:Y:S02]  /*30a40*/  PRMT R12, R12, 0x7632, R12 ;  /* 0x000076320c0c7816 */ /* 0x000fe4000000000c */
[----:B------:R-:W-:Y:S01]  /*30a50*/  LEA.HI.X.SX32 R5, R6, R2, 0x1, P6 ;  /* 0x0000000206057211 */ /* 0x000fe200030f0eff */
[----:B---3--:R-:W-:Y:S01]  /*30a60*/  IMAD R6, R18, c[0x0][0x198], RZ ;  /* 0x0000660012067a24 */ /* 0x008fe200078e02ff */
[----:B------:R-:W-:Y:S02]  /*30a70*/  PRMT R16, R16, 0x7632, R16 ;  /* 0x0000763210107816 */ /* 0x000fe40000000010 */
[----:B0-----:R-:W-:-:S04]  /*30a80*/  LEA R8, P4, R7, R0, 0x1 ;  /* 0x0000000007087211 */ /* 0x001fc800078808ff */
[----:B------:R-:W-:Y:S01]  /*30a90*/  LEA.HI.X.SX32 R9, R7, R2, 0x1, P4 ;  /* 0x0000000207097211 */ /* 0x000fe200020f0eff */
[----:B------:R0:W-:Y:S01]  /*30aa0*/  @P1 STG.E.U16 [R4.64], R12 ;  /* 0x0000000c04001986 */ /* 0x0001e2000c10150a */
[----:B------:R-:W-:Y:S01]  /*30ab0*/  ISETP.LT.AND P4, PT, R18, c[0x0][0x17c], !P0 ;  /* 0x00005f0012007a0c */ /* 0x000fe20004781270 */
[C---:B------:R-:W-:Y:S02]  /*30ac0*/  IMAD R7, R10.reuse, c[0x0][0x198], RZ ;  /* 0x000066000a077a24 */ /* 0x040fe400078e02ff */
[----:B------:R1:W-:Y:S01]  /*30ad0*/  @P5 STG.E.U16 [R8.64], R16 ;  /* 0x0000001008005986 */ /* 0x0003e2000c10150a */
[----:B------:R-:W-:-:S03]  /*30ae0*/  ISETP.LT.AND P1, PT, R10, c[0x0][0x17c], !P0 ;  /* 0x00005f000a007a0c */ /* 0x000fc60004721270 */
[----:B------:R-:W3:Y:S01]  /*30af0*/  LDL.LU R18, [R1+0xb40] ;  /* 0x000b400001127983 */ /* 0x000ee20000300800 */
[----:B0-----:R-:W-:-:S04]  /*30b00*/  LEA R4, P5, R6, R0, 0x1 ;  /* 0x0000000006047211 */ /* 0x001fc800078a08ff */
[----:B------:R-:W-:Y:S02]  /*30b10*/  LEA.HI.X.SX32 R5, R6, R2, 0x1, P5 ;  /* 0x0000000206057211 */ /* 0x000fe400028f0eff */
[----:B------:R-:W-:Y:S02]  /*30b20*/  ISETP.LT.AND P5, PT, R13, c[0x0][0x17c], !P0 ;  /* 0x00005f000d007a0c */ /* 0x000fe400047a1270 */
[----:B------:R-:W4:Y:S01]  /*30b30*/  LDL.LU R13, [R1+0xb3c] ;  /* 0x000b3c00010d7983 */ /* 0x000f220000300800 */
[C---:B------:R-:W-:Y:S02]  /*30b40*/  LEA R6, P6, R7.reuse, R0, 0x1 ;  /* 0x0000000007067211 */ /* 0x040fe400078c08ff */
[----:B------:R-:W-:Y:S01]  /*30b50*/  PRMT R24, R24, 0x7632, R24 ;  /* 0x0000763218187816 */ /* 0x000fe20000000018 */
[----:B------:R-:W3:Y:S01]  /*30b60*/  LDL.LU R10, [R1+0x5c] ;  /* 0x00005c00010a7983 */ /* 0x000ee20000300800 */
[----:B------:R-:W-:Y:S02]  /*30b70*/  LEA.HI.X.SX32 R7, R7, R2, 0x1, P6 ;  /* 0x0000000207077211 */ /* 0x000fe400030f0eff */
[----:B------:R-:W-:Y:S01]  /*30b80*/  PRMT R20, R20, 0x7632, R20 ;  /* 0x0000763214147816 */ /* 0x000fe20000000014 */
[----:B------:R0:W-:Y:S01]  /*30b90*/  @P4 STG.E.U16 [R4.64], R24 ;  /* 0x0000001804004986 */ /* 0x0001e2000c10150a */
[----:B------:R-:W-:-:S03]  /*30ba0*/  ISETP.LT.AND P4, PT, R19, c[0x0][0x17c], !P0 ;  /* 0x00005f0013007a0c */ /* 0x000fc60004781270 */
[----:B------:R-:W3:Y:S04]  /*30bb0*/  LDL.LU R29, [R1+0x40] ;  /* 0x00004000011d7983 */ /* 0x000ee80000300800 */
[----:B------:R0:W-:Y:S01]  /*30bc0*/  @P1 STG.E.U16 [R6.64], R20 ;  /* 0x0000001406001986 */ /* 0x0001e2000c10150a */
[----:B------:R-:W-:-:S03]  /*30bd0*/  ISETP.LT.AND P1, PT, R15, c[0x0][0x17c], !P0 ;  /* 0x00005f000f007a0c */ /* 0x000fc60004721270 */
[----:B------:R-:W3:Y:S04]  /*30be0*/  LDL.LU R19, [R1+0xb38] ;  /* 0x000b380001137983 */ /* 0x000ee80000300800 */
[----:B------:R-:W3:Y:S01]  /*30bf0*/  LDL.LU R15, [R1+0xb34] ;  /* 0x000b3400010f7983 */ /* 0x000ee20000300800 */
[----:B------:R-:W-:-:S04]  /*30c00*/  IMAD.MOV.U32 R28, RZ, RZ, c[0x0][0x198] ;  /* 0x00006600ff1c7624 */ /* 0x000fc800078e00ff */
[----:B------:R-:W-:-:S04]  /*30c10*/  IMAD R3, R28, 0x40, R3 ;  /* 0x000000401c037824 */ /* 0x000fc800078e0203 */
[----:B-1----:R-:W-:Y:S01]  /*30c20*/  IMAD R8, R28, 0x8, R3 ;  /* 0x000000081c087824 */ /* 0x002fe200078e0203 */
[----:B0-----:R-:W-:-:S04]  /*30c30*/  LEA R4, P6, R3, R0, 0x1 ;  /* 0x0000000003047211 */ /* 0x001fc800078c08ff */
[----:B------:R-:W-:Y:S02]  /*30c40*/  LEA.HI.X.SX32 R5, R3, R2, 0x1, P6 ;  /* 0x0000000203057211 */ /* 0x000fe400030f0eff */
[----:B------:R-:W-:-:S04]  /*30c50*/  LEA R6, P6, R8, R0, 0x1 ;  /* 0x0000000008067211 */ /* 0x000fc800078c08ff */
[----:B------:R-:W-:Y:S02]  /*30c60*/  LEA.HI.X.SX32 R7, R8, R2, 0x1, P6 ;  /* 0x0000000208077211 */ /* 0x000fe400030f0eff */
[----:B--2---:R-:W-:Y:S02]  /*30c70*/  ISETP.LT.AND P6, PT, R11, c[0x0][0x17c], !P0 ;  /* 0x00005f000b007a0c */ /* 0x004fe400047c1270 */
[----:B------:R-:W2:Y:S01]  /*30c80*/  LDL.LU R11, [R1+0x60] ;  /* 0x00006000010b7983 */ /* 0x000ea20000300800 */
[----:B------:R-:W-:-:S04]  /*30c90*/  IMAD R3, R28, 0x8, R8 ;  /* 0x000000081c037824 */ /* 0x000fc800078e0208 */
[----:B------:R-:W-:Y:S01]  /*30ca0*/  IMAD R8, R28, 0x8, R3 ;  /* 0x000000081c087824 */ /* 0x000fe200078e0203 */
[----:B----4-:R0:W-:Y:S04]  /*30cb0*/  @P5 STG.E.U16 [R4.64], R13 ;  /* 0x0000000d04005986 */ /* 0x0101e8000c10150a */
[----:B-----5:R1:W-:Y:S01]  /*30cc0*/  @P4 STG.E.U16 [R6.64], R17 ;  /* 0x0000001106004986 */ /* 0x0203e2000c10150a */
[----:B------:R-:W-:-:S03]  /*30cd0*/  ISETP.LT.AND P4, PT, R14, c[0x0][0x17c], !P0 ;  /* 0x00005f000e007a0c */ /* 0x000fc60004781270 */
[----:B------:R-:W4:Y:S01]  /*30ce0*/  LDL.LU R14, [R1+0xb30] ;  /* 0x000b3000010e7983 */ /* 0x000f220000300800 */
[----:B0-----:R-:W-:-:S03]  /*30cf0*/  LEA R4, P5, R3, R0, 0x1 ;  /* 0x0000000003047211 */ /* 0x001fc600078a08ff */
[----:B------:R-:W5:Y:S01]  /*30d00*/  LDL.LU R24, [R1+0x64] ;  /* 0x0000640001187983 */ /* 0x000f620000300800 */
[----:B------:R-:W-:Y:S02]  /*30d10*/  LEA.HI.X.SX32 R5, R3, R2, 0x1, P5 ;  /* 0x0000000203057211 */ /* 0x000fe400028f0eff */
[----:B-1----:R-:W-:-:S04]  /*30d20*/  LEA R6, P5, R8, R0, 0x1 ;  /* 0x0000000008067211 */ /* 0x002fc800078a08ff */
[----:B------:R-:W-:Y:S02]  /*30d30*/  LEA.HI.X.SX32 R7, R8, R2, 0x1, P5 ;  /* 0x0000000208077211 */ /* 0x000fe400028f0eff */
[----:B---3--:R-:W-:Y:S02]  /*30d40*/  ISETP.LT.AND P5, PT, R15, c[0x0][0x17c], !P0 ;  /* 0x00005f000f007a0c */ /* 0x008fe400047a1270 */
[----:B------:R-:W3:Y:S01]  /*30d50*/  LDL.LU R15, [R1+0xb2c] ;  /* 0x000b2c00010f7983 */ /* 0x000ee20000300800 */
[----:B------:R-:W-:-:S03]  /*30d60*/  IMAD R3, R28, 0x8, R8 ;  /* 0x000000081c037824 */ /* 0x000fc600078e0208 */
[----:B------:R-:W3:Y:S04]  /*30d70*/  LDL.LU R16, [R1+0x68] ;  /* 0x0000680001107983 */ /* 0x000ee80000300800 */
[----:B------:R0:W-:Y:S01]  /*30d80*/  @P1 STG.E.U16 [R4.64], R25 ;  /* 0x0000001904001986 */ /* 0x0001e2000c10150a */
[----:B------:R-:W-:-:S03]  /*30d90*/  IMAD R8, R28, 0x8, R3 ;  /* 0x000000081c087824 */ /* 0x000fc600078e0203 */
[----:B------:R-:W3:Y:S04]  /*30da0*/  LDL.LU R9, [R1+0x6c] ;  /* 0x00006c0001097983 */ /* 0x000ee80000300800 */
[----:B------:R-:W3:Y:S01]  /*30db0*/  LDL.LU R12, [R1+0x70] ;  /* 0x00007000010c7983 */ /* 0x000ee20000300800 */
[----:B0-----:R-:W-:-:S03]  /*30dc0*/  LEA R4, P1, R3, R0, 0x1 ;  /* 0x0000000003047211 */ /* 0x001fc600078208ff */
[----:B------:R0:W-:Y:S01]  /*30dd0*/  @P6 STG.E.U16 [R6.64], R21 ;  /* 0x0000001506006986 */ /* 0x0001e2000c10150a */
[----:B------:R-:W-:Y:S02]  /*30de0*/  LEA.HI.X.SX32 R5, R3, R2, 0x1, P1 ;  /* 0x0000000203057211 */ /* 0x000fe400008f0eff */
[----:B------:R-:W-:Y:S02]  /*30df0*/  ISETP.LT.AND P1, PT, R10, c[0x0][0x17c], !P0 ;  /* 0x00005f000a007a0c */ /* 0x000fe40004721270 */
[----:B------:R-:W3:Y:S01]  /*30e00*/  LDL.LU R10, [R1+0x74] ;  /* 0x00007400010a7983 */ /* 0x000ee20000300800 */
[----:B------:R-:W-:Y:S02]  /*30e10*/  PRMT R13, R13, 0x7632, R13 ;  /* 0x000076320d0d7816 */ /* 0x000fe4000000000d */
[----:B0-----:R-:W-:Y:S02]  /*30e20*/  LEA R6, P6, R8, R0, 0x1 ;  /* 0x0000000008067211 */ /* 0x001fe400078c08ff */
[----:B------:R-:W-:-:S02]  /*30e30*/  PRMT R17, R17, 0x7632, R17 ;  /* 0x0000763211117816 */ /* 0x000fc40000000011 */
[----:B------:R-:W-:Y:S01]  /*30e40*/  LEA.HI.X.SX32 R7, R8, R2, 0x1, P6 ;  /* 0x0000000208077211 */ /* 0x000fe200030f0eff */
[----:B------:R0:W-:Y:S04]  /*30e50*/  @P4 STG.E.U16 [R4.64], R13 ;  /* 0x0000000d04004986 */ /* 0x0001e8000c10150a */
[----:B------:R1:W-:Y:S01]  /*30e60*/  @P5 STG.E.U16 [R6.64], R17 ;  /* 0x0000001106005986 */ /* 0x0003e2000c10150a */
[----:B--2---:R-:W-:-:S03]  /*30e70*/  ISETP.LT.AND P5, PT, R11, c[0x0][0x17c], !P0 ;  /* 0x00005f000b007a0c */ /* 0x004fc600047a1270 */
[----:B------:R-:W2:Y:S01]  /*30e80*/  LDL.LU R11, [R1+0x78] ;  /* 0x00007800010b7983 */ /* 0x000ea20000300800 */
[----:B0-----:R-:W-:Y:S01]  /*30e90*/  IADD3 R5, R29, 0x78, RZ ;  /* 0x000000781d057810 */ /* 0x001fe20007ffe0ff */
[----:B------:R-:W-:Y:S01]  /*30ea0*/  IMAD R3, R28, 0x8, R8 ;  /* 0x000000081c037824 */ /* 0x000fe200078e0208 */
[----:B------:R-:W-:Y:S01]  /*30eb0*/  PRMT R25, R25, 0x7632, R25 ;  /* 0x0000763219197816 */ /* 0x000fe20000000019 */
[----:B------:R-:W2:Y:S01]  /*30ec0*/  LDL.LU R13, [R1+0x7c] ;  /* 0x00007c00010d7983 */ /* 0x000ea20000300800 */
[C---:B------:R-:W-:Y:S01]  /*30ed0*/  ISETP.LT.AND P4, PT, R5.reuse, c[0x0][0x17c], !P0 ;  /* 0x00005f0005007a0c */ /* 0x040fe20004781270 */
[----:B------:R-:W-:Y:S01]  /*30ee0*/  IMAD R8, R5, c[0x0][0x198], RZ ;  /* 0x0000660005087a24 */ /* 0x000fe200078e02ff */
[----:B------:R-:W-:-:S04]  /*30ef0*/  LEA R4, P6, R3, R0, 0x1 ;  /* 0x0000000003047211 */ /* 0x000fc800078c08ff */
[----:B------:R-:W-:Y:S01]  /*30f00*/  LEA.HI.X.SX32 R5, R3, R2, 0x1, P6 ;  /* 0x0000000203057211 */ /* 0x000fe200030f0eff */
[----:B------:R-:W-:Y:S01]  /*30f10*/  IMAD R3, R28, 0x10, R3 ;  /* 0x000000101c037824 */ /* 0x000fe200078e0203 */
[C---:B-1----:R-:W-:Y:S02]  /*30f20*/  LEA R6, P6, R8.reuse, R0, 0x1 ;  /* 0x0000000008067211 */ /* 0x042fe400078c08ff */
[----:B------:R-:W-:Y:S01]  /*30f30*/  PRMT R21, R21, 0x7632, R21 ;  /* 0x0000763215157816 */ /* 0x000fe20000000015 */
[----:B------:R0:W-:Y:S01]  /*30f40*/  @P1 STG.E.U16 [R4.64], R25 ;  /* 0x0000001904001986 */ /* 0x0001e2000c10150a */
[----:B------:R-:W-:Y:S01]  /*30f50*/  LEA.HI.X.SX32 R7, R8, R2, 0x1, P6 ;  /* 0x0000000208077211 */ /* 0x000fe200030f0eff */
[----:B------:R-:W-:-:S04]  /*30f60*/  IMAD R8, R28, 0x8, R3 ;  /* 0x000000081c087824 */ /* 0x000fc800078e0203 */
[----:B------:R1:W-:Y:S01]  /*30f70*/  @P4 STG.E.U16 [R6.64], R21 ;  /* 0x0000001506004986 */ /* 0x0003e2000c10150a */
[----:B0-----:R-:W-:-:S04]  /*30f80*/  LEA R4, P6, R3, R0, 0x1 ;  /* 0x0000000003047211 */ /* 0x001fc800078c08ff */
[----:B------:R-:W-:Y:S01]  /*30f90*/  LEA.HI.X.SX32 R5, R3, R2, 0x1, P6 ;  /* 0x0000000203057211 */ /* 0x000fe200030f0eff */
[----:B------:R-:W-:Y:S01]  /*30fa0*/  IMAD R3, R28, 0x8, R8 ;  /* 0x000000081c037824 */ /* 0x000fe200078e0208 */
[----:B-1----:R-:W-:-:S04]  /*30fb0*/  LEA R6, P4, R8, R0, 0x1 ;  /* 0x0000000008067211 */ /* 0x002fc800078808ff */
[----:B------:R-:W-:Y:S01]  /*30fc0*/  LEA.HI.X.SX32 R7, R8, R2, 0x1, P4 ;  /* 0x0000000208077211 */ /* 0x000fe200020f0eff */
[----:B------:R-:W-:Y:S01]  /*30fd0*/  IMAD R8, R28, 0x8, R3 ;  /* 0x000000081c087824 */ /* 0x000fe200078e0203 */
[----:B-----5:R-:W-:Y:S01]  /*30fe0*/  ISETP.LT.AND P1, PT, R24, c[0x0][0x17c], !P0 ;  /* 0x00005f0018007a0c */ /* 0x020fe20004721270 */
[----:B----4-:R0:W-:Y:S04]  /*30ff0*/  @P5 STG.E.U16 [R4.64], R14 ;  /* 0x0000000e04005986 */ /* 0x0101e8000c10150a */
[----:B------:R-:W4:Y:S01]  /*31000*/  LDL.LU R24, [R1+0x80] ;  /* 0x0000800001187983 */ /* 0x000f220000300800 */
[----:B0-----:R-:W-:Y:S02]  /*31010*/  LEA R4, P5, R3, R0, 0x1 ;  /* 0x0000000003047211 */ /* 0x001fe400078a08ff */
[----:B---3--:R-:W-:-:S05]  /*31020*/  ISETP.LT.AND P6, PT, R16, c[0x0][0x17c], !P0 ;  /* 0x00005f0010007a0c */ /* 0x008fca00047c1270 */
[----:B------:R0:W-:Y:S01]  /*31030*/  @P1 STG.E.U16 [R6.64], R18 ;  /* 0x0000001206001986 */ /* 0x0001e2000c10150a */
[----:B------:R-:W-:Y:S01]  /*31040*/  LEA.HI.X.SX32 R5, R3, R2, 0x1, P5 ;  /* 0x0000000203057211 */ /* 0x000fe200028f0eff */
[----:B------:R-:W-:Y:S02]  /*31050*/  IMAD R3, R28, 0x8, R8 ;  /* 0x000000081c037824 */ /* 0x000fe400078e0208 */
[----:B------:R-:W3:Y:S01]  /*31060*/  LDL.LU R16, [R1+0x94] ;  /* 0x0000940001107983 */ /* 0x000ee20000300800 */
[----:B------:R-:W-:Y:S02]  /*31070*/  ISETP.LT.AND P4, PT, R9, c[0x0][0x17c], !P0 ;  /* 0x00005f0009007a0c */ /* 0x000fe40004781270 */
[----:B0-----:R-:W-:Y:S02]  /*31080*/  LEA R6, P1, R8, R0, 0x1 ;  /* 0x0000000008067211 */ /* 0x001fe400078208ff */
[----:B------:R-:W-:Y:S02]  /*31090*/  ISETP.LT.AND P5, PT, R12, c[0x0][0x17c], !P0 ;  /* 0x00005f000c007a0c */ /* 0x000fe400047a1270 */
[----:B------:R-:W-:Y:S01]  /*310a0*/  LEA.HI.X.SX32 R7, R8, R2, 0x1, P1 ;  /* 0x0000000208077211 */ /* 0x000fe200008f0eff */
[----:B------:R0:W-:Y:S01]  /*310b0*/  @P6 STG.E.U16 [R4.64], R26 ;  /* 0x0000001a04006986 */ /* 0x0001e2000c10150a */
[----:B------:R-:W-:-:S03]  /*310c0*/  ISETP.LT.AND P1, PT, R10, c[0x0][0x17c], !P0 ;  /* 0x00005f000a007a0c */ /* 0x000fc60004721270 */
[----:B------:R-:W5:Y:S01]  /*310d0*/  LDL.LU R10, [R1+0x84] ;  /* 0x00008400010a7983 */ /* 0x000f620000300800 */
[C---:B0-----:R-:W-:Y:S01]  /*310e0*/  LEA R4, P6, R3.reuse, R0, 0x1 ;  /* 0x0000000003047211 */ /* 0x041fe200078c08ff */
[----:B------:R-:W-:Y:S01]  /*310f0*/  IMAD R8, R28, 0x8, R3 ;  /* 0x000000081c087824 */ /* 0x000fe200078e0203 */
[----:B------:R-:W-:Y:S01]  /*31100*/  PRMT R14, R14, 0x7632, R14 ;  /* 0x000076320e0e7816 */ /* 0x000fe2000000000e */
[----:B------:R0:W-:Y:S01]  /*31110*/  @P4 STG.E.U16 [R6.64], R22 ;  /* 0x0000001606004986 */ /* 0x0001e2000c10150a */
[----:B------:R-:W-:Y:S01]  /*31120*/  LEA.HI.X.SX32 R5, R3, R2, 0x1, P6 ;  /* 0x0000000203057211 */ /* 0x000fe200030f0eff */
[----:B------:R-:W-:Y:S02]  /*31130*/  IMAD R3, R28, 0x8, R8 ;  /* 0x000000081c037824 */ /* 0x000fe400078e0208 */
[----:B------:R-:W3:Y:S04]  /*31140*/  LDL.LU R9, [R1+0x90] ;  /* 0x0000900001097983 */ /* 0x000ee80000300800 */
[----:B------:R1:W-:Y:S01]  /*31150*/  @P5 STG.E.U16 [R4.64], R14 ;  /* 0x0000000e04005986 */ /* 0x0003e2000c10150a */
[----:B0-----:R-:W-:-:S03]  /*31160*/  LEA R6, P4, R8, R0, 0x1 ;  /* 0x0000000008067211 */ /* 0x001fc600078808ff */
[----:B------:R-:W3:Y:S01]  /*31170*/  LDL.LU R12, [R1+0x8c] ;  /* 0x00008c00010c7983 */ /* 0x000ee20000300800 */
[----:B------:R-:W-:Y:S02]  /*31180*/  PRMT R18, R18, 0x7632, R18 ;  /* 0x0000763212127816 */ /* 0x000fe40000000012 */
[----:B------:R-:W-:Y:S02]  /*31190*/  LEA.HI.X.SX32 R7, R8, R2, 0x1, P4 ;  /* 0x0000000208077211 */ /* 0x000fe400020f0eff */
[----:B-1----:R-:W-:Y:S02]  /*311a0*/  IADD3 R5, R29, 0xb8, RZ ;  /* 0x000000b81d057810 */ /* 0x002fe40007ffe0ff */
[----:B------:R-:W-:Y:S02]  /*311b0*/  LEA R4, P5, R3, R0, 0x1 ;  /* 0x0000000003047211 */ /* 0x000fe400078a08ff */
[C---:B------:R-:W-:Y:S01]  /*311c0*/  ISETP.LT.AND P4, PT, R5.reuse, c[0x0][0x17c], !P0 ;  /* 0x00005f0005007a0c */ /* 0x040fe20004781270 */
[----:B------:R-:W-:Y:S01]  /*311d0*/  IMAD R8, R5, c[0x0][0x198], RZ ;  /* 0x0000660005087a24 */ /* 0x000fe200078e02ff */
[----:B------:R0:W-:Y:S01]  /*311e0*/  @P1 STG.E.U16 [R6.64], R18 ;  /* 0x0000001206001986 */ /* 0x0001e2000c10150a */
[----:B------:R-:W-:-:S02]  /*311f0*/  LEA.HI.X.SX32 R5, R3, R2, 0x1, P5 ;  /* 0x0000000203057211 */ /* 0x000fc400028f0eff */
[----:B------:R-:W-:Y:S02]  /*31200*/  PRMT R26, R26, 0x7632, R26 ;  /* 0x000076321a1a7816 */ /* 0x000fe4000000001a */
[----:B------:R-:W-:Y:S02]  /*31210*/  PRMT R22, R22, 0x7632, R22 ;  /* 0x0000763216167816 */ /* 0x000fe40000000016 */
[----:B0-----:R-:W-:-:S04]  /*31220*/  LEA R6, P5, R8, R0, 0x1 ;  /* 0x0000000008067211 */ /* 0x001fc800078a08ff */
[----:B------:R-:W-:Y:S02]  /*31230*/  LEA.HI.X.SX32 R7, R8, R2, 0x1, P5 ;  /* 0x0000000208077211 */ /* 0x000fe400028f0eff */
[----:B--2---:R-:W-:Y:S02]  /*31240*/  ISETP.LT.AND P6, PT, R11, c[0x0][0x17c], !P0 ;  /* 0x00005f000b007a0c */ /* 0x004fe400047c1270 */
[----:B------:R-:W2:Y:S11]  /*31250*/  LDL.LU R11, [R1+0x88] ;  /* 0x00008800010b7983 */ /* 0x000eb60000300800 */
[----:B------:R-:W-:Y:S04]  /*31260*/  @P6 STG.E.U16 [R4.64], R26 ;  /* 0x0000001a04006986 */ /* 0x000fe8000c10150a */
[----:B------:R0:W-:Y:S04]  /*31270*/  @P4 STG.E.U16 [R6.64], R22 ;  /* 0x0000001606004986 */ /* 0x0001e8000c10150a */
[----:B0-----:R-:W2:Y:S04]  /*31280*/  LDL.LU R22, [R1+0x30] ;  /* 0x0000300001167983 */ /* 0x001ea80000300800 */
[----:B------:R-:W2:Y:S01]  /*31290*/  LDL.LU R26, [R1+0x98] ;  /* 0x00009800011a7983 */ /* 0x000ea20000300800 */
[----:B------:R-:W-:Y:S01]  /*312a0*/  IMAD R3, R28, 0x10, R3 ;  /* 0x000000101c037824 */ /* 0x000fe200078e0203 */
[----:B------:R-:W-:-:S03]  /*312b0*/  ISETP.LT.AND P1, PT, R13, c[0x0][0x17c], !P0 ;  /* 0x00005f000d007a0c */ /* 0x000fc60004721270 */
[----:B------:R-:W-:Y:S01]  /*312c0*/  IMAD R8, R28, 0x8, R3 ;  /* 0x000000081c087824 */ /* 0x000fe200078e0203 */
[----:B------:R-:W-:-:S04]  /*312d0*/  LEA R4, P5, R3, R0, 0x1 ;  /* 0x0000000003047211 */ /* 0x000fc800078a08ff */
[----:B------:R-:W-:Y:S01]  /*312e0*/  LEA.HI.X.SX32 R5, R3, R2, 0x1, P5 ;  /* 0x0000000203057211 */ /* 0x000fe200028f0eff */
[----:B------:R-:W-:Y:S01]  /*312f0*/  IMAD R3, R28, 0x8, R8 ;  /* 0x000000081c037824 */ /* 0x000fe200078e0208 */
[----:B------:R-:W-:Y:S02]  /*31300*/  LEA R6, P4, R8, R0, 0x1 ;  /* 0x0000000008067211 */ /* 0x000fe400078808ff */
[----:B----4-:R-:W-:Y:S02]  /*31310*/  ISETP.LT.AND P6, PT, R24, c[0x0][0x17c], !P0 ;  /* 0x00005f0018007a0c */ /* 0x010fe400047c1270 */
[----:B------:R-:W-:Y:S01]  /*31320*/  LEA.HI.X.SX32 R7, R8, R2, 0x1, P4 ;  /* 0x0000000208077211 */ /* 0x000fe200020f0eff */
[----:B------:R0:W-:Y:S10]  /*31330*/  @P1 STG.E.U16 [R4.64], R15 ;  /* 0x0000000f04001986 */ /* 0x0001f4000c10150a */
[----:B------:R-:W-:Y:S01]  /*31340*/  @P6 STG.E.U16 [R6.64], R19 ;  /* 0x0000001306006986 */ /* 0x000fe2000c10150a */
[----:B0-----:R-:W-:-:S04]  /*31350*/  LEA R4, P4, R3, R0, 0x1 ;  /* 0x0000000003047211 */ /* 0x001fc800078808ff */
[----:B------:R-:W-:-:S05]  /*31360*/  LEA.HI.X.SX32 R5, R3, R2, 0x1, P4 ;  /* 0x0000000203057211 */ /* 0x000fca00020f0eff */
[----:B------:R-:W-:Y:S01]  /*31370*/  @P3 STG.E.U16 [R4.64], R27 ;  /* 0x0000001b04003986 */ /* 0x000fe2000c10150a */
[----:B-----5:R-:W-:Y:S01]  /*31380*/  ISETP.LT.AND P5, PT, R10, c[0x0][0x17c], !P0 ;  /* 0x00005f000a007a0c */ /* 0x020fe200047a1270 */
[----:B------:R-:W-:-:S05]  /*31390*/  IMAD R10, R28, 0x8, R3 ;  /* 0x000000081c0a7824 */ /* 0x000fca00078e0203 */
[----:B------:R-:W-:Y:S01]  /*313a0*/  LEA R8, P6, R10, R0, 0x1 ;  /* 0x000000000a087211 */ /* 0x000fe200078c08ff */
[----:B------:R-:W-:Y:S01]  /*313b0*/  IMAD R3, R28, 0x8, R10 ;  /* 0x000000081c037824 */ /* 0x000fe200078e020a */
[----:B---3--:R-:W-:Y:S02]  /*313c0*/  ISETP.LT.AND P4, PT, R9, c[0x0][0x17c], !P0 ;  /* 0x00005f0009007a0c */ /* 0x008fe40004781270 */
[----:B------:R-:W-:-:S05]  /*313d0*/  LEA.HI.X.SX32 R9, R10, R2, 0x1, P6 ;  /* 0x000000020a097211 */ /* 0x000fca00030f0eff */
[----:B------:R0:W-:Y:S01]  /*313e0*/  @P5 STG.E.U16 [R8.64], R23 ;  /* 0x0000001708005986 */ /* 0x0001e2000c10150a */
[----:B------:R-:W-:Y:S02]  /*313f0*/  ISETP.LT.AND P3, PT, R12, c[0x0][0x17c], !P0 ;  /* 0x00005f000c007a0c */ /* 0x000fe40004761270 */
[----:B------:R-:W-:Y:S02]  /*31400*/  PRMT R20, R15, 0x7632, R20 ;  /* 0x000076320f147816 */ /* 0x000fe40000000014 */
[----:B------:R-:W-:Y:S02]  /*31410*/  IADD3 R24, R29, 0xf8, RZ ;  /* 0x000000f81d187810 */ /* 0x000fe40007ffe0ff */
[----:B0-----:R-:W-:-:S04]  /*31420*/  LEA R8, P5, R3, R0, 0x1 ;  /* 0x0000000003087211 */ /* 0x001fc800078a08ff */
[----:B------:R-:W-:Y:S02]  /*31430*/  LEA.HI.X.SX32 R9, R3, R2, 0x1, P5 ;  /* 0x0000000203097211 */ /* 0x000fe400028f0eff */
[----:B------:R-:W-:Y:S02]  /*31440*/  PRMT R21, R19, 0x7632, R21 ;  /* 0x0000763213157816 */ /* 0x000fe40000000015 */
[----:B------:R-:W-:Y:S02]  /*31450*/  ISETP.LT.AND P1, PT, R16, c[0x0][0x17c], !P0 ;  /* 0x00005f0010007a0c */ /* 0x000fe40004721270 */
[----:B------:R-:W-:Y:S02]  /*31460*/  PRMT R25, R23, 0x7632, R25 ;  /* 0x0000763217197816 */ /* 0x000fe40000000019 */
[----:B--2---:R-:W-:Y:S01]  /*31470*/  ISETP.LT.AND P6, PT, R11, c[0x0][0x17c], !P0 ;  /* 0x00005f000b007a0c */ /* 0x004fe200047c1270 */
[----:B------:R-:W-:-:S04]  /*31480*/  IMAD R11, R28, 0x8, R3 ;  /* 0x000000081c0b7824 */ /* 0x000fc800078e0203 */
[----:B------:R-:W-:Y:S01]  /*31490*/  IMAD R3, R28, 0x8, R11 ;  /* 0x000000081c037824 */ /* 0x000fe200078e020b */
[----:B------:R-:W-:-:S04]  /*314a0*/  LEA R10, P5, R11, R0, 0x1 ;  /* 0x000000000b0a7211 */ /* 0x000fc800078a08ff */
[----:B------:R-:W-:Y:S02]  /*314b0*/  LEA.HI.X.SX32 R11, R11, R2, 0x1, P5 ;  /* 0x000000020b0b7211 */ /* 0x000fe400028f0eff */
[C---:B------:R-:W-:Y:S01]  /*314c0*/  ISETP.LT.AND P5, PT, R24.reuse, c[0x0][0x17c], !P0 ;  /* 0x00005f0018007a0c */ /* 0x040fe200047a1270 */
[----:B------:R0:W-:Y:S01]  /*314d0*/  @P6 STG.E.U16 [R8.64], R20 ;  /* 0x0000001408006986 */ /* 0x0001e2000c10150a */
[----:B------:R-:W-:-:S03]  /*314e0*/  IMAD R24, R24, c[0x0][0x198], RZ ;  /* 0x0000660018187a24 */ /* 0x000fc600078e02ff */
[----:B------:R1:W-:Y:S01]  /*314f0*/  @P3 STG.E.U16 [R10.64], R21 ;  /* 0x000000150a003986 */ /* 0x0003e2000c10150a */
[----:B0-----:R-:W-:-:S03]  /*31500*/  LEA R20, P6, R3, R0, 0x1 ;  /* 0x0000000003147211 */ /* 0x001fc600078c08ff */
[----:B------:R-:W0:Y:S01]  /*31510*/  LDS.128 R4, [R22] ;  /* 0x0000000016047984 */ /* 0x000e220000000c00 */
[----:B-1----:R-:W-:-:S03]  /*31520*/  LEA.HI.X.SX32 R21, R3, R2, 0x1, P6 ;  /* 0x0000000203157211 */ /* 0x002fc600030f0eff */
[----:B------:R-:W1:Y:S04]  /*31530*/  LDS.128 R12, [R22+0x200] ;  /* 0x00020000160c7984 */ /* 0x000e680000000c00 */
[----:B------:R-:W2:Y:S04]  /*31540*/  LDS.128 R16, [R22+0x400] ;  /* 0x0004000016107984 */ /* 0x000ea80000000c00 */
[----:B------:R3:W4:Y:S01]  /*31550*/  LDS.128 R8, [R22+0x600] ;  /* 0x0006000016087984 */ /* 0x0007220000000c00 */
[----:B------:R-:W-:-:S03]  /*31560*/  ISETP.LT.AND P3, PT, R26, c[0x0][0x17c], !P0 ;  /* 0x00005f001a007a0c */ /* 0x000fc60004761270 */
[----:B------:R-:W5:Y:S01]  /*31570*/  LDL.LU R26, [R1+0xb0] ;  /* 0x0000b000011a7983 */ /* 0x000f620000300800 */
[----:B---3--:R-:W-:-:S04]  /*31580*/  LEA R22, P6, R24, R0, 0x1 ;  /* 0x0000000018167211 */ /* 0x008fc800078c08ff */
[----:B------:R-:W-:Y:S02]  /*31590*/  LEA.HI.X.SX32 R23, R24, R2, 0x1, P6 ;  /* 0x0000000218177211 */ /* 0x000fe400030f0eff */
[----:B------:R-:W3:Y:S01]  /*315a0*/  LDL.LU R24, [R1+0x9c] ;  /* 0x00009c0001187983 */ /* 0x000ee20000300800 */
[----:B------:R-:W-:Y:S01]  /*315b0*/  PRMT R27, R27, 0x7632, R27 ;  /* 0x000076321b1b7816 */ /* 0x000fe2000000001b */
[----:B------:R-:W-:-:S04]  /*315c0*/  IMAD R3, R28, 0x10, R3 ;  /* 0x000000101c037824 */ /* 0x000fc800078e0203 */
[----:B------:R0:W-:Y:S02]  /*315d0*/  @P4 STG.E.U16 [R20.64], R27 ;  /* 0x0000001b14004986 */ /* 0x0001e4000c10150a */
[C---:B0-----:R-:W-:Y:S02]  /*315e0*/  LEA R20, P6, R3.reuse, R0, 0x1 ;  /* 0x0000000003147211 */ /* 0x041fe400078c08ff */
[----:B------:R-:W2:Y:S02]  /*315f0*/  LDL.LU R27, [R1+0xa4] ;  /* 0x0000a400011b7983 */ /* 0x000ea40000300800 */
[----:B------:R-:W-:Y:S02]  /*31600*/  LEA.HI.X.SX32 R21, R3, R2, 0x1, P6 ;  /* 0x0000000203157211 */ /* 0x000fe400030f0eff */
[----:B---3--:R-:W-:Y:S01]  /*31610*/  ISETP.LT.AND P4, PT, R24, c[0x0][0x17c], !P0 ;  /* 0x00005f0018007a0c */ /* 0x008fe20004781270 */
[----:B------:R-:W-:Y:S02]  /*31620*/  IMAD R24, R28, 0x8, R3 ;  /* 0x000000081c187824 */ /* 0x000fe400078e0203 */
[----:B------:R-:W3:Y:S04]  /*31630*/  LDL.LU R3, [R1+0xa0] ;  /* 0x0000a00001037983 */ /* 0x000ee80000300800 */
[----:B------:R0:W-:Y:S04]  /*31640*/  @P5 STG.E.U16 [R22.64], R25 ;  /* 0x0000001916005986 */ /* 0x0001e8000c10150a */
[----:B------:R1:W-:Y:S01]  /*31650*/  @P3 STG.E.U16 [R20.64], R4 ;  /* 0x0000000414003986 */ /* 0x0003e2000c10150a */
[----:B0-----:R-:W-:-:S03]  /*31660*/  LEA R22, P6, R24, R0, 0x1 ;  /* 0x0000000018167211 */ /* 0x001fc600078c08ff */
[----:B------:R-:W4:Y:S01]  /*31670*/  LDL.LU R25, [R1+0xac] ;  /* 0x0000ac0001197983 */ /* 0x000f220000300800 */
[----:B------:R-:W-:Y:S02]  /*31680*/  LEA.HI.X.SX32 R23, R24, R2, 0x1, P6 ;  /* 0x0000000218177211 */ /* 0x000fe400030f0eff */
[----:B--2---:R-:W-:Y:S02]  /*31690*/  ISETP.LT.AND P3, PT, R27, c[0x0][0x17c], !P0 ;  /* 0x00005f001b007a0c */ /* 0x004fe40004761270 */
[----:B------:R-:W2:Y:S01]  /*316a0*/  LDL.LU R27, [R1+0xb4] ;  /* 0x0000b400011b7983 */ /* 0x000ea20000300800 */
[----:B---3--:R-:W-:Y:S01]  /*316b0*/  ISETP.LT.AND P5, PT, R3, c[0x0][0x17c], !P0 ;  /* 0x00005f0003007a0c */ /* 0x008fe200047a1270 */
[----:B------:R-:W-:-:S05]  /*316c0*/  IMAD R3, R28, 0x8, R24 ;  /* 0x000000081c037824 */ /* 0x000fca00078e0218 */
[----:B-1----:R-:W-:Y:S01]  /*316d0*/  LEA R20, P6, R3, R0, 0x1 ;  /* 0x0000000003147211 */ /* 0x002fe200078c08ff */
[----:B------:R-:W-:-:S03]  /*316e0*/  IMAD R24, R28, 0x8, R3 ;  /* 0x000000081c187824 */ /* 0x000fc600078e0203 */
[----:B------:R-:W-:Y:S02]  /*316f0*/  LEA.HI.X.SX32 R21, R3, R2, 0x1, P6 ;  /* 0x0000000203157211 */ /* 0x000fe400030f0eff */
[----:B------:R-:W3:Y:S04]  /*31700*/  LDL.LU R3, [R1+0xa8] ;  /* 0x0000a80001037983 */ /* 0x000ee80000300800 */
[----:B------:R0:W-:Y:S04]  /*31710*/  @P4 STG.E.U16 [R22.64], R12 ;  /* 0x0000000c16004986 */ /* 0x0001e8000c10150a */
[----:B------:R1:W-:Y:S01]  /*31720*/  @P5 STG.E.U16 [R20.64], R16 ;  /* 0x0000001014005986 */ /* 0x0003e2000c10150a */
[----:B0-----:R-:W-:-:S04]  /*31730*/  LEA R22, P6, R24, R0, 0x1 ;  /* 0x0000000018167211 */ /* 0x001fc800078c08ff */
[----:B------:R-:W-:Y:S02]  /*31740*/  LEA.HI.X.SX32 R23, R24, R2, 0x1, P6 ;  /* 0x0000000218177211 */ /* 0x000fe400030f0eff */
[----:B------:R-:W-:Y:S02]  /*31750*/  PRMT R12, R4, 0x7632, R12 ;  /* 0x00007632040c7816 */ /* 0x000fe4000000000c */
[----:B----4-:R-:W-:Y:S01]  /*31760*/  ISETP.LT.AND P5, PT, R25, c[0x0][0x17c], !P0 ;  /* 0x00005f0019007a0c */ /* 0x010fe200047a1270 */
[----:B------:R0:W-:Y:S01]  /*31770*/  @P3 STG.E.U16 [R22.64], R8 ;  /* 0x0000000816003986 */ /* 0x0001e2000c10150a */
[----:B-----5:R-:W-:Y:S02]  /*31780*/  ISETP.LT.AND P3, PT, R26, c[0x0][0x17c], !P0 ;  /* 0x00005f001a007a0c */ /* 0x020fe40004761270 */
[----:B-1----:R-:W-:Y:S02]  /*31790*/  PRMT R16, R16, 0x7632, R16 ;  /* 0x0000763210107816 */ /* 0x002fe40000000010 */
[----:B---3--:R-:W-:Y:S01]  /*317a0*/  ISETP.LT.AND P4, PT, R3, c[0x0][0x17c], !P0 ;  /* 0x00005f0003007a0c */ /* 0x008fe20004781270 */
[----:B------:R-:W-:-:S02]  /*317b0*/  IMAD R3, R28, 0x8, R24 ;  /* 0x000000081c037824 */ /* 0x000fc400078e0218 */
[----:B------:R-:W3:Y:S03]  /*317c0*/  LDL.LU R24, [R1+0xc0] ;  /* 0x0000c00001187983 */ /* 0x000ee60000300800 */
[C---:B------:R-:W-:Y:S01]  /*317d0*/  LEA R20, P6, R3.reuse, R0, 0x1 ;  /* 0x0000000003147211 */ /* 0x040fe200078c08ff */
[C---:B------:R-:W-:Y:S01]  /*317e0*/  IMAD R4, R28.reuse, 0x8, R3 ;  /* 0x000000081c047824 */ /* 0x040fe200078e0203 */
[----:B------:R-:W4:Y:S02]  /*317f0*/  LDL.LU R25, [R1+0xc4] ;  /* 0x0000c40001197983 */ /* 0x000f240000300800 */
[----:B------:R-:W-:Y:S01]  /*31800*/  LEA.HI.X.SX32 R21, R3, R2, 0x1, P6 ;  /* 0x0000000203157211 */ /* 0x000fe200030f0eff */
[----:B------:R-:W-:Y:S01]  /*31810*/  IMAD R3, R28, 0x8, R4 ;  /* 0x000000081c037824 */ /* 0x000fe200078e0204 */
[C---:B0-----:R-:W-:Y:S01]  /*31820*/  LEA R22, P6, R4.reuse, R0, 0x1 ;  /* 0x0000000004167211 */ /* 0x041fe200078c08ff */
[----:B------:R-:W5:Y:S04]  /*31830*/  LDL.LU R26, [R1+0xc8] ;  /* 0x0000c800011a7983 */ /* 0x000f680000300800 */
[----:B------:R0:W-:Y:S01]  /*31840*/  @P4 STG.E.U16 [R20.64], R12 ;  /* 0x0000000c14004986 */ /* 0x0001e2000c10150a */
[----:B------:R-:W-:-:S02]  /*31850*/  LEA.HI.X.SX32 R23, R4, R2, 0x1, P6 ;  /* 0x0000000204177211 */ /* 0x000fc400030f0eff */
[----:B0-----:R-:W-:Y:S02]  /*31860*/  IADD3 R21, R29, 0x138, RZ ;  /* 0x000001381d157810 */ /* 0x001fe40007ffe0ff */
[----:B------:R-:W-:Y:S02]  /*31870*/  PRMT R12, R12, 0x7632, R12 ;  /* 0x000076320c0c7816 */ /* 0x000fe4000000000c */
[----:B------:R-:W-:Y:S01]  /*31880*/  LEA R20, P6, R3, R0, 0x1 ;  /* 0x0000000003147211 */ /* 0x000fe200078c08ff */
[C---:B------:R-:W-:Y:S01]  /*31890*/  IMAD R4, R21.reuse, c[0x0][0x198], RZ ;  /* 0x0000660015047a24 */ /* 0x040fe200078e02ff */
[----:B------:R-:W-:Y:S01]  /*318a0*/  ISETP.LT.AND P4, PT, R21, c[0x0][0x17c], !P0 ;  /* 0x00005f0015007a0c */ /* 0x000fe20004781270 */
[----:B------:R0:W-:Y:S01]  /*318b0*/  @P5 STG.E.U16 [R22.64], R12 ;  /* 0x0000000c16005986 */ /* 0x0001e2000c10150a */
[----:B------:R-:W-:Y:S02]  /*318c0*/  LEA.HI.X.SX32 R21, R3, R2, 0x1, P6 ;  /* 0x0000000203157211 */ /* 0x000fe400030f0eff */
[----:B--2---:R-:W-:-:S02]  /*318d0*/  ISETP.LT.AND P5, PT, R27, c[0x0][0x17c], !P0 ;  /* 0x00005f001b007a0c */ /* 0x004fc400047a1270 */
[----:B------:R-:W2:Y:S04]  /*318e0*/  LDL.LU R27, [R1+0xcc] ;  /* 0x0000cc00011b7983 */ /* 0x000ea80000300800 */
[----:B------:R1:W-:Y:S01]  /*318f0*/  @P3 STG.E.U16 [R20.64], R16 ;  /* 0x0000001014003986 */ /* 0x0003e2000c10150a */
[----:B0-----:R-:W-:-:S04]  /*31900*/  LEA R22, P6, R4, R0, 0x1 ;  /* 0x0000000004167211 */ /* 0x001fc800078c08ff */
[----:B------:R-:W-:Y:S01]  /*31910*/  LEA.HI.X.SX32 R23, R4, R2, 0x1, P6 ;  /* 0x0000000204177211 */ /* 0x000fe200030f0eff */
[----:B-1----:R-:W2:Y:S04]  /*31920*/  LDL.LU R16, [R1+0xbc] ;  /* 0x0000bc0001107983 */ /* 0x002ea80000300800 */
[----:B------:R-:W2:Y:S01]  /*31930*/  LDL.LU R4, [R1+0xb8] ;  /* 0x0000b80001047983 */ /* 0x000ea20000300800 */
[----:B------:R-:W-:Y:S01]  /*31940*/  IMAD R3, R28, 0x10, R3 ;  /* 0x000000101c037824 */ /* 0x000fe200078e0203 */
[----:B------:R-:W-:-:S04]  /*31950*/  PRMT R8, R8, 0x7632, R8 ;  /* 0x0000763208087816 */ /* 0x000fc80000000008 */
[C---:B------:R-:W-:Y:S01]  /*31960*/  LEA R20, P6, R3.reuse, R0, 0x1 ;  /* 0x0000000003147211 */ /* 0x040fe200078c08ff */
[----:B------:R0:W-:Y:S03]  /*31970*/  @P4 STG.E.U16 [R22.64], R8 ;  /* 0x0000000816004986 */ /* 0x0001e6000c10150a */
[----:B------:R-:W-:-:S05]  /*31980*/  LEA.HI.X.SX32 R21, R3, R2, 0x1, P6 ;  /* 0x0000000203157211 */ /* 0x000fca00030f0eff */
[----:B------:R1:W-:Y:S01]  /*31990*/  @P5 STG.E.U16 [R20.64], R5 ;  /* 0x0000000514005986 */ /* 0x0003e2000c10150a */
[----:B---3--:R-:W-:-:S03]  /*319a0*/  ISETP.LT.AND P5, PT, R24, c[0x0][0x17c], !P0 ;  /* 0x00005f0018007a0c */ /* 0x008fc600047a1270 */
[----:B------:R-:W3:Y:S01]  /*319b0*/  LDL.LU R24, [R1+0xd0] ;  /* 0x0000d00001187983 */ /* 0x000ee20000300800 */
[----:B--2---:R-:W-:Y:S01]  /*319c0*/  ISETP.LT.AND P3, PT, R4, c[0x0][0x17c], !P0 ;  /* 0x00005f0004007a0c */ /* 0x004fe20004761270 */
[----:B------:R-:W-:Y:S01]  /*319d0*/  IMAD R4, R28, 0x8, R3 ;  /* 0x000000081c047824 */ /* 0x000fe200078e0203 */
[----:B------:R-:W-:-:S03]  /*319e0*/  ISETP.LT.AND P4, PT, R16, c[0x0][0x17c], !P0 ;  /* 0x00005f0010007a0c */ /* 0x000fc60004781270 */
[----:B------:R-:W-:Y:S01]  /*319f0*/  IMAD R3, R28, 0x8, R4 ;  /* 0x000000081c037824 */ /* 0x000fe200078e0204 */
[----:B0-----:R-:W-:-:S04]  /*31a00*/  LEA R22, P6, R4, R0, 0x1 ;  /* 0x0000000004167211 */ /* 0x001fc800078c08ff */
[----:B------:R-:W-:Y:S02]  /*31a10*/  LEA.HI.X.SX32 R23, R4, R2, 0x1, P6 ;  /* 0x0000000204177211 */ /* 0x000fe400030f0eff */
[----:B-1----:R-:W-:-:S04]  /*31a20*/  LEA R20, P6, R3, R0, 0x1 ;  /* 0x0000000003147211 */ /* 0x002fc800078c08ff */
[----:B------:R-:W-:Y:S01]  /*31a30*/  LEA.HI.X.SX32 R21, R3, R2, 0x1, P6 ;  /* 0x0000000203157211 */ /* 0x000fe200030f0eff */
[----:B------:R0:W-:Y:S04]  /*31a40*/  @P3 STG.E.U16 [R22.64], R13 ;  /* 0x0000000d16003986 */ /* 0x0001e8000c10150a */
[----:B------:R-:W-:Y:S01]  /*31a50*/  @P4 STG.E.U16 [R20.64], R17 ;  /* 0x0000001114004986 */ /* 0x000fe2000c10150a */
[----:B-----5:R-:W-:-:S03]  /*31a60*/  ISETP.LT.AND P4, PT, R26, c[0x0][0x17c], !P0 ;  /* 0x00005f001a007a0c */ /* 0x020fc60004781270 */
[----:B------:R-:W2:Y:S01]  /*31a70*/  LDL.LU R26, [R1+0xd8] ;  /* 0x0000d800011a7983 */ /* 0x000ea20000300800 */
[----:B------:R-:W-:-:S05]  /*31a80*/  IMAD R4, R28, 0x8, R3 ;  /* 0x000000081c047824 */ /* 0x000fca00078e0203 */
[----:B0-----:R-:W-:Y:S01]  /*31a90*/  LEA R22, P6, R4, R0, 0x1 ;  /* 0x0000000004167211 */ /* 0x001fe200078c08ff */
[----:B------:R-:W-:-:S03]  /*31aa0*/  IMAD R3, R28, 0x8, R4 ;  /* 0x000000081c037824 */ /* 0x000fc600078e0204 */
[----:B------:R-:W-:Y:S02]  /*31ab0*/  LEA.HI.X.SX32 R23, R4, R2, 0x1, P6 ;  /* 0x0000000204177211 */ /* 0x000fe400030f0eff */
[----:B----4-:R-:W-:-:S03]  /*31ac0*/  ISETP.LT.AND P3, PT, R25, c[0x0][0x17c], !P0 ;  /* 0x00005f0019007a0c */ /* 0x010fc60004761270 */
[----:B------:R0:W-:Y:S01]  /*31ad0*/  @P5 STG.E.U16 [R22.64], R9 ;  /* 0x0000000916005986 */ /* 0x0001e2000c10150a */
[----:B------:R-:W-:Y:S02]  /*31ae0*/  LEA R4, P6, R3, R0, 0x1 ;  /* 0x0000000003047211 */ /* 0x000fe400078c08ff */
[----:B------:R-:W-:Y:S01]  /*31af0*/  PRMT R12, R5, 0x7632, R12 ;  /* 0x00007632050c7816 */ /* 0x000fe2000000000c */
[----:B------:R-:W-:Y:S01]  /*31b00*/  IMAD R8, R28, 0x8, R3 ;  /* 0x000000081c087824 */ /* 0x000fe200078e0203 */
[----:B------:R-:W-:Y:S01]  /*31b10*/  LEA.HI.X.SX32 R5, R3, R2, 0x1, P6 ;  /* 0x0000000203057211 */ /* 0x000fe200030f0eff */
[----:B0-----:R-:W4:Y:S03]  /*31b20*/  LDL.LU R23, [R1+0xd4] ;  /* 0x0000d40001177983 */ /* 0x001f260000300800 */
[----:B------:R-:W-:Y:S01]  /*31b30*/  LEA R20, P6, R8, R0, 0x1 ;  /* 0x0000000008147211 */ /* 0x000fe200078c08ff */
[----:B------:R-:W-:Y:S01]  /*31b40*/  IMAD R3, R28, 0x8, R8 ;  /* 0x000000081c037824 */ /* 0x000fe200078e0208 */
[----:B------:R-:W5:Y:S04]  /*31b50*/  LDL.LU R16, [R1+0xdc] ;  /* 0x0000dc0001107983 */ /* 0x000f680000300800 */
[----:B------:R0:W-:Y:S01]  /*31b60*/  @P3 STG.E.U16 [R4.64], R12 ;  /* 0x0000000c04003986 */ /* 0x0001e2000c10150a */
[----:B------:R-:W-:-:S03]  /*31b70*/  LEA.HI.X.SX32 R21, R8, R2, 0x1, P6 ;  /* 0x0000000208157211 */ /* 0x000fc600030f0eff */
[----:B------:R-:W5:Y:S01]  /*31b80*/  LDL.LU R25, [R1+0xe0] ;  /* 0x0000e00001197983 */ /* 0x000f620000300800 */
[----:B------:R-:W-:Y:S02]  /*31b90*/  ISETP.LT.AND P5, PT, R27, c[0x0][0x17c], !P0 ;  /* 0x00005f001b007a0c */ /* 0x000fe400047a1270 */
[----:B------:R-:W-:Y:S01]  /*31ba0*/  PRMT R13, R13, 0x7632, R13 ;  /* 0x000076320d0d7816 */ /* 0x000fe2000000000d */
[----:B------:R-:W5:Y:S01]  /*31bb0*/  LDL.LU R27, [R1+0xe4] ;  /* 0x0000e400011b7983 */ /* 0x000f620000300800 */
[----:B0-----:R-:W-:Y:S02]  /*31bc0*/  IADD3 R5, R29, 0x178, RZ ;  /* 0x000001781d057810 */ /* 0x001fe40007ffe0ff */
[----:B------:R-:W-:-:S03]  /*31bd0*/  LEA R4, P6, R3, R0, 0x1 ;  /* 0x0000000003047211 */ /* 0x000fc600078c08ff */
[C---:B------:R-:W-:Y:S01]  /*31be0*/  IMAD R8, R5.reuse, c[0x0][0x198], RZ ;  /* 0x0000660005087a24 */ /* 0x040fe200078e02ff */
[----:B------:R-:W-:Y:S02]  /*31bf0*/  ISETP.LT.AND P3, PT, R5, c[0x0][0x17c], !P0 ;  /* 0x00005f0005007a0c */ /* 0x000fe40004761270 */
[----:B------:R-:W-:Y:S02]  /*31c00*/  LEA.HI.X.SX32 R5, R3, R2, 0x1, P6 ;  /* 0x0000000203057211 */ /* 0x000fe400030f0eff */
[----:B------:R-:W-:Y:S01]  /*31c10*/  LEA R12, P6, R8, R0, 0x1 ;  /* 0x00000000080c7211 */ /* 0x000fe200078c08ff */
[----:B------:R0:W-:Y:S01]  /*31c20*/  @P4 STG.E.U16 [R20.64], R13 ;  /* 0x0000000d14004986 */ /* 0x0001e2000c10150a */
[----:B------:R-:W-:-:S05]  /*31c30*/  PRMT R17, R17, 0x7632, R17 ;  /* 0x0000763211117816 */ /* 0x000fca0000000011 */
[----:B------:R1:W-:Y:S01]  /*31c40*/  @P5 STG.E.U16 [R4.64], R17 ;  /* 0x0000001104005986 */ /* 0x0003e2000c10150a */
[----:B0-----:R-:W-:Y:S02]  /*31c50*/  LEA.HI.X.SX32 R13, R8, R2, 0x1, P6 ;  /* 0x00000002080d7211 */ /* 0x001fe400030f0eff */
[----:B------:R-:W-:-:S05]  /*31c60*/  PRMT R8, R9, 0x7632, R8 ;  /* 0x0000763209087816 */ /* 0x000fca0000000008 */
[----:B------:R0:W-:Y:S01]  /*31c70*/  @P3 STG.E.U16 [R12.64], R8 ;  /* 0x000000080c003986 */ /* 0x0001e2000c10150a */
[----:B---3--:R-:W-:-:S03]  /*31c80*/  ISETP.LT.AND P4, PT, R24, c[0x0][0x17c], !P0 ;  /* 0x00005f0018007a0c */ /* 0x008fc60004781270 */
[----:B------:R-:W3:Y:S01]  /*31c90*/  LDL.LU R24, [R1+0xe8] ;  /* 0x0000e80001187983 */ /* 0x000ee20000300800 */
[----:B--2---:R-:W-:-:S03]  /*31ca0*/  ISETP.LT.AND P3, PT, R26, c[0x0][0x17c], !P0 ;  /* 0x00005f001a007a0c */ /* 0x004fc60004761270 */
[----:B------:R-:W2:Y:S01]  /*31cb0*/  LDL.LU R26, [R1+0xec] ;  /* 0x0000ec00011a7983 */ /* 0x000ea20000300800 */
[----:B------:R-:W-:-:S04]  /*31cc0*/  IMAD R3, R28, 0x10, R3 ;  /* 0x000000101c037824 */ /* 0x000fc800078e0203 */
[----:B------:R-:W-:Y:S01]  /*31cd0*/  IMAD R9, R28, 0x8, R3 ;  /* 0x000000081c097824 */ /* 0x000fe200078e0203 */
[----:B-1----:R-:W-:-:S04]  /*31ce0*/  LEA R4, P6, R3, R0, 0x1 ;  /* 0x0000000003047211 */ /* 0x002fc800078c08ff */
[----:B------:R-:W-:Y:S01]  /*31cf0*/  LEA.HI.X.SX32 R5, R3, R2, 0x1, P6 ;  /* 0x0000000203057211 */ /* 0x000fe200030f0eff */
[----:B------:R-:W-:Y:S01]  /*31d00*/  IMAD R3, R28, 0x8, R9 ;  /* 0x000000081c037824 */ /* 0x000fe200078e0209 */
[----:B0-----:R-:W-:-:S03]  /*31d10*/  LEA R8, P6, R9, R0, 0x1 ;  /* 0x0000000009087211 */ /* 0x001fc600078c08ff */
[----:B------:R0:W-:Y:S01]  /*31d20*/  @P4 STG.E.U16 [R4.64], R6 ;  /* 0x0000000604004986 */ /* 0x0001e2000c10150a */
[----:B------:R-:W-:Y:S02]  /*31d30*/  LEA.HI.X.SX32 R9, R9, R2, 0x1, P6 ;  /* 0x0000000209097211 */ /* 0x000fe400030f0eff */
[----:B----4-:R-:W-:Y:S01]  /*31d40*/  ISETP.LT.AND P5, PT, R23, c[0x0][0x17c], !P0 ;  /* 0x00005f0017007a0c */ /* 0x010fe200047a1270 */
[----:B------:R-:W-:Y:S01]  /*31d50*/  IMAD R17, R28, 0x8, R3 ;  /* 0x000000081c117824 */ /* 0x000fe200078e0203 */
[C---:B0-----:R-:W-:Y:S02]  /*31d60*/  LEA R4, P6, R3.reuse, R0, 0x1 ;  /* 0x0000000003047211 */ /* 0x041fe400078c08ff */
[----:B-----5:R-:W-:Y:S02]  /*31d70*/  ISETP.LT.AND P4, PT, R16, c[0x0][0x17c], !P0 ;  /* 0x00005f0010007a0c */ /* 0x020fe40004781270 */
[----:B------:R-:W-:Y:S01]  /*31d80*/  LEA.HI.X.SX32 R5, R3, R2, 0x1, P6 ;  /* 0x0000000203057211 */ /* 0x000fe200030f0eff */
[----:B------:R-:W-:-:S06]  /*31d90*/  IMAD R3, R28, 0x8, R17 ;  /* 0x000000081c037824 */ /* 0x000fcc00078e0211 */
[----:B------:R0:W-:Y:S01]  /*31da0*/  @P5 STG.E.U16 [R8.64], R14 ;  /* 0x0000000e08005986 */ /* 0x0001e2000c10150a */
[----:B------:R-:W-:-:S03]  /*31db0*/  ISETP.LT.AND P5, PT, R25, c[0x0][0x17c], !P0 ;  /* 0x00005f0019007a0c */ /* 0x000fc600047a1270 */
[----:B------:R-:W4:Y:S01]  /*31dc0*/  LDL.LU R25, [R1+0xf4] ;  /* 0x0000f40001197983 */ /* 0x000f220000300800 */
[----:B------:R-:W-:-:S03]  /*31dd0*/  IMAD R13, R28, 0x8, R3 ;  /* 0x000000081c0d7824 */ /* 0x000fc600078e0203 */
[----:B------:R1:W-:Y:S01]  /*31de0*/  @P3 STG.E.U16 [R4.64], R18 ;  /* 0x0000001204003986 */ /* 0x0003e2000c10150a */
[----:B0-----:R-:W-:Y:S02]  /*31df0*/  LEA R8, P6, R17, R0, 0x1 ;  /* 0x0000000011087211 */ /* 0x001fe400078c08ff */
[----:B------:R-:W-:Y:S02]  /*31e00*/  ISETP.LT.AND P3, PT, R27, c[0x0][0x17c], !P0 ;  /* 0x00005f001b007a0c */ /* 0x000fe40004761270 */
[----:B------:R-:W-:Y:S01]  /*31e10*/  LEA.HI.X.SX32 R9, R17, R2, 0x1, P6 ;  /* 0x0000000211097211 */ /* 0x000fe200030f0eff */
[----:B------:R-:W5:Y:S01]  /*31e20*/  LDL.LU R27, [R1+0xf0] ;  /* 0x0000f000011b7983 */ /* 0x000f620000300800 */
[----:B-1----:R-:W-:-:S03]  /*31e30*/  LEA R4, P6, R3, R0, 0x1 ;  /* 0x0000000003047211 */ /* 0x002fc600078c08ff */
[----:B------:R0:W-:Y:S01]  /*31e40*/  @P4 STG.E.U16 [R8.64], R10 ;  /* 0x0000000a08004986 */ /* 0x0001e2000c10150a */
[----:B------:R-:W-:Y:S02]  /*31e50*/  LEA.HI.X.SX32 R5, R3, R2, 0x1, P6 ;  /* 0x0000000203057211 */ /* 0x000fe400030f0eff */
[----:B------:R-:W-:Y:S02]  /*31e60*/  PRMT R6, R6, 0x7632, R6 ;  /* 0x0000763206067816 */ /* 0x000fe40000000006 */
[----:B------:R-:W-:Y:S02]  /*31e70*/  PRMT R14, R14, 0x7632, R14 ;  /* 0x000076320e0e7816 */ /* 0x000fe4000000000e */
[----:B0-----:R-:W-:-:S04]  /*31e80*/  LEA R8, P6, R13, R0, 0x1 ;  /* 0x000000000d087211 */ /* 0x001fc800078c08ff */
[----:B------:R-:W-:Y:S01]  /*31e90*/  LEA.HI.X.SX32 R9, R13, R2, 0x1, P6 ;  /* 0x000000020d097211 */ /* 0x000fe200030f0eff */
[----:B------:R0:W-:Y:S04]  /*31ea0*/  @P5 STG.E.U16 [R4.64], R6 ;  /* 0x0000000604005986 */ /* 0x0001e8000c10150a */
[----:B------:R1:W-:Y:S01]  /*31eb0*/  @P3 STG.E.U16 [R8.64], R14 ;  /* 0x0000000e08003986 */ /* 0x0003e2000c10150a */
[----:B---3--:R-:W-:-:S03]  /*31ec0*/  ISETP.LT.AND P4, PT, R24, c[0x0][0x17c], !P0 ;  /* 0x00005f0018007a0c */ /* 0x008fc60004781270 */
[----:B------:R-:W3:Y:S01]  /*31ed0*/  LDL.LU R24, [R1+0xf8] ;  /* 0x0000f80001187983 */ /* 0x000ee20000300800 */
[----:B--2---:R-:W-:-:S03]  /*31ee0*/  ISETP.LT.AND P3, PT, R26, c[0x0][0x17c], !P0 ;  /* 0x00005f001a007a0c */ /* 0x004fc60004761270 */
[----:B------:R-:W2:Y:S01]  /*31ef0*/  LDL.LU R26, [R1+0xfc] ;  /* 0x0000fc00011a7983 */ /* 0x000ea20000300800 */
[----:B------:R-:W-:Y:S01]  /*31f00*/  IADD3 R3, R29, 0x1b8, RZ ;  /* 0x000001b81d037810 */ /* 0x000fe20007ffe0ff */
[----:B------:R-:W-:-:S03]  /*31f10*/  IMAD R17, R28, 0x8, R13 ;  /* 0x000000081c117824 */ /* 0x000fc600078e020d */
[C---:B------:R-:W-:Y:S01]  /*31f20*/  ISETP.LT.AND P5, PT, R3.reuse, c[0x0][0x17c], !P0 ;  /* 0x00005f0003007a0c */ /* 0x040fe200047a1270 */
[----:B------:R-:W-:Y:S01]  /*31f30*/  IMAD R3, R3, c[0x0][0x198], RZ ;  /* 0x0000660003037a24 */ /* 0x000fe200078e02ff */
[----:B0-----:R-:W-:-:S04]  /*31f40*/  LEA R4, P6, R17, R0, 0x1 ;  /* 0x0000000011047211 */ /* 0x001fc800078c08ff */
[----:B------:R-:W-:Y:S01]  /*31f50*/  LEA.HI.X.SX32 R5, R17, R2, 0x1, P6 ;  /* 0x0000000211057211 */ /* 0x000fe200030f0eff */
[----:B------:R-:W-:Y:S01]  /*31f60*/  IMAD R17, R28, 0x10, R17 ;  /* 0x000000101c117824 */ /* 0x000fe200078e0211 */
[C---:B------:R-:W-:Y:S02]  /*31f70*/  LEA R12, P6, R3.reuse, R0, 0x1 ;  /* 0x00000000030c7211 */ /* 0x040fe400078c08ff */
[----:B------:R-:W-:Y:S02]  /*31f80*/  PRMT R18, R18, 0x7632, R18 ;  /* 0x0000763212127816 */ /* 0x000fe40000000012 */
[----:B------:R-:W-:Y:S01]  /*31f90*/  LEA.HI.X.SX32 R13, R3, R2, 0x1, P6 ;  /* 0x00000002030d7211 */ /* 0x000fe200030f0eff */
[C---:B------:R-:W-:Y:S02]  /*31fa0*/  IMAD R3, R28.reuse, 0x8, R17 ;  /* 0x000000081c037824 */ /* 0x040fe400078e0211 */
[----:B------:R0:W-:Y:S01]  /*31fb0*/  @P4 STG.E.U16 [R4.64], R18 ;  /* 0x0000001204004986 */ /* 0x0001e2000c10150a */
[-C--:B------:R-:W-:Y:S01]  /*31fc0*/  LEA R16, P4, R17, R0.reuse, 0x1 ;  /* 0x0000000011107211 */ /* 0x080fe200078808ff */
[----:B-1----:R-:W-:Y:S01]  /*31fd0*/  IMAD R9, R28, 0x8, R3 ;  /* 0x000000081c097824 */ /* 0x002fe200078e0203 */
[----:B------:R-:W-:-:S02]  /*31fe0*/  LEA R20, P6, R3, R0, 0x1 ;  /* 0x0000000003147211 */ /* 0x000fc400078c08ff */
[----:B------:R-:W-:Y:S01]  /*31ff0*/  PRMT R6, R10, 0x7632, R6 ;  /* 0x000076320a067816 */ /* 0x000fe20000000006 */
[C---:B------:R-:W-:Y:S01]  /*32000*/  IMAD R23, R28.reuse, 0x8, R9 ;  /* 0x000000081c177824 */ /* 0x040fe200078e0209 */
[-C--:B------:R-:W-:Y:S02]  /*32010*/  LEA.HI.X.SX32 R17, R17, R2.reuse, 0x1, P4 ;  /* 0x0000000211117211 */ /* 0x080fe400020f0eff */
[----:B------:R-:W-:Y:S01]  /*32020*/  LEA.HI.X.SX32 R21, R3, R2, 0x1, P6 ;  /* 0x0000000203157211 */ /* 0x000fe200030f0eff */
[----:B------:R1:W-:Y:S04]  /*32030*/  @P5 STG.E.U16 [R12.64], R6 ;  /* 0x000000060c005986 */ /* 0x0003e8000c10150a */
[----:B------:R-:W-:Y:S01]  /*32040*/  @P3 STG.E.U16 [R16.64], R7 ;  /* 0x0000000710003986 */ /* 0x000fe2000c10150a */
[----:B----4-:R-:W-:Y:S01]  /*32050*/  ISETP.LT.AND P4, PT, R25, c[0x0][0x17c], !P0 ;  /* 0x00005f0019007a0c */ /* 0x010fe20004781270 */
[----:B------:R-:W-:-:S02]  /*32060*/  IMAD R25, R28, 0x8, R23 ;  /* 0x000000081c197824 */ /* 0x000fc400078e0217 */
[----:B------:R4:W-:Y:S01]  /*32070*/  @P1 STG.E.U16 [R20.64], R15 ;  /* 0x0000000f14001986 */ /* 0x0009e2000c10150a */
[----:B0-----:R-:W-:Y:S02]  /*32080*/  LEA R4, P1, R9, R0, 0x1 ;  /* 0x0000000009047211 */ /* 0x001fe400078208ff */
[----:B------:R-:W-:Y:S02]  /*32090*/  IADD3 R3, R29, 0x1f8, RZ ;  /* 0x000001f81d037810 */ /* 0x000fe40007ffe0ff */
[----:B------:R-:W-:Y:S02]  /*320a0*/  LEA.HI.X.SX32 R5, R9, R2, 0x1, P1 ;  /* 0x0000000209057211 */ /* 0x000fe400008f0eff */
[----:B-----5:R-:W-:Y:S01]  /*320b0*/  ISETP.LT.AND P5, PT, R27, c[0x0][0x17c], !P0 ;  /* 0x00005f001b007a0c */ /* 0x020fe200047a1270 */
[----:B------:R-:W-:Y:S01]  /*320c0*/  IMAD R27, R28, 0x8, R25 ;  /* 0x000000081c1b7824 */ /* 0x000fe200078e0219 */
[----:B-1----:R-:W-:-:S03]  /*320d0*/  LEA R12, P1, R25, R0, 0x1 ;  /* 0x00000000190c7211 */ /* 0x002fc600078208ff */
[----:B------:R-:W-:Y:S01]  /*320e0*/  IMAD R29, R28, 0x8, R27 ;  /* 0x000000081c1d7824 */ /* 0x000fe200078e021b */
[----:B------:R-:W-:Y:S02]  /*320f0*/  LEA R8, P3, R23, R0, 0x1 ;  /* 0x0000000017087211 */ /* 0x000fe400078608ff */
[----:B------:R-:W-:Y:S01]  /*32100*/  LEA.HI.X.SX32 R13, R25, R2, 0x1, P1 ;  /* 0x00000002190d7211 */ /* 0x000fe200008f0eff */
[----:B------:R-:W-:Y:S01]  /*32110*/  IMAD R6, R3, c[0x0][0x198], RZ ;  /* 0x0000660003067a24 */ /* 0x000fe200078e02ff */
[-C--:B----4-:R-:W-:Y:S02]  /*32120*/  LEA R20, P1, R29, R0.reuse, 0x1 ;  /* 0x000000001d147211 */ /* 0x090fe400078208ff */
[----:B------:R-:W-:Y:S02]  /*32130*/  LEA R16, P6, R27, R0, 0x1 ;  /* 0x000000001b107211 */ /* 0x000fe400078c08ff */
[-C--:B------:R-:W-:Y:S02]  /*32140*/  LEA.HI.X.SX32 R9, R23, R2.reuse, 0x1, P3 ;  /* 0x0000000217097211 */ /* 0x080fe400018f0eff */
[----:B------:R-:W-:-:S02]  /*32150*/  LEA.HI.X.SX32 R21, R29, R2, 0x1, P1 ;  /* 0x000000021d157211 */ /* 0x000fc400008f0eff */
[----:B------:R-:W-:Y:S02]  /*32160*/  LEA.HI.X.SX32 R17, R27, R2, 0x1, P6 ;  /* 0x000000021b117211 */ /* 0x000fe400030f0eff */
[C---:B------:R-:W-:Y:S02]  /*32170*/  LEA R22, P6, R6.reuse, R0, 0x1 ;  /* 0x0000000006167211 */ /* 0x040fe400078c08ff */
[----:B------:R-:W-:Y:S02]  /*32180*/  PRMT R15, R15, 0x7632, R15 ;  /* 0x000076320f0f7816 */ /* 0x000fe4000000000f */
[----:B------:R-:W-:Y:S02]  /*32190*/  LEA.HI.X.SX32 R23, R6, R2, 0x1, P6 ;  /* 0x0000000206177211 */ /* 0x000fe400030f0eff */
[----:B------:R-:W-:Y:S01]  /*321a0*/  PRMT R6, R7, 0x7632, R6 ;  /* 0x0000763207067816 */ /* 0x000fe20000000006 */
[----:B------:R0:W-:Y:S01]  /*321b0*/  @P5 STG.E.U16 [R4.64], R19 ;  /* 0x0000001304005986 */ /* 0x0001e2000c10150a */
[----:B------:R-:W-:-:S03]  /*321c0*/  PRMT R10, R19, 0x7632, R10 ;  /* 0x00007632130a7816 */ /* 0x000fc6000000000a */
[----:B------:R0:W-:Y:S01]  /*321d0*/  @P4 STG.E.U16 [R8.64], R11 ;  /* 0x0000000b08004986 */ /* 0x0001e2000c10150a */
[----:B---3--:R-:W-:-:S13]  /*321e0*/  ISETP.LT.AND P3, PT, R24, c[0x0][0x17c], !P0 ;  /* 0x00005f0018007a0c */ /* 0x008fda0004761270 */
[----:B------:R0:W-:Y:S04]  /*321f0*/  @P3 STG.E.U16 [R12.64], R6 ;  /* 0x000000060c003986 */ /* 0x0001e8000c10150a */
[----:B------:R0:W-:Y:S01]  /*32200*/  @P2 STG.E.U16 [R16.64], R15 ;  /* 0x0000000f10002986 */ /* 0x0001e2000c10150a */
[----:B--2---:R-:W-:Y:S02]  /*32210*/  ISETP.LT.AND P1, PT, R26, c[0x0][0x17c], !P0 ;  /* 0x00005f001a007a0c */ /* 0x004fe40004721270 */
[----:B------:R-:W-:-:S11]  /*32220*/  ISETP.LT.AND P0, PT, R3, c[0x0][0x17c], !P0 ;  /* 0x00005f0003007a0c */ /* 0x000fd60004701270 */
[----:B------:R0:W-:Y:S02]  /*32230*/  @P1 STG.E.U16 [R20.64], R10 ;  /* 0x0000000a14001986 */ /* 0x0001e4000c10150a */
[----:B------:R-:W-:Y:S05]  /*32240*/  @!P0 EXIT ;  /* 0x000000000000894d */ /* 0x000fea0003800000 */
[----:B0-----:R-:W-:-:S05]  /*32250*/  PRMT R11, R11, 0x7632, R11 ;  /* 0x000076320b0b7816 */ /* 0x001fca000000000b */
[----:B------:R-:W-:Y:S01]  /*32260*/  STG.E.U16 [R22.64], R11 ;  /* 0x0000000b16007986 */ /* 0x000fe2000c10150a */
[----:B------:R-:W-:Y:S05]  /*32270*/  EXIT ;  /* 0x000000000000794d */ /* 0x000fea0003800000 */
.L_x_4:
[----:B------:R-:W-:-:S00]  /*32280*/  BRA `(.L_x_4) ;  /* 0xfffffff000007947 */ /* 0x000fc0000383ffff */
[----:B------:R-:W-:-:S00]  /*32290*/  NOP ;  /* 0x0000000000007918 */ /* 0x000fc00000000000 */
        /* <DEDUP_REMOVED lines=14> */
.L_x_5:


//--------------------- .nv.shared.matmul_kernel  --------------------------
	.section	.nv.shared.matmul_kernel,"aw",@nobits
	.sectionflags	@""
	.align	16
